//
// Generated by NVIDIA NVVM Compiler
//
// Compiler Build ID: CL-36424714
// Cuda compilation tools, release 13.0, V13.0.88
// Based on NVVM 20.0.0
//

.version 9.0
.target sm_100
.address_size 64

	// .globl	_Z13phase1_kernelPiii
.global .align 4 .u32 INF = 1073741823;
// _ZZ13phase1_kernelPiiiE7sh_Dist has been demoted
// _ZZ17phase2_kernel_rowPiiiE13sh_pivot_Dist has been demoted
// _ZZ17phase2_kernel_rowPiiiE7sh_Dist has been demoted
// _ZZ17phase2_kernel_colPiiiE13sh_pivot_Dist has been demoted
// _ZZ17phase2_kernel_colPiiiE7sh_Dist has been demoted
// _ZZ13phase3_kernelPiiiiE10sh_ik_Dist has been demoted
// _ZZ13phase3_kernelPiiiiE10sh_kj_Dist has been demoted

.visible .entry _Z13phase1_kernelPiii(
	.param .u64 .ptr .align 1 _Z13phase1_kernelPiii_param_0,
	.param .u32 _Z13phase1_kernelPiii_param_1,
	.param .u32 _Z13phase1_kernelPiii_param_2
)
{
	.reg .b32 	%r<2690>;
	.reg .b64 	%rd<9>;
	// demoted variable
	.shared .align 4 .b8 _ZZ13phase1_kernelPiiiE7sh_Dist[24336];
	ld.param.u64 	%rd1, [_Z13phase1_kernelPiii_param_0];
	ld.param.u32 	%r1, [_Z13phase1_kernelPiii_param_1];
	ld.param.u32 	%r2, [_Z13phase1_kernelPiii_param_2];
	cvta.to.global.u64 	%rd2, %rd1;
	mul.lo.s32 	%r3, %r2, 78;
	mov.u32 	%r4, %tid.y;
	mov.u32 	%r5, %tid.x;
	add.s32 	%r6, %r4, %r3;
	mad.lo.s32 	%r7, %r6, %r1, %r3;
	mov.u32 	%r8, _ZZ13phase1_kernelPiiiE7sh_Dist;
	mad.lo.s32 	%r9, %r4, 312, %r8;
	add.s32 	%r10, %r7, %r5;
	mul.wide.s32 	%rd3, %r10, 4;
	add.s64 	%rd4, %rd2, %rd3;
	ld.global.u32 	%r11, [%rd4];
	shl.b32 	%r12, %r5, 2;
	add.s32 	%r13, %r9, %r12;
	st.shared.u32 	[%r13], %r11;
	ld.global.u32 	%r14, [%rd4+104];
	st.shared.u32 	[%r13+104], %r14;
	ld.global.u32 	%r15, [%rd4+208];
	st.shared.u32 	[%r13+208], %r15;
	add.s32 	%r16, %r6, 26;
	mad.lo.s32 	%r17, %r16, %r1, %r3;
	add.s32 	%r18, %r17, %r5;
	mul.wide.s32 	%rd5, %r18, 4;
	add.s64 	%rd6, %rd2, %rd5;
	ld.global.u32 	%r19, [%rd6];
	st.shared.u32 	[%r13+8112], %r19;
	ld.global.u32 	%r20, [%rd6+104];
	st.shared.u32 	[%r13+8216], %r20;
	ld.global.u32 	%r21, [%rd6+208];
	st.shared.u32 	[%r13+8320], %r21;
	add.s32 	%r22, %r6, 52;
	mad.lo.s32 	%r23, %r22, %r1, %r3;
	add.s32 	%r24, %r23, %r5;
	mul.wide.s32 	%rd7, %r24, 4;
	add.s64 	%rd8, %rd2, %rd7;
	ld.global.u32 	%r25, [%rd8];
	st.shared.u32 	[%r13+16224], %r25;
	ld.global.u32 	%r26, [%rd8+104];
	st.shared.u32 	[%r13+16328], %r26;
	ld.global.u32 	%r27, [%rd8+208];
	st.shared.u32 	[%r13+16432], %r27;
	bar.sync 	0;
	ld.shared.u32 	%r28, [%r13];
	ld.shared.u32 	%r29, [%r9];
	add.s32 	%r30, %r8, %r12;
	ld.shared.u32 	%r31, [%r30];
	add.s32 	%r32, %r31, %r29;
	min.s32 	%r33, %r28, %r32;
	st.shared.u32 	[%r13], %r33;
	ld.shared.u32 	%r34, [%r13+104];
	ld.shared.u32 	%r35, [%r9];
	ld.shared.u32 	%r36, [%r30+104];
	add.s32 	%r37, %r36, %r35;
	min.s32 	%r38, %r34, %r37;
	st.shared.u32 	[%r13+104], %r38;
	ld.shared.u32 	%r39, [%r13+208];
	ld.shared.u32 	%r40, [%r30+208];
	add.s32 	%r41, %r40, %r35;
	min.s32 	%r42, %r39, %r41;
	st.shared.u32 	[%r13+208], %r42;
	ld.shared.u32 	%r43, [%r13+8112];
	ld.shared.u32 	%r44, [%r9+8112];
	ld.shared.u32 	%r45, [%r30];
	add.s32 	%r46, %r45, %r44;
	min.s32 	%r47, %r43, %r46;
	st.shared.u32 	[%r13+8112], %r47;
	ld.shared.u32 	%r48, [%r13+8216];
	ld.shared.u32 	%r49, [%r9+8112];
	ld.shared.u32 	%r50, [%r30+104];
	add.s32 	%r51, %r50, %r49;
	min.s32 	%r52, %r48, %r51;
	ld.shared.u32 	%r53, [%r13+8320];
	ld.shared.u32 	%r54, [%r30+208];
	add.s32 	%r55, %r54, %r49;
	min.s32 	%r56, %r53, %r55;
	ld.shared.u32 	%r57, [%r13+16224];
	ld.shared.u32 	%r58, [%r9+16224];
	add.s32 	%r59, %r45, %r58;
	min.s32 	%r60, %r57, %r59;
	st.shared.u32 	[%r13+16224], %r60;
	ld.shared.u32 	%r61, [%r13+16328];
	ld.shared.u32 	%r62, [%r9+16224];
	add.s32 	%r63, %r50, %r62;
	min.s32 	%r64, %r61, %r63;
	ld.shared.u32 	%r65, [%r13+16432];
	add.s32 	%r66, %r54, %r62;
	min.s32 	%r67, %r65, %r66;
	ld.shared.u32 	%r68, [%r9+4];
	ld.shared.u32 	%r69, [%r30+312];
	add.s32 	%r70, %r69, %r68;
	min.s32 	%r71, %r33, %r70;
	st.shared.u32 	[%r13], %r71;
	ld.shared.u32 	%r72, [%r9+4];
	ld.shared.u32 	%r73, [%r30+416];
	add.s32 	%r74, %r73, %r72;
	min.s32 	%r75, %r38, %r74;
	st.shared.u32 	[%r13+104], %r75;
	ld.shared.u32 	%r76, [%r30+520];
	add.s32 	%r77, %r76, %r72;
	min.s32 	%r78, %r42, %r77;
	st.shared.u32 	[%r13+208], %r78;
	ld.shared.u32 	%r79, [%r9+8116];
	ld.shared.u32 	%r80, [%r30+312];
	add.s32 	%r81, %r80, %r79;
	min.s32 	%r82, %r47, %r81;
	st.shared.u32 	[%r13+8112], %r82;
	ld.shared.u32 	%r83, [%r9+8116];
	ld.shared.u32 	%r84, [%r30+416];
	add.s32 	%r85, %r84, %r83;
	min.s32 	%r86, %r52, %r85;
	st.shared.u32 	[%r13+8216], %r86;
	ld.shared.u32 	%r87, [%r30+520];
	add.s32 	%r88, %r87, %r83;
	min.s32 	%r89, %r56, %r88;
	st.shared.u32 	[%r13+8320], %r89;
	ld.shared.u32 	%r90, [%r9+16228];
	add.s32 	%r91, %r80, %r90;
	min.s32 	%r92, %r60, %r91;
	st.shared.u32 	[%r13+16224], %r92;
	ld.shared.u32 	%r93, [%r9+16228];
	add.s32 	%r94, %r84, %r93;
	min.s32 	%r95, %r64, %r94;
	st.shared.u32 	[%r13+16328], %r95;
	add.s32 	%r96, %r87, %r93;
	min.s32 	%r97, %r67, %r96;
	ld.shared.u32 	%r98, [%r9+8];
	ld.shared.u32 	%r99, [%r30+624];
	add.s32 	%r100, %r99, %r98;
	min.s32 	%r101, %r71, %r100;
	st.shared.u32 	[%r13], %r101;
	ld.shared.u32 	%r102, [%r9+8];
	ld.shared.u32 	%r103, [%r30+728];
	add.s32 	%r104, %r103, %r102;
	min.s32 	%r105, %r75, %r104;
	st.shared.u32 	[%r13+104], %r105;
	ld.shared.u32 	%r106, [%r30+832];
	add.s32 	%r107, %r106, %r102;
	min.s32 	%r108, %r78, %r107;
	st.shared.u32 	[%r13+208], %r108;
	ld.shared.u32 	%r109, [%r9+8120];
	ld.shared.u32 	%r110, [%r30+624];
	add.s32 	%r111, %r110, %r109;
	min.s32 	%r112, %r82, %r111;
	st.shared.u32 	[%r13+8112], %r112;
	ld.shared.u32 	%r113, [%r9+8120];
	ld.shared.u32 	%r114, [%r30+728];
	add.s32 	%r115, %r114, %r113;
	min.s32 	%r116, %r86, %r115;
	ld.shared.u32 	%r117, [%r30+832];
	add.s32 	%r118, %r117, %r113;
	min.s32 	%r119, %r89, %r118;
	ld.shared.u32 	%r120, [%r9+16232];
	add.s32 	%r121, %r110, %r120;
	min.s32 	%r122, %r92, %r121;
	st.shared.u32 	[%r13+16224], %r122;
	ld.shared.u32 	%r123, [%r9+16232];
	add.s32 	%r124, %r114, %r123;
	min.s32 	%r125, %r95, %r124;
	add.s32 	%r126, %r117, %r123;
	min.s32 	%r127, %r97, %r126;
	st.shared.u32 	[%r13+16432], %r127;
	ld.shared.u32 	%r128, [%r9+12];
	ld.shared.u32 	%r129, [%r30+936];
	add.s32 	%r130, %r129, %r128;
	min.s32 	%r131, %r101, %r130;
	st.shared.u32 	[%r13], %r131;
	ld.shared.u32 	%r132, [%r9+12];
	ld.shared.u32 	%r133, [%r30+1040];
	add.s32 	%r134, %r133, %r132;
	min.s32 	%r135, %r105, %r134;
	st.shared.u32 	[%r13+104], %r135;
	ld.shared.u32 	%r136, [%r30+1144];
	add.s32 	%r137, %r136, %r132;
	min.s32 	%r138, %r108, %r137;
	st.shared.u32 	[%r13+208], %r138;
	ld.shared.u32 	%r139, [%r9+8124];
	ld.shared.u32 	%r140, [%r30+936];
	add.s32 	%r141, %r140, %r139;
	min.s32 	%r142, %r112, %r141;
	st.shared.u32 	[%r13+8112], %r142;
	ld.shared.u32 	%r143, [%r9+8124];
	ld.shared.u32 	%r144, [%r30+1040];
	add.s32 	%r145, %r144, %r143;
	min.s32 	%r146, %r116, %r145;
	ld.shared.u32 	%r147, [%r30+1144];
	add.s32 	%r148, %r147, %r143;
	min.s32 	%r149, %r119, %r148;
	ld.shared.u32 	%r150, [%r9+16236];
	add.s32 	%r151, %r140, %r150;
	min.s32 	%r152, %r122, %r151;
	st.shared.u32 	[%r13+16224], %r152;
	ld.shared.u32 	%r153, [%r9+16236];
	add.s32 	%r154, %r144, %r153;
	min.s32 	%r155, %r125, %r154;
	add.s32 	%r156, %r147, %r153;
	min.s32 	%r157, %r127, %r156;
	ld.shared.u32 	%r158, [%r9+16];
	ld.shared.u32 	%r159, [%r30+1248];
	add.s32 	%r160, %r159, %r158;
	min.s32 	%r161, %r131, %r160;
	st.shared.u32 	[%r13], %r161;
	ld.shared.u32 	%r162, [%r9+16];
	ld.shared.u32 	%r163, [%r30+1352];
	add.s32 	%r164, %r163, %r162;
	min.s32 	%r165, %r135, %r164;
	st.shared.u32 	[%r13+104], %r165;
	ld.shared.u32 	%r166, [%r30+1456];
	add.s32 	%r167, %r166, %r162;
	min.s32 	%r168, %r138, %r167;
	st.shared.u32 	[%r13+208], %r168;
	ld.shared.u32 	%r169, [%r9+8128];
	ld.shared.u32 	%r170, [%r30+1248];
	add.s32 	%r171, %r170, %r169;
	min.s32 	%r172, %r142, %r171;
	st.shared.u32 	[%r13+8112], %r172;
	ld.shared.u32 	%r173, [%r9+8128];
	ld.shared.u32 	%r174, [%r30+1352];
	add.s32 	%r175, %r174, %r173;
	min.s32 	%r176, %r146, %r175;
	st.shared.u32 	[%r13+8216], %r176;
	ld.shared.u32 	%r177, [%r30+1456];
	add.s32 	%r178, %r177, %r173;
	min.s32 	%r179, %r149, %r178;
	st.shared.u32 	[%r13+8320], %r179;
	ld.shared.u32 	%r180, [%r9+16240];
	add.s32 	%r181, %r170, %r180;
	min.s32 	%r182, %r152, %r181;
	st.shared.u32 	[%r13+16224], %r182;
	ld.shared.u32 	%r183, [%r9+16240];
	add.s32 	%r184, %r174, %r183;
	min.s32 	%r185, %r155, %r184;
	st.shared.u32 	[%r13+16328], %r185;
	add.s32 	%r186, %r177, %r183;
	min.s32 	%r187, %r157, %r186;
	ld.shared.u32 	%r188, [%r9+20];
	ld.shared.u32 	%r189, [%r30+1560];
	add.s32 	%r190, %r189, %r188;
	min.s32 	%r191, %r161, %r190;
	st.shared.u32 	[%r13], %r191;
	ld.shared.u32 	%r192, [%r9+20];
	ld.shared.u32 	%r193, [%r30+1664];
	add.s32 	%r194, %r193, %r192;
	min.s32 	%r195, %r165, %r194;
	st.shared.u32 	[%r13+104], %r195;
	ld.shared.u32 	%r196, [%r30+1768];
	add.s32 	%r197, %r196, %r192;
	min.s32 	%r198, %r168, %r197;
	st.shared.u32 	[%r13+208], %r198;
	ld.shared.u32 	%r199, [%r9+8132];
	ld.shared.u32 	%r200, [%r30+1560];
	add.s32 	%r201, %r200, %r199;
	min.s32 	%r202, %r172, %r201;
	st.shared.u32 	[%r13+8112], %r202;
	ld.shared.u32 	%r203, [%r9+8132];
	ld.shared.u32 	%r204, [%r30+1664];
	add.s32 	%r205, %r204, %r203;
	min.s32 	%r206, %r176, %r205;
	ld.shared.u32 	%r207, [%r30+1768];
	add.s32 	%r208, %r207, %r203;
	min.s32 	%r209, %r179, %r208;
	ld.shared.u32 	%r210, [%r9+16244];
	add.s32 	%r211, %r200, %r210;
	min.s32 	%r212, %r182, %r211;
	st.shared.u32 	[%r13+16224], %r212;
	ld.shared.u32 	%r213, [%r9+16244];
	add.s32 	%r214, %r204, %r213;
	min.s32 	%r215, %r185, %r214;
	add.s32 	%r216, %r207, %r213;
	min.s32 	%r217, %r187, %r216;
	st.shared.u32 	[%r13+16432], %r217;
	ld.shared.u32 	%r218, [%r9+24];
	ld.shared.u32 	%r219, [%r30+1872];
	add.s32 	%r220, %r219, %r218;
	min.s32 	%r221, %r191, %r220;
	st.shared.u32 	[%r13], %r221;
	ld.shared.u32 	%r222, [%r9+24];
	ld.shared.u32 	%r223, [%r30+1976];
	add.s32 	%r224, %r223, %r222;
	min.s32 	%r225, %r195, %r224;
	st.shared.u32 	[%r13+104], %r225;
	ld.shared.u32 	%r226, [%r30+2080];
	add.s32 	%r227, %r226, %r222;
	min.s32 	%r228, %r198, %r227;
	st.shared.u32 	[%r13+208], %r228;
	ld.shared.u32 	%r229, [%r9+8136];
	ld.shared.u32 	%r230, [%r30+1872];
	add.s32 	%r231, %r230, %r229;
	min.s32 	%r232, %r202, %r231;
	st.shared.u32 	[%r13+8112], %r232;
	ld.shared.u32 	%r233, [%r9+8136];
	ld.shared.u32 	%r234, [%r30+1976];
	add.s32 	%r235, %r234, %r233;
	min.s32 	%r236, %r206, %r235;
	ld.shared.u32 	%r237, [%r30+2080];
	add.s32 	%r238, %r237, %r233;
	min.s32 	%r239, %r209, %r238;
	ld.shared.u32 	%r240, [%r9+16248];
	add.s32 	%r241, %r230, %r240;
	min.s32 	%r242, %r212, %r241;
	st.shared.u32 	[%r13+16224], %r242;
	ld.shared.u32 	%r243, [%r9+16248];
	add.s32 	%r244, %r234, %r243;
	min.s32 	%r245, %r215, %r244;
	add.s32 	%r246, %r237, %r243;
	min.s32 	%r247, %r217, %r246;
	ld.shared.u32 	%r248, [%r9+28];
	ld.shared.u32 	%r249, [%r30+2184];
	add.s32 	%r250, %r249, %r248;
	min.s32 	%r251, %r221, %r250;
	st.shared.u32 	[%r13], %r251;
	ld.shared.u32 	%r252, [%r9+28];
	ld.shared.u32 	%r253, [%r30+2288];
	add.s32 	%r254, %r253, %r252;
	min.s32 	%r255, %r225, %r254;
	st.shared.u32 	[%r13+104], %r255;
	ld.shared.u32 	%r256, [%r30+2392];
	add.s32 	%r257, %r256, %r252;
	min.s32 	%r258, %r228, %r257;
	st.shared.u32 	[%r13+208], %r258;
	ld.shared.u32 	%r259, [%r9+8140];
	ld.shared.u32 	%r260, [%r30+2184];
	add.s32 	%r261, %r260, %r259;
	min.s32 	%r262, %r232, %r261;
	st.shared.u32 	[%r13+8112], %r262;
	ld.shared.u32 	%r263, [%r9+8140];
	ld.shared.u32 	%r264, [%r30+2288];
	add.s32 	%r265, %r264, %r263;
	min.s32 	%r266, %r236, %r265;
	st.shared.u32 	[%r13+8216], %r266;
	ld.shared.u32 	%r267, [%r30+2392];
	add.s32 	%r268, %r267, %r263;
	min.s32 	%r269, %r239, %r268;
	st.shared.u32 	[%r13+8320], %r269;
	ld.shared.u32 	%r270, [%r9+16252];
	add.s32 	%r271, %r260, %r270;
	min.s32 	%r272, %r242, %r271;
	st.shared.u32 	[%r13+16224], %r272;
	ld.shared.u32 	%r273, [%r9+16252];
	add.s32 	%r274, %r264, %r273;
	min.s32 	%r275, %r245, %r274;
	st.shared.u32 	[%r13+16328], %r275;
	add.s32 	%r276, %r267, %r273;
	min.s32 	%r277, %r247, %r276;
	ld.shared.u32 	%r278, [%r9+32];
	ld.shared.u32 	%r279, [%r30+2496];
	add.s32 	%r280, %r279, %r278;
	min.s32 	%r281, %r251, %r280;
	st.shared.u32 	[%r13], %r281;
	ld.shared.u32 	%r282, [%r9+32];
	ld.shared.u32 	%r283, [%r30+2600];
	add.s32 	%r284, %r283, %r282;
	min.s32 	%r285, %r255, %r284;
	st.shared.u32 	[%r13+104], %r285;
	ld.shared.u32 	%r286, [%r30+2704];
	add.s32 	%r287, %r286, %r282;
	min.s32 	%r288, %r258, %r287;
	st.shared.u32 	[%r13+208], %r288;
	ld.shared.u32 	%r289, [%r9+8144];
	ld.shared.u32 	%r290, [%r30+2496];
	add.s32 	%r291, %r290, %r289;
	min.s32 	%r292, %r262, %r291;
	st.shared.u32 	[%r13+8112], %r292;
	ld.shared.u32 	%r293, [%r9+8144];
	ld.shared.u32 	%r294, [%r30+2600];
	add.s32 	%r295, %r294, %r293;
	min.s32 	%r296, %r266, %r295;
	ld.shared.u32 	%r297, [%r30+2704];
	add.s32 	%r298, %r297, %r293;
	min.s32 	%r299, %r269, %r298;
	ld.shared.u32 	%r300, [%r9+16256];
	add.s32 	%r301, %r290, %r300;
	min.s32 	%r302, %r272, %r301;
	st.shared.u32 	[%r13+16224], %r302;
	ld.shared.u32 	%r303, [%r9+16256];
	add.s32 	%r304, %r294, %r303;
	min.s32 	%r305, %r275, %r304;
	add.s32 	%r306, %r297, %r303;
	min.s32 	%r307, %r277, %r306;
	st.shared.u32 	[%r13+16432], %r307;
	ld.shared.u32 	%r308, [%r9+36];
	ld.shared.u32 	%r309, [%r30+2808];
	add.s32 	%r310, %r309, %r308;
	min.s32 	%r311, %r281, %r310;
	st.shared.u32 	[%r13], %r311;
	ld.shared.u32 	%r312, [%r9+36];
	ld.shared.u32 	%r313, [%r30+2912];
	add.s32 	%r314, %r313, %r312;
	min.s32 	%r315, %r285, %r314;
	st.shared.u32 	[%r13+104], %r315;
	ld.shared.u32 	%r316, [%r30+3016];
	add.s32 	%r317, %r316, %r312;
	min.s32 	%r318, %r288, %r317;
	st.shared.u32 	[%r13+208], %r318;
	ld.shared.u32 	%r319, [%r9+8148];
	ld.shared.u32 	%r320, [%r30+2808];
	add.s32 	%r321, %r320, %r319;
	min.s32 	%r322, %r292, %r321;
	st.shared.u32 	[%r13+8112], %r322;
	ld.shared.u32 	%r323, [%r9+8148];
	ld.shared.u32 	%r324, [%r30+2912];
	add.s32 	%r325, %r324, %r323;
	min.s32 	%r326, %r296, %r325;
	ld.shared.u32 	%r327, [%r30+3016];
	add.s32 	%r328, %r327, %r323;
	min.s32 	%r329, %r299, %r328;
	ld.shared.u32 	%r330, [%r9+16260];
	add.s32 	%r331, %r320, %r330;
	min.s32 	%r332, %r302, %r331;
	st.shared.u32 	[%r13+16224], %r332;
	ld.shared.u32 	%r333, [%r9+16260];
	add.s32 	%r334, %r324, %r333;
	min.s32 	%r335, %r305, %r334;
	add.s32 	%r336, %r327, %r333;
	min.s32 	%r337, %r307, %r336;
	ld.shared.u32 	%r338, [%r9+40];
	ld.shared.u32 	%r339, [%r30+3120];
	add.s32 	%r340, %r339, %r338;
	min.s32 	%r341, %r311, %r340;
	st.shared.u32 	[%r13], %r341;
	ld.shared.u32 	%r342, [%r9+40];
	ld.shared.u32 	%r343, [%r30+3224];
	add.s32 	%r344, %r343, %r342;
	min.s32 	%r345, %r315, %r344;
	st.shared.u32 	[%r13+104], %r345;
	ld.shared.u32 	%r346, [%r30+3328];
	add.s32 	%r347, %r346, %r342;
	min.s32 	%r348, %r318, %r347;
	st.shared.u32 	[%r13+208], %r348;
	ld.shared.u32 	%r349, [%r9+8152];
	ld.shared.u32 	%r350, [%r30+3120];
	add.s32 	%r351, %r350, %r349;
	min.s32 	%r352, %r322, %r351;
	st.shared.u32 	[%r13+8112], %r352;
	ld.shared.u32 	%r353, [%r9+8152];
	ld.shared.u32 	%r354, [%r30+3224];
	add.s32 	%r355, %r354, %r353;
	min.s32 	%r356, %r326, %r355;
	st.shared.u32 	[%r13+8216], %r356;
	ld.shared.u32 	%r357, [%r30+3328];
	add.s32 	%r358, %r357, %r353;
	min.s32 	%r359, %r329, %r358;
	st.shared.u32 	[%r13+8320], %r359;
	ld.shared.u32 	%r360, [%r9+16264];
	add.s32 	%r361, %r350, %r360;
	min.s32 	%r362, %r332, %r361;
	st.shared.u32 	[%r13+16224], %r362;
	ld.shared.u32 	%r363, [%r9+16264];
	add.s32 	%r364, %r354, %r363;
	min.s32 	%r365, %r335, %r364;
	st.shared.u32 	[%r13+16328], %r365;
	add.s32 	%r366, %r357, %r363;
	min.s32 	%r367, %r337, %r366;
	ld.shared.u32 	%r368, [%r9+44];
	ld.shared.u32 	%r369, [%r30+3432];
	add.s32 	%r370, %r369, %r368;
	min.s32 	%r371, %r341, %r370;
	st.shared.u32 	[%r13], %r371;
	ld.shared.u32 	%r372, [%r9+44];
	ld.shared.u32 	%r373, [%r30+3536];
	add.s32 	%r374, %r373, %r372;
	min.s32 	%r375, %r345, %r374;
	st.shared.u32 	[%r13+104], %r375;
	ld.shared.u32 	%r376, [%r30+3640];
	add.s32 	%r377, %r376, %r372;
	min.s32 	%r378, %r348, %r377;
	st.shared.u32 	[%r13+208], %r378;
	ld.shared.u32 	%r379, [%r9+8156];
	ld.shared.u32 	%r380, [%r30+3432];
	add.s32 	%r381, %r380, %r379;
	min.s32 	%r382, %r352, %r381;
	st.shared.u32 	[%r13+8112], %r382;
	ld.shared.u32 	%r383, [%r9+8156];
	ld.shared.u32 	%r384, [%r30+3536];
	add.s32 	%r385, %r384, %r383;
	min.s32 	%r386, %r356, %r385;
	ld.shared.u32 	%r387, [%r30+3640];
	add.s32 	%r388, %r387, %r383;
	min.s32 	%r389, %r359, %r388;
	ld.shared.u32 	%r390, [%r9+16268];
	add.s32 	%r391, %r380, %r390;
	min.s32 	%r392, %r362, %r391;
	st.shared.u32 	[%r13+16224], %r392;
	ld.shared.u32 	%r393, [%r9+16268];
	add.s32 	%r394, %r384, %r393;
	min.s32 	%r395, %r365, %r394;
	add.s32 	%r396, %r387, %r393;
	min.s32 	%r397, %r367, %r396;
	st.shared.u32 	[%r13+16432], %r397;
	ld.shared.u32 	%r398, [%r9+48];
	ld.shared.u32 	%r399, [%r30+3744];
	add.s32 	%r400, %r399, %r398;
	min.s32 	%r401, %r371, %r400;
	st.shared.u32 	[%r13], %r401;
	ld.shared.u32 	%r402, [%r9+48];
	ld.shared.u32 	%r403, [%r30+3848];
	add.s32 	%r404, %r403, %r402;
	min.s32 	%r405, %r375, %r404;
	st.shared.u32 	[%r13+104], %r405;
	ld.shared.u32 	%r406, [%r30+3952];
	add.s32 	%r407, %r406, %r402;
	min.s32 	%r408, %r378, %r407;
	st.shared.u32 	[%r13+208], %r408;
	ld.shared.u32 	%r409, [%r9+8160];
	ld.shared.u32 	%r410, [%r30+3744];
	add.s32 	%r411, %r410, %r409;
	min.s32 	%r412, %r382, %r411;
	st.shared.u32 	[%r13+8112], %r412;
	ld.shared.u32 	%r413, [%r9+8160];
	ld.shared.u32 	%r414, [%r30+3848];
	add.s32 	%r415, %r414, %r413;
	min.s32 	%r416, %r386, %r415;
	ld.shared.u32 	%r417, [%r30+3952];
	add.s32 	%r418, %r417, %r413;
	min.s32 	%r419, %r389, %r418;
	ld.shared.u32 	%r420, [%r9+16272];
	add.s32 	%r421, %r410, %r420;
	min.s32 	%r422, %r392, %r421;
	st.shared.u32 	[%r13+16224], %r422;
	ld.shared.u32 	%r423, [%r9+16272];
	add.s32 	%r424, %r414, %r423;
	min.s32 	%r425, %r395, %r424;
	add.s32 	%r426, %r417, %r423;
	min.s32 	%r427, %r397, %r426;
	ld.shared.u32 	%r428, [%r9+52];
	ld.shared.u32 	%r429, [%r30+4056];
	add.s32 	%r430, %r429, %r428;
	min.s32 	%r431, %r401, %r430;
	st.shared.u32 	[%r13], %r431;
	ld.shared.u32 	%r432, [%r9+52];
	ld.shared.u32 	%r433, [%r30+4160];
	add.s32 	%r434, %r433, %r432;
	min.s32 	%r435, %r405, %r434;
	st.shared.u32 	[%r13+104], %r435;
	ld.shared.u32 	%r436, [%r30+4264];
	add.s32 	%r437, %r436, %r432;
	min.s32 	%r438, %r408, %r437;
	st.shared.u32 	[%r13+208], %r438;
	ld.shared.u32 	%r439, [%r9+8164];
	ld.shared.u32 	%r440, [%r30+4056];
	add.s32 	%r441, %r440, %r439;
	min.s32 	%r442, %r412, %r441;
	st.shared.u32 	[%r13+8112], %r442;
	ld.shared.u32 	%r443, [%r9+8164];
	ld.shared.u32 	%r444, [%r30+4160];
	add.s32 	%r445, %r444, %r443;
	min.s32 	%r446, %r416, %r445;
	st.shared.u32 	[%r13+8216], %r446;
	ld.shared.u32 	%r447, [%r30+4264];
	add.s32 	%r448, %r447, %r443;
	min.s32 	%r449, %r419, %r448;
	st.shared.u32 	[%r13+8320], %r449;
	ld.shared.u32 	%r450, [%r9+16276];
	add.s32 	%r451, %r440, %r450;
	min.s32 	%r452, %r422, %r451;
	st.shared.u32 	[%r13+16224], %r452;
	ld.shared.u32 	%r453, [%r9+16276];
	add.s32 	%r454, %r444, %r453;
	min.s32 	%r455, %r425, %r454;
	st.shared.u32 	[%r13+16328], %r455;
	add.s32 	%r456, %r447, %r453;
	min.s32 	%r457, %r427, %r456;
	ld.shared.u32 	%r458, [%r9+56];
	ld.shared.u32 	%r459, [%r30+4368];
	add.s32 	%r460, %r459, %r458;
	min.s32 	%r461, %r431, %r460;
	st.shared.u32 	[%r13], %r461;
	ld.shared.u32 	%r462, [%r9+56];
	ld.shared.u32 	%r463, [%r30+4472];
	add.s32 	%r464, %r463, %r462;
	min.s32 	%r465, %r435, %r464;
	st.shared.u32 	[%r13+104], %r465;
	ld.shared.u32 	%r466, [%r30+4576];
	add.s32 	%r467, %r466, %r462;
	min.s32 	%r468, %r438, %r467;
	st.shared.u32 	[%r13+208], %r468;
	ld.shared.u32 	%r469, [%r9+8168];
	ld.shared.u32 	%r470, [%r30+4368];
	add.s32 	%r471, %r470, %r469;
	min.s32 	%r472, %r442, %r471;
	st.shared.u32 	[%r13+8112], %r472;
	ld.shared.u32 	%r473, [%r9+8168];
	ld.shared.u32 	%r474, [%r30+4472];
	add.s32 	%r475, %r474, %r473;
	min.s32 	%r476, %r446, %r475;
	ld.shared.u32 	%r477, [%r30+4576];
	add.s32 	%r478, %r477, %r473;
	min.s32 	%r479, %r449, %r478;
	ld.shared.u32 	%r480, [%r9+16280];
	add.s32 	%r481, %r470, %r480;
	min.s32 	%r482, %r452, %r481;
	st.shared.u32 	[%r13+16224], %r482;
	ld.shared.u32 	%r483, [%r9+16280];
	add.s32 	%r484, %r474, %r483;
	min.s32 	%r485, %r455, %r484;
	add.s32 	%r486, %r477, %r483;
	min.s32 	%r487, %r457, %r486;
	st.shared.u32 	[%r13+16432], %r487;
	ld.shared.u32 	%r488, [%r9+60];
	ld.shared.u32 	%r489, [%r30+4680];
	add.s32 	%r490, %r489, %r488;
	min.s32 	%r491, %r461, %r490;
	st.shared.u32 	[%r13], %r491;
	ld.shared.u32 	%r492, [%r9+60];
	ld.shared.u32 	%r493, [%r30+4784];
	add.s32 	%r494, %r493, %r492;
	min.s32 	%r495, %r465, %r494;
	st.shared.u32 	[%r13+104], %r495;
	ld.shared.u32 	%r496, [%r30+4888];
	add.s32 	%r497, %r496, %r492;
	min.s32 	%r498, %r468, %r497;
	st.shared.u32 	[%r13+208], %r498;
	ld.shared.u32 	%r499, [%r9+8172];
	ld.shared.u32 	%r500, [%r30+4680];
	add.s32 	%r501, %r500, %r499;
	min.s32 	%r502, %r472, %r501;
	st.shared.u32 	[%r13+8112], %r502;
	ld.shared.u32 	%r503, [%r9+8172];
	ld.shared.u32 	%r504, [%r30+4784];
	add.s32 	%r505, %r504, %r503;
	min.s32 	%r506, %r476, %r505;
	ld.shared.u32 	%r507, [%r30+4888];
	add.s32 	%r508, %r507, %r503;
	min.s32 	%r509, %r479, %r508;
	ld.shared.u32 	%r510, [%r9+16284];
	add.s32 	%r511, %r500, %r510;
	min.s32 	%r512, %r482, %r511;
	st.shared.u32 	[%r13+16224], %r512;
	ld.shared.u32 	%r513, [%r9+16284];
	add.s32 	%r514, %r504, %r513;
	min.s32 	%r515, %r485, %r514;
	add.s32 	%r516, %r507, %r513;
	min.s32 	%r517, %r487, %r516;
	ld.shared.u32 	%r518, [%r9+64];
	ld.shared.u32 	%r519, [%r30+4992];
	add.s32 	%r520, %r519, %r518;
	min.s32 	%r521, %r491, %r520;
	st.shared.u32 	[%r13], %r521;
	ld.shared.u32 	%r522, [%r9+64];
	ld.shared.u32 	%r523, [%r30+5096];
	add.s32 	%r524, %r523, %r522;
	min.s32 	%r525, %r495, %r524;
	st.shared.u32 	[%r13+104], %r525;
	ld.shared.u32 	%r526, [%r30+5200];
	add.s32 	%r527, %r526, %r522;
	min.s32 	%r528, %r498, %r527;
	st.shared.u32 	[%r13+208], %r528;
	ld.shared.u32 	%r529, [%r9+8176];
	ld.shared.u32 	%r530, [%r30+4992];
	add.s32 	%r531, %r530, %r529;
	min.s32 	%r532, %r502, %r531;
	st.shared.u32 	[%r13+8112], %r532;
	ld.shared.u32 	%r533, [%r9+8176];
	ld.shared.u32 	%r534, [%r30+5096];
	add.s32 	%r535, %r534, %r533;
	min.s32 	%r536, %r506, %r535;
	st.shared.u32 	[%r13+8216], %r536;
	ld.shared.u32 	%r537, [%r30+5200];
	add.s32 	%r538, %r537, %r533;
	min.s32 	%r539, %r509, %r538;
	st.shared.u32 	[%r13+8320], %r539;
	ld.shared.u32 	%r540, [%r9+16288];
	add.s32 	%r541, %r530, %r540;
	min.s32 	%r542, %r512, %r541;
	st.shared.u32 	[%r13+16224], %r542;
	ld.shared.u32 	%r543, [%r9+16288];
	add.s32 	%r544, %r534, %r543;
	min.s32 	%r545, %r515, %r544;
	st.shared.u32 	[%r13+16328], %r545;
	add.s32 	%r546, %r537, %r543;
	min.s32 	%r547, %r517, %r546;
	ld.shared.u32 	%r548, [%r9+68];
	ld.shared.u32 	%r549, [%r30+5304];
	add.s32 	%r550, %r549, %r548;
	min.s32 	%r551, %r521, %r550;
	st.shared.u32 	[%r13], %r551;
	ld.shared.u32 	%r552, [%r9+68];
	ld.shared.u32 	%r553, [%r30+5408];
	add.s32 	%r554, %r553, %r552;
	min.s32 	%r555, %r525, %r554;
	st.shared.u32 	[%r13+104], %r555;
	ld.shared.u32 	%r556, [%r30+5512];
	add.s32 	%r557, %r556, %r552;
	min.s32 	%r558, %r528, %r557;
	st.shared.u32 	[%r13+208], %r558;
	ld.shared.u32 	%r559, [%r9+8180];
	ld.shared.u32 	%r560, [%r30+5304];
	add.s32 	%r561, %r560, %r559;
	min.s32 	%r562, %r532, %r561;
	st.shared.u32 	[%r13+8112], %r562;
	ld.shared.u32 	%r563, [%r9+8180];
	ld.shared.u32 	%r564, [%r30+5408];
	add.s32 	%r565, %r564, %r563;
	min.s32 	%r566, %r536, %r565;
	ld.shared.u32 	%r567, [%r30+5512];
	add.s32 	%r568, %r567, %r563;
	min.s32 	%r569, %r539, %r568;
	ld.shared.u32 	%r570, [%r9+16292];
	add.s32 	%r571, %r560, %r570;
	min.s32 	%r572, %r542, %r571;
	st.shared.u32 	[%r13+16224], %r572;
	ld.shared.u32 	%r573, [%r9+16292];
	add.s32 	%r574, %r564, %r573;
	min.s32 	%r575, %r545, %r574;
	add.s32 	%r576, %r567, %r573;
	min.s32 	%r577, %r547, %r576;
	st.shared.u32 	[%r13+16432], %r577;
	ld.shared.u32 	%r578, [%r9+72];
	ld.shared.u32 	%r579, [%r30+5616];
	add.s32 	%r580, %r579, %r578;
	min.s32 	%r581, %r551, %r580;
	st.shared.u32 	[%r13], %r581;
	ld.shared.u32 	%r582, [%r9+72];
	ld.shared.u32 	%r583, [%r30+5720];
	add.s32 	%r584, %r583, %r582;
	min.s32 	%r585, %r555, %r584;
	st.shared.u32 	[%r13+104], %r585;
	ld.shared.u32 	%r586, [%r30+5824];
	add.s32 	%r587, %r586, %r582;
	min.s32 	%r588, %r558, %r587;
	st.shared.u32 	[%r13+208], %r588;
	ld.shared.u32 	%r589, [%r9+8184];
	ld.shared.u32 	%r590, [%r30+5616];
	add.s32 	%r591, %r590, %r589;
	min.s32 	%r592, %r562, %r591;
	st.shared.u32 	[%r13+8112], %r592;
	ld.shared.u32 	%r593, [%r9+8184];
	ld.shared.u32 	%r594, [%r30+5720];
	add.s32 	%r595, %r594, %r593;
	min.s32 	%r596, %r566, %r595;
	ld.shared.u32 	%r597, [%r30+5824];
	add.s32 	%r598, %r597, %r593;
	min.s32 	%r599, %r569, %r598;
	ld.shared.u32 	%r600, [%r9+16296];
	add.s32 	%r601, %r590, %r600;
	min.s32 	%r602, %r572, %r601;
	st.shared.u32 	[%r13+16224], %r602;
	ld.shared.u32 	%r603, [%r9+16296];
	add.s32 	%r604, %r594, %r603;
	min.s32 	%r605, %r575, %r604;
	add.s32 	%r606, %r597, %r603;
	min.s32 	%r607, %r577, %r606;
	ld.shared.u32 	%r608, [%r9+76];
	ld.shared.u32 	%r609, [%r30+5928];
	add.s32 	%r610, %r609, %r608;
	min.s32 	%r611, %r581, %r610;
	st.shared.u32 	[%r13], %r611;
	ld.shared.u32 	%r612, [%r9+76];
	ld.shared.u32 	%r613, [%r30+6032];
	add.s32 	%r614, %r613, %r612;
	min.s32 	%r615, %r585, %r614;
	st.shared.u32 	[%r13+104], %r615;
	ld.shared.u32 	%r616, [%r30+6136];
	add.s32 	%r617, %r616, %r612;
	min.s32 	%r618, %r588, %r617;
	st.shared.u32 	[%r13+208], %r618;
	ld.shared.u32 	%r619, [%r9+8188];
	ld.shared.u32 	%r620, [%r30+5928];
	add.s32 	%r621, %r620, %r619;
	min.s32 	%r622, %r592, %r621;
	st.shared.u32 	[%r13+8112], %r622;
	ld.shared.u32 	%r623, [%r9+8188];
	ld.shared.u32 	%r624, [%r30+6032];
	add.s32 	%r625, %r624, %r623;
	min.s32 	%r626, %r596, %r625;
	st.shared.u32 	[%r13+8216], %r626;
	ld.shared.u32 	%r627, [%r30+6136];
	add.s32 	%r628, %r627, %r623;
	min.s32 	%r629, %r599, %r628;
	st.shared.u32 	[%r13+8320], %r629;
	ld.shared.u32 	%r630, [%r9+16300];
	add.s32 	%r631, %r620, %r630;
	min.s32 	%r632, %r602, %r631;
	st.shared.u32 	[%r13+16224], %r632;
	ld.shared.u32 	%r633, [%r9+16300];
	add.s32 	%r634, %r624, %r633;
	min.s32 	%r635, %r605, %r634;
	st.shared.u32 	[%r13+16328], %r635;
	add.s32 	%r636, %r627, %r633;
	min.s32 	%r637, %r607, %r636;
	ld.shared.u32 	%r638, [%r9+80];
	ld.shared.u32 	%r639, [%r30+6240];
	add.s32 	%r640, %r639, %r638;
	min.s32 	%r641, %r611, %r640;
	st.shared.u32 	[%r13], %r641;
	ld.shared.u32 	%r642, [%r9+80];
	ld.shared.u32 	%r643, [%r30+6344];
	add.s32 	%r644, %r643, %r642;
	min.s32 	%r645, %r615, %r644;
	st.shared.u32 	[%r13+104], %r645;
	ld.shared.u32 	%r646, [%r30+6448];
	add.s32 	%r647, %r646, %r642;
	min.s32 	%r648, %r618, %r647;
	st.shared.u32 	[%r13+208], %r648;
	ld.shared.u32 	%r649, [%r9+8192];
	ld.shared.u32 	%r650, [%r30+6240];
	add.s32 	%r651, %r650, %r649;
	min.s32 	%r652, %r622, %r651;
	st.shared.u32 	[%r13+8112], %r652;
	ld.shared.u32 	%r653, [%r9+8192];
	ld.shared.u32 	%r654, [%r30+6344];
	add.s32 	%r655, %r654, %r653;
	min.s32 	%r656, %r626, %r655;
	ld.shared.u32 	%r657, [%r30+6448];
	add.s32 	%r658, %r657, %r653;
	min.s32 	%r659, %r629, %r658;
	ld.shared.u32 	%r660, [%r9+16304];
	add.s32 	%r661, %r650, %r660;
	min.s32 	%r662, %r632, %r661;
	st.shared.u32 	[%r13+16224], %r662;
	ld.shared.u32 	%r663, [%r9+16304];
	add.s32 	%r664, %r654, %r663;
	min.s32 	%r665, %r635, %r664;
	add.s32 	%r666, %r657, %r663;
	min.s32 	%r667, %r637, %r666;
	st.shared.u32 	[%r13+16432], %r667;
	ld.shared.u32 	%r668, [%r9+84];
	ld.shared.u32 	%r669, [%r30+6552];
	add.s32 	%r670, %r669, %r668;
	min.s32 	%r671, %r641, %r670;
	st.shared.u32 	[%r13], %r671;
	ld.shared.u32 	%r672, [%r9+84];
	ld.shared.u32 	%r673, [%r30+6656];
	add.s32 	%r674, %r673, %r672;
	min.s32 	%r675, %r645, %r674;
	st.shared.u32 	[%r13+104], %r675;
	ld.shared.u32 	%r676, [%r30+6760];
	add.s32 	%r677, %r676, %r672;
	min.s32 	%r678, %r648, %r677;
	st.shared.u32 	[%r13+208], %r678;
	ld.shared.u32 	%r679, [%r9+8196];
	ld.shared.u32 	%r680, [%r30+6552];
	add.s32 	%r681, %r680, %r679;
	min.s32 	%r682, %r652, %r681;
	st.shared.u32 	[%r13+8112], %r682;
	ld.shared.u32 	%r683, [%r9+8196];
	ld.shared.u32 	%r684, [%r30+6656];
	add.s32 	%r685, %r684, %r683;
	min.s32 	%r686, %r656, %r685;
	ld.shared.u32 	%r687, [%r30+6760];
	add.s32 	%r688, %r687, %r683;
	min.s32 	%r689, %r659, %r688;
	ld.shared.u32 	%r690, [%r9+16308];
	add.s32 	%r691, %r680, %r690;
	min.s32 	%r692, %r662, %r691;
	st.shared.u32 	[%r13+16224], %r692;
	ld.shared.u32 	%r693, [%r9+16308];
	add.s32 	%r694, %r684, %r693;
	min.s32 	%r695, %r665, %r694;
	add.s32 	%r696, %r687, %r693;
	min.s32 	%r697, %r667, %r696;
	ld.shared.u32 	%r698, [%r9+88];
	ld.shared.u32 	%r699, [%r30+6864];
	add.s32 	%r700, %r699, %r698;
	min.s32 	%r701, %r671, %r700;
	st.shared.u32 	[%r13], %r701;
	ld.shared.u32 	%r702, [%r9+88];
	ld.shared.u32 	%r703, [%r30+6968];
	add.s32 	%r704, %r703, %r702;
	min.s32 	%r705, %r675, %r704;
	st.shared.u32 	[%r13+104], %r705;
	ld.shared.u32 	%r706, [%r30+7072];
	add.s32 	%r707, %r706, %r702;
	min.s32 	%r708, %r678, %r707;
	st.shared.u32 	[%r13+208], %r708;
	ld.shared.u32 	%r709, [%r9+8200];
	ld.shared.u32 	%r710, [%r30+6864];
	add.s32 	%r711, %r710, %r709;
	min.s32 	%r712, %r682, %r711;
	st.shared.u32 	[%r13+8112], %r712;
	ld.shared.u32 	%r713, [%r9+8200];
	ld.shared.u32 	%r714, [%r30+6968];
	add.s32 	%r715, %r714, %r713;
	min.s32 	%r716, %r686, %r715;
	st.shared.u32 	[%r13+8216], %r716;
	ld.shared.u32 	%r717, [%r30+7072];
	add.s32 	%r718, %r717, %r713;
	min.s32 	%r719, %r689, %r718;
	st.shared.u32 	[%r13+8320], %r719;
	ld.shared.u32 	%r720, [%r9+16312];
	add.s32 	%r721, %r710, %r720;
	min.s32 	%r722, %r692, %r721;
	st.shared.u32 	[%r13+16224], %r722;
	ld.shared.u32 	%r723, [%r9+16312];
	add.s32 	%r724, %r714, %r723;
	min.s32 	%r725, %r695, %r724;
	st.shared.u32 	[%r13+16328], %r725;
	add.s32 	%r726, %r717, %r723;
	min.s32 	%r727, %r697, %r726;
	ld.shared.u32 	%r728, [%r9+92];
	ld.shared.u32 	%r729, [%r30+7176];
	add.s32 	%r730, %r729, %r728;
	min.s32 	%r731, %r701, %r730;
	st.shared.u32 	[%r13], %r731;
	ld.shared.u32 	%r732, [%r9+92];
	ld.shared.u32 	%r733, [%r30+7280];
	add.s32 	%r734, %r733, %r732;
	min.s32 	%r735, %r705, %r734;
	st.shared.u32 	[%r13+104], %r735;
	ld.shared.u32 	%r736, [%r30+7384];
	add.s32 	%r737, %r736, %r732;
	min.s32 	%r738, %r708, %r737;
	st.shared.u32 	[%r13+208], %r738;
	ld.shared.u32 	%r739, [%r9+8204];
	ld.shared.u32 	%r740, [%r30+7176];
	add.s32 	%r741, %r740, %r739;
	min.s32 	%r742, %r712, %r741;
	st.shared.u32 	[%r13+8112], %r742;
	ld.shared.u32 	%r743, [%r9+8204];
	ld.shared.u32 	%r744, [%r30+7280];
	add.s32 	%r745, %r744, %r743;
	min.s32 	%r746, %r716, %r745;
	ld.shared.u32 	%r747, [%r30+7384];
	add.s32 	%r748, %r747, %r743;
	min.s32 	%r749, %r719, %r748;
	ld.shared.u32 	%r750, [%r9+16316];
	add.s32 	%r751, %r740, %r750;
	min.s32 	%r752, %r722, %r751;
	st.shared.u32 	[%r13+16224], %r752;
	ld.shared.u32 	%r753, [%r9+16316];
	add.s32 	%r754, %r744, %r753;
	min.s32 	%r755, %r725, %r754;
	add.s32 	%r756, %r747, %r753;
	min.s32 	%r757, %r727, %r756;
	st.shared.u32 	[%r13+16432], %r757;
	ld.shared.u32 	%r758, [%r9+96];
	ld.shared.u32 	%r759, [%r30+7488];
	add.s32 	%r760, %r759, %r758;
	min.s32 	%r761, %r731, %r760;
	st.shared.u32 	[%r13], %r761;
	ld.shared.u32 	%r762, [%r9+96];
	ld.shared.u32 	%r763, [%r30+7592];
	add.s32 	%r764, %r763, %r762;
	min.s32 	%r765, %r735, %r764;
	st.shared.u32 	[%r13+104], %r765;
	ld.shared.u32 	%r766, [%r30+7696];
	add.s32 	%r767, %r766, %r762;
	min.s32 	%r768, %r738, %r767;
	st.shared.u32 	[%r13+208], %r768;
	ld.shared.u32 	%r769, [%r9+8208];
	ld.shared.u32 	%r770, [%r30+7488];
	add.s32 	%r771, %r770, %r769;
	min.s32 	%r772, %r742, %r771;
	st.shared.u32 	[%r13+8112], %r772;
	ld.shared.u32 	%r773, [%r9+8208];
	ld.shared.u32 	%r774, [%r30+7592];
	add.s32 	%r775, %r774, %r773;
	min.s32 	%r776, %r746, %r775;
	ld.shared.u32 	%r777, [%r30+7696];
	add.s32 	%r778, %r777, %r773;
	min.s32 	%r779, %r749, %r778;
	ld.shared.u32 	%r780, [%r9+16320];
	add.s32 	%r781, %r770, %r780;
	min.s32 	%r782, %r752, %r781;
	st.shared.u32 	[%r13+16224], %r782;
	ld.shared.u32 	%r783, [%r9+16320];
	add.s32 	%r784, %r774, %r783;
	min.s32 	%r785, %r755, %r784;
	add.s32 	%r786, %r777, %r783;
	min.s32 	%r787, %r757, %r786;
	ld.shared.u32 	%r788, [%r9+100];
	ld.shared.u32 	%r789, [%r30+7800];
	add.s32 	%r790, %r789, %r788;
	min.s32 	%r791, %r761, %r790;
	st.shared.u32 	[%r13], %r791;
	ld.shared.u32 	%r792, [%r9+100];
	ld.shared.u32 	%r793, [%r30+7904];
	add.s32 	%r794, %r793, %r792;
	min.s32 	%r795, %r765, %r794;
	st.shared.u32 	[%r13+104], %r795;
	ld.shared.u32 	%r796, [%r30+8008];
	add.s32 	%r797, %r796, %r792;
	min.s32 	%r798, %r768, %r797;
	st.shared.u32 	[%r13+208], %r798;
	ld.shared.u32 	%r799, [%r9+8212];
	ld.shared.u32 	%r800, [%r30+7800];
	add.s32 	%r801, %r800, %r799;
	min.s32 	%r802, %r772, %r801;
	st.shared.u32 	[%r13+8112], %r802;
	ld.shared.u32 	%r803, [%r9+8212];
	ld.shared.u32 	%r804, [%r30+7904];
	add.s32 	%r805, %r804, %r803;
	min.s32 	%r806, %r776, %r805;
	st.shared.u32 	[%r13+8216], %r806;
	ld.shared.u32 	%r807, [%r30+8008];
	add.s32 	%r808, %r807, %r803;
	min.s32 	%r809, %r779, %r808;
	st.shared.u32 	[%r13+8320], %r809;
	ld.shared.u32 	%r810, [%r9+16324];
	add.s32 	%r811, %r800, %r810;
	min.s32 	%r812, %r782, %r811;
	st.shared.u32 	[%r13+16224], %r812;
	ld.shared.u32 	%r813, [%r9+16324];
	add.s32 	%r814, %r804, %r813;
	min.s32 	%r815, %r785, %r814;
	st.shared.u32 	[%r13+16328], %r815;
	add.s32 	%r816, %r807, %r813;
	min.s32 	%r817, %r787, %r816;
	st.shared.u32 	[%r13+16432], %r817;
	ld.shared.u32 	%r818, [%r9+104];
	ld.shared.u32 	%r819, [%r30+8112];
	add.s32 	%r820, %r819, %r818;
	min.s32 	%r821, %r791, %r820;
	st.shared.u32 	[%r13], %r821;
	ld.shared.u32 	%r822, [%r9+104];
	ld.shared.u32 	%r823, [%r30+8216];
	add.s32 	%r824, %r823, %r822;
	min.s32 	%r825, %r795, %r824;
	st.shared.u32 	[%r13+104], %r825;
	ld.shared.u32 	%r826, [%r9+104];
	ld.shared.u32 	%r827, [%r30+8320];
	add.s32 	%r828, %r827, %r826;
	min.s32 	%r829, %r798, %r828;
	st.shared.u32 	[%r13+208], %r829;
	ld.shared.u32 	%r830, [%r9+8216];
	ld.shared.u32 	%r831, [%r30+8112];
	add.s32 	%r832, %r831, %r830;
	min.s32 	%r833, %r802, %r832;
	st.shared.u32 	[%r13+8112], %r833;
	ld.shared.u32 	%r834, [%r9+8216];
	ld.shared.u32 	%r835, [%r30+8216];
	add.s32 	%r836, %r835, %r834;
	min.s32 	%r837, %r806, %r836;
	st.shared.u32 	[%r13+8216], %r837;
	ld.shared.u32 	%r838, [%r9+8216];
	ld.shared.u32 	%r839, [%r30+8320];
	add.s32 	%r840, %r839, %r838;
	min.s32 	%r841, %r809, %r840;
	st.shared.u32 	[%r13+8320], %r841;
	ld.shared.u32 	%r842, [%r9+16328];
	ld.shared.u32 	%r843, [%r30+8112];
	add.s32 	%r844, %r843, %r842;
	min.s32 	%r845, %r812, %r844;
	st.shared.u32 	[%r13+16224], %r845;
	ld.shared.u32 	%r846, [%r9+16328];
	ld.shared.u32 	%r847, [%r30+8216];
	add.s32 	%r848, %r847, %r846;
	min.s32 	%r849, %r815, %r848;
	st.shared.u32 	[%r13+16328], %r849;
	ld.shared.u32 	%r850, [%r9+16328];
	ld.shared.u32 	%r851, [%r30+8320];
	add.s32 	%r852, %r851, %r850;
	min.s32 	%r853, %r817, %r852;
	ld.shared.u32 	%r854, [%r9+108];
	ld.shared.u32 	%r855, [%r30+8424];
	add.s32 	%r856, %r855, %r854;
	min.s32 	%r857, %r821, %r856;
	st.shared.u32 	[%r13], %r857;
	ld.shared.u32 	%r858, [%r9+108];
	ld.shared.u32 	%r859, [%r30+8528];
	add.s32 	%r860, %r859, %r858;
	min.s32 	%r861, %r825, %r860;
	st.shared.u32 	[%r13+104], %r861;
	ld.shared.u32 	%r862, [%r9+108];
	ld.shared.u32 	%r863, [%r30+8632];
	add.s32 	%r864, %r863, %r862;
	min.s32 	%r865, %r829, %r864;
	st.shared.u32 	[%r13+208], %r865;
	ld.shared.u32 	%r866, [%r9+8220];
	ld.shared.u32 	%r867, [%r30+8424];
	add.s32 	%r868, %r867, %r866;
	min.s32 	%r869, %r833, %r868;
	st.shared.u32 	[%r13+8112], %r869;
	ld.shared.u32 	%r870, [%r9+8220];
	ld.shared.u32 	%r871, [%r30+8528];
	add.s32 	%r872, %r871, %r870;
	min.s32 	%r873, %r837, %r872;
	st.shared.u32 	[%r13+8216], %r873;
	ld.shared.u32 	%r874, [%r9+8220];
	ld.shared.u32 	%r875, [%r30+8632];
	add.s32 	%r876, %r875, %r874;
	min.s32 	%r877, %r841, %r876;
	st.shared.u32 	[%r13+8320], %r877;
	ld.shared.u32 	%r878, [%r9+16332];
	ld.shared.u32 	%r879, [%r30+8424];
	add.s32 	%r880, %r879, %r878;
	min.s32 	%r881, %r845, %r880;
	st.shared.u32 	[%r13+16224], %r881;
	ld.shared.u32 	%r882, [%r9+16332];
	ld.shared.u32 	%r883, [%r30+8528];
	add.s32 	%r884, %r883, %r882;
	min.s32 	%r885, %r849, %r884;
	st.shared.u32 	[%r13+16328], %r885;
	ld.shared.u32 	%r886, [%r9+16332];
	ld.shared.u32 	%r887, [%r30+8632];
	add.s32 	%r888, %r887, %r886;
	min.s32 	%r889, %r853, %r888;
	st.shared.u32 	[%r13+16432], %r889;
	ld.shared.u32 	%r890, [%r9+112];
	ld.shared.u32 	%r891, [%r30+8736];
	add.s32 	%r892, %r891, %r890;
	min.s32 	%r893, %r857, %r892;
	st.shared.u32 	[%r13], %r893;
	ld.shared.u32 	%r894, [%r9+112];
	ld.shared.u32 	%r895, [%r30+8840];
	add.s32 	%r896, %r895, %r894;
	min.s32 	%r897, %r861, %r896;
	st.shared.u32 	[%r13+104], %r897;
	ld.shared.u32 	%r898, [%r9+112];
	ld.shared.u32 	%r899, [%r30+8944];
	add.s32 	%r900, %r899, %r898;
	min.s32 	%r901, %r865, %r900;
	st.shared.u32 	[%r13+208], %r901;
	ld.shared.u32 	%r902, [%r9+8224];
	ld.shared.u32 	%r903, [%r30+8736];
	add.s32 	%r904, %r903, %r902;
	min.s32 	%r905, %r869, %r904;
	st.shared.u32 	[%r13+8112], %r905;
	ld.shared.u32 	%r906, [%r9+8224];
	ld.shared.u32 	%r907, [%r30+8840];
	add.s32 	%r908, %r907, %r906;
	min.s32 	%r909, %r873, %r908;
	st.shared.u32 	[%r13+8216], %r909;
	ld.shared.u32 	%r910, [%r9+8224];
	ld.shared.u32 	%r911, [%r30+8944];
	add.s32 	%r912, %r911, %r910;
	min.s32 	%r913, %r877, %r912;
	st.shared.u32 	[%r13+8320], %r913;
	ld.shared.u32 	%r914, [%r9+16336];
	ld.shared.u32 	%r915, [%r30+8736];
	add.s32 	%r916, %r915, %r914;
	min.s32 	%r917, %r881, %r916;
	st.shared.u32 	[%r13+16224], %r917;
	ld.shared.u32 	%r918, [%r9+16336];
	ld.shared.u32 	%r919, [%r30+8840];
	add.s32 	%r920, %r919, %r918;
	min.s32 	%r921, %r885, %r920;
	st.shared.u32 	[%r13+16328], %r921;
	ld.shared.u32 	%r922, [%r9+16336];
	ld.shared.u32 	%r923, [%r30+8944];
	add.s32 	%r924, %r923, %r922;
	min.s32 	%r925, %r889, %r924;
	ld.shared.u32 	%r926, [%r9+116];
	ld.shared.u32 	%r927, [%r30+9048];
	add.s32 	%r928, %r927, %r926;
	min.s32 	%r929, %r893, %r928;
	st.shared.u32 	[%r13], %r929;
	ld.shared.u32 	%r930, [%r9+116];
	ld.shared.u32 	%r931, [%r30+9152];
	add.s32 	%r932, %r931, %r930;
	min.s32 	%r933, %r897, %r932;
	st.shared.u32 	[%r13+104], %r933;
	ld.shared.u32 	%r934, [%r9+116];
	ld.shared.u32 	%r935, [%r30+9256];
	add.s32 	%r936, %r935, %r934;
	min.s32 	%r937, %r901, %r936;
	st.shared.u32 	[%r13+208], %r937;
	ld.shared.u32 	%r938, [%r9+8228];
	ld.shared.u32 	%r939, [%r30+9048];
	add.s32 	%r940, %r939, %r938;
	min.s32 	%r941, %r905, %r940;
	st.shared.u32 	[%r13+8112], %r941;
	ld.shared.u32 	%r942, [%r9+8228];
	ld.shared.u32 	%r943, [%r30+9152];
	add.s32 	%r944, %r943, %r942;
	min.s32 	%r945, %r909, %r944;
	st.shared.u32 	[%r13+8216], %r945;
	ld.shared.u32 	%r946, [%r9+8228];
	ld.shared.u32 	%r947, [%r30+9256];
	add.s32 	%r948, %r947, %r946;
	min.s32 	%r949, %r913, %r948;
	st.shared.u32 	[%r13+8320], %r949;
	ld.shared.u32 	%r950, [%r9+16340];
	ld.shared.u32 	%r951, [%r30+9048];
	add.s32 	%r952, %r951, %r950;
	min.s32 	%r953, %r917, %r952;
	st.shared.u32 	[%r13+16224], %r953;
	ld.shared.u32 	%r954, [%r9+16340];
	ld.shared.u32 	%r955, [%r30+9152];
	add.s32 	%r956, %r955, %r954;
	min.s32 	%r957, %r921, %r956;
	st.shared.u32 	[%r13+16328], %r957;
	ld.shared.u32 	%r958, [%r9+16340];
	ld.shared.u32 	%r959, [%r30+9256];
	add.s32 	%r960, %r959, %r958;
	min.s32 	%r961, %r925, %r960;
	st.shared.u32 	[%r13+16432], %r961;
	ld.shared.u32 	%r962, [%r9+120];
	ld.shared.u32 	%r963, [%r30+9360];
	add.s32 	%r964, %r963, %r962;
	min.s32 	%r965, %r929, %r964;
	st.shared.u32 	[%r13], %r965;
	ld.shared.u32 	%r966, [%r9+120];
	ld.shared.u32 	%r967, [%r30+9464];
	add.s32 	%r968, %r967, %r966;
	min.s32 	%r969, %r933, %r968;
	st.shared.u32 	[%r13+104], %r969;
	ld.shared.u32 	%r970, [%r9+120];
	ld.shared.u32 	%r971, [%r30+9568];
	add.s32 	%r972, %r971, %r970;
	min.s32 	%r973, %r937, %r972;
	st.shared.u32 	[%r13+208], %r973;
	ld.shared.u32 	%r974, [%r9+8232];
	ld.shared.u32 	%r975, [%r30+9360];
	add.s32 	%r976, %r975, %r974;
	min.s32 	%r977, %r941, %r976;
	st.shared.u32 	[%r13+8112], %r977;
	ld.shared.u32 	%r978, [%r9+8232];
	ld.shared.u32 	%r979, [%r30+9464];
	add.s32 	%r980, %r979, %r978;
	min.s32 	%r981, %r945, %r980;
	st.shared.u32 	[%r13+8216], %r981;
	ld.shared.u32 	%r982, [%r9+8232];
	ld.shared.u32 	%r983, [%r30+9568];
	add.s32 	%r984, %r983, %r982;
	min.s32 	%r985, %r949, %r984;
	st.shared.u32 	[%r13+8320], %r985;
	ld.shared.u32 	%r986, [%r9+16344];
	ld.shared.u32 	%r987, [%r30+9360];
	add.s32 	%r988, %r987, %r986;
	min.s32 	%r989, %r953, %r988;
	st.shared.u32 	[%r13+16224], %r989;
	ld.shared.u32 	%r990, [%r9+16344];
	ld.shared.u32 	%r991, [%r30+9464];
	add.s32 	%r992, %r991, %r990;
	min.s32 	%r993, %r957, %r992;
	st.shared.u32 	[%r13+16328], %r993;
	ld.shared.u32 	%r994, [%r9+16344];
	ld.shared.u32 	%r995, [%r30+9568];
	add.s32 	%r996, %r995, %r994;
	min.s32 	%r997, %r961, %r996;
	ld.shared.u32 	%r998, [%r9+124];
	ld.shared.u32 	%r999, [%r30+9672];
	add.s32 	%r1000, %r999, %r998;
	min.s32 	%r1001, %r965, %r1000;
	st.shared.u32 	[%r13], %r1001;
	ld.shared.u32 	%r1002, [%r9+124];
	ld.shared.u32 	%r1003, [%r30+9776];
	add.s32 	%r1004, %r1003, %r1002;
	min.s32 	%r1005, %r969, %r1004;
	st.shared.u32 	[%r13+104], %r1005;
	ld.shared.u32 	%r1006, [%r9+124];
	ld.shared.u32 	%r1007, [%r30+9880];
	add.s32 	%r1008, %r1007, %r1006;
	min.s32 	%r1009, %r973, %r1008;
	st.shared.u32 	[%r13+208], %r1009;
	ld.shared.u32 	%r1010, [%r9+8236];
	ld.shared.u32 	%r1011, [%r30+9672];
	add.s32 	%r1012, %r1011, %r1010;
	min.s32 	%r1013, %r977, %r1012;
	st.shared.u32 	[%r13+8112], %r1013;
	ld.shared.u32 	%r1014, [%r9+8236];
	ld.shared.u32 	%r1015, [%r30+9776];
	add.s32 	%r1016, %r1015, %r1014;
	min.s32 	%r1017, %r981, %r1016;
	st.shared.u32 	[%r13+8216], %r1017;
	ld.shared.u32 	%r1018, [%r9+8236];
	ld.shared.u32 	%r1019, [%r30+9880];
	add.s32 	%r1020, %r1019, %r1018;
	min.s32 	%r1021, %r985, %r1020;
	st.shared.u32 	[%r13+8320], %r1021;
	ld.shared.u32 	%r1022, [%r9+16348];
	ld.shared.u32 	%r1023, [%r30+9672];
	add.s32 	%r1024, %r1023, %r1022;
	min.s32 	%r1025, %r989, %r1024;
	st.shared.u32 	[%r13+16224], %r1025;
	ld.shared.u32 	%r1026, [%r9+16348];
	ld.shared.u32 	%r1027, [%r30+9776];
	add.s32 	%r1028, %r1027, %r1026;
	min.s32 	%r1029, %r993, %r1028;
	st.shared.u32 	[%r13+16328], %r1029;
	ld.shared.u32 	%r1030, [%r9+16348];
	ld.shared.u32 	%r1031, [%r30+9880];
	add.s32 	%r1032, %r1031, %r1030;
	min.s32 	%r1033, %r997, %r1032;
	st.shared.u32 	[%r13+16432], %r1033;
	ld.shared.u32 	%r1034, [%r9+128];
	ld.shared.u32 	%r1035, [%r30+9984];
	add.s32 	%r1036, %r1035, %r1034;
	min.s32 	%r1037, %r1001, %r1036;
	st.shared.u32 	[%r13], %r1037;
	ld.shared.u32 	%r1038, [%r9+128];
	ld.shared.u32 	%r1039, [%r30+10088];
	add.s32 	%r1040, %r1039, %r1038;
	min.s32 	%r1041, %r1005, %r1040;
	st.shared.u32 	[%r13+104], %r1041;
	ld.shared.u32 	%r1042, [%r9+128];
	ld.shared.u32 	%r1043, [%r30+10192];
	add.s32 	%r1044, %r1043, %r1042;
	min.s32 	%r1045, %r1009, %r1044;
	st.shared.u32 	[%r13+208], %r1045;
	ld.shared.u32 	%r1046, [%r9+8240];
	ld.shared.u32 	%r1047, [%r30+9984];
	add.s32 	%r1048, %r1047, %r1046;
	min.s32 	%r1049, %r1013, %r1048;
	st.shared.u32 	[%r13+8112], %r1049;
	ld.shared.u32 	%r1050, [%r9+8240];
	ld.shared.u32 	%r1051, [%r30+10088];
	add.s32 	%r1052, %r1051, %r1050;
	min.s32 	%r1053, %r1017, %r1052;
	st.shared.u32 	[%r13+8216], %r1053;
	ld.shared.u32 	%r1054, [%r9+8240];
	ld.shared.u32 	%r1055, [%r30+10192];
	add.s32 	%r1056, %r1055, %r1054;
	min.s32 	%r1057, %r1021, %r1056;
	st.shared.u32 	[%r13+8320], %r1057;
	ld.shared.u32 	%r1058, [%r9+16352];
	ld.shared.u32 	%r1059, [%r30+9984];
	add.s32 	%r1060, %r1059, %r1058;
	min.s32 	%r1061, %r1025, %r1060;
	st.shared.u32 	[%r13+16224], %r1061;
	ld.shared.u32 	%r1062, [%r9+16352];
	ld.shared.u32 	%r1063, [%r30+10088];
	add.s32 	%r1064, %r1063, %r1062;
	min.s32 	%r1065, %r1029, %r1064;
	st.shared.u32 	[%r13+16328], %r1065;
	ld.shared.u32 	%r1066, [%r9+16352];
	ld.shared.u32 	%r1067, [%r30+10192];
	add.s32 	%r1068, %r1067, %r1066;
	min.s32 	%r1069, %r1033, %r1068;
	ld.shared.u32 	%r1070, [%r9+132];
	ld.shared.u32 	%r1071, [%r30+10296];
	add.s32 	%r1072, %r1071, %r1070;
	min.s32 	%r1073, %r1037, %r1072;
	st.shared.u32 	[%r13], %r1073;
	ld.shared.u32 	%r1074, [%r9+132];
	ld.shared.u32 	%r1075, [%r30+10400];
	add.s32 	%r1076, %r1075, %r1074;
	min.s32 	%r1077, %r1041, %r1076;
	st.shared.u32 	[%r13+104], %r1077;
	ld.shared.u32 	%r1078, [%r9+132];
	ld.shared.u32 	%r1079, [%r30+10504];
	add.s32 	%r1080, %r1079, %r1078;
	min.s32 	%r1081, %r1045, %r1080;
	st.shared.u32 	[%r13+208], %r1081;
	ld.shared.u32 	%r1082, [%r9+8244];
	ld.shared.u32 	%r1083, [%r30+10296];
	add.s32 	%r1084, %r1083, %r1082;
	min.s32 	%r1085, %r1049, %r1084;
	st.shared.u32 	[%r13+8112], %r1085;
	ld.shared.u32 	%r1086, [%r9+8244];
	ld.shared.u32 	%r1087, [%r30+10400];
	add.s32 	%r1088, %r1087, %r1086;
	min.s32 	%r1089, %r1053, %r1088;
	st.shared.u32 	[%r13+8216], %r1089;
	ld.shared.u32 	%r1090, [%r9+8244];
	ld.shared.u32 	%r1091, [%r30+10504];
	add.s32 	%r1092, %r1091, %r1090;
	min.s32 	%r1093, %r1057, %r1092;
	st.shared.u32 	[%r13+8320], %r1093;
	ld.shared.u32 	%r1094, [%r9+16356];
	ld.shared.u32 	%r1095, [%r30+10296];
	add.s32 	%r1096, %r1095, %r1094;
	min.s32 	%r1097, %r1061, %r1096;
	st.shared.u32 	[%r13+16224], %r1097;
	ld.shared.u32 	%r1098, [%r9+16356];
	ld.shared.u32 	%r1099, [%r30+10400];
	add.s32 	%r1100, %r1099, %r1098;
	min.s32 	%r1101, %r1065, %r1100;
	st.shared.u32 	[%r13+16328], %r1101;
	ld.shared.u32 	%r1102, [%r9+16356];
	ld.shared.u32 	%r1103, [%r30+10504];
	add.s32 	%r1104, %r1103, %r1102;
	min.s32 	%r1105, %r1069, %r1104;
	st.shared.u32 	[%r13+16432], %r1105;
	ld.shared.u32 	%r1106, [%r9+136];
	ld.shared.u32 	%r1107, [%r30+10608];
	add.s32 	%r1108, %r1107, %r1106;
	min.s32 	%r1109, %r1073, %r1108;
	st.shared.u32 	[%r13], %r1109;
	ld.shared.u32 	%r1110, [%r9+136];
	ld.shared.u32 	%r1111, [%r30+10712];
	add.s32 	%r1112, %r1111, %r1110;
	min.s32 	%r1113, %r1077, %r1112;
	st.shared.u32 	[%r13+104], %r1113;
	ld.shared.u32 	%r1114, [%r9+136];
	ld.shared.u32 	%r1115, [%r30+10816];
	add.s32 	%r1116, %r1115, %r1114;
	min.s32 	%r1117, %r1081, %r1116;
	st.shared.u32 	[%r13+208], %r1117;
	ld.shared.u32 	%r1118, [%r9+8248];
	ld.shared.u32 	%r1119, [%r30+10608];
	add.s32 	%r1120, %r1119, %r1118;
	min.s32 	%r1121, %r1085, %r1120;
	st.shared.u32 	[%r13+8112], %r1121;
	ld.shared.u32 	%r1122, [%r9+8248];
	ld.shared.u32 	%r1123, [%r30+10712];
	add.s32 	%r1124, %r1123, %r1122;
	min.s32 	%r1125, %r1089, %r1124;
	st.shared.u32 	[%r13+8216], %r1125;
	ld.shared.u32 	%r1126, [%r9+8248];
	ld.shared.u32 	%r1127, [%r30+10816];
	add.s32 	%r1128, %r1127, %r1126;
	min.s32 	%r1129, %r1093, %r1128;
	st.shared.u32 	[%r13+8320], %r1129;
	ld.shared.u32 	%r1130, [%r9+16360];
	ld.shared.u32 	%r1131, [%r30+10608];
	add.s32 	%r1132, %r1131, %r1130;
	min.s32 	%r1133, %r1097, %r1132;
	st.shared.u32 	[%r13+16224], %r1133;
	ld.shared.u32 	%r1134, [%r9+16360];
	ld.shared.u32 	%r1135, [%r30+10712];
	add.s32 	%r1136, %r1135, %r1134;
	min.s32 	%r1137, %r1101, %r1136;
	st.shared.u32 	[%r13+16328], %r1137;
	ld.shared.u32 	%r1138, [%r9+16360];
	ld.shared.u32 	%r1139, [%r30+10816];
	add.s32 	%r1140, %r1139, %r1138;
	min.s32 	%r1141, %r1105, %r1140;
	ld.shared.u32 	%r1142, [%r9+140];
	ld.shared.u32 	%r1143, [%r30+10920];
	add.s32 	%r1144, %r1143, %r1142;
	min.s32 	%r1145, %r1109, %r1144;
	st.shared.u32 	[%r13], %r1145;
	ld.shared.u32 	%r1146, [%r9+140];
	ld.shared.u32 	%r1147, [%r30+11024];
	add.s32 	%r1148, %r1147, %r1146;
	min.s32 	%r1149, %r1113, %r1148;
	st.shared.u32 	[%r13+104], %r1149;
	ld.shared.u32 	%r1150, [%r9+140];
	ld.shared.u32 	%r1151, [%r30+11128];
	add.s32 	%r1152, %r1151, %r1150;
	min.s32 	%r1153, %r1117, %r1152;
	st.shared.u32 	[%r13+208], %r1153;
	ld.shared.u32 	%r1154, [%r9+8252];
	ld.shared.u32 	%r1155, [%r30+10920];
	add.s32 	%r1156, %r1155, %r1154;
	min.s32 	%r1157, %r1121, %r1156;
	st.shared.u32 	[%r13+8112], %r1157;
	ld.shared.u32 	%r1158, [%r9+8252];
	ld.shared.u32 	%r1159, [%r30+11024];
	add.s32 	%r1160, %r1159, %r1158;
	min.s32 	%r1161, %r1125, %r1160;
	st.shared.u32 	[%r13+8216], %r1161;
	ld.shared.u32 	%r1162, [%r9+8252];
	ld.shared.u32 	%r1163, [%r30+11128];
	add.s32 	%r1164, %r1163, %r1162;
	min.s32 	%r1165, %r1129, %r1164;
	st.shared.u32 	[%r13+8320], %r1165;
	ld.shared.u32 	%r1166, [%r9+16364];
	ld.shared.u32 	%r1167, [%r30+10920];
	add.s32 	%r1168, %r1167, %r1166;
	min.s32 	%r1169, %r1133, %r1168;
	st.shared.u32 	[%r13+16224], %r1169;
	ld.shared.u32 	%r1170, [%r9+16364];
	ld.shared.u32 	%r1171, [%r30+11024];
	add.s32 	%r1172, %r1171, %r1170;
	min.s32 	%r1173, %r1137, %r1172;
	st.shared.u32 	[%r13+16328], %r1173;
	ld.shared.u32 	%r1174, [%r9+16364];
	ld.shared.u32 	%r1175, [%r30+11128];
	add.s32 	%r1176, %r1175, %r1174;
	min.s32 	%r1177, %r1141, %r1176;
	st.shared.u32 	[%r13+16432], %r1177;
	ld.shared.u32 	%r1178, [%r9+144];
	ld.shared.u32 	%r1179, [%r30+11232];
	add.s32 	%r1180, %r1179, %r1178;
	min.s32 	%r1181, %r1145, %r1180;
	st.shared.u32 	[%r13], %r1181;
	ld.shared.u32 	%r1182, [%r9+144];
	ld.shared.u32 	%r1183, [%r30+11336];
	add.s32 	%r1184, %r1183, %r1182;
	min.s32 	%r1185, %r1149, %r1184;
	st.shared.u32 	[%r13+104], %r1185;
	ld.shared.u32 	%r1186, [%r9+144];
	ld.shared.u32 	%r1187, [%r30+11440];
	add.s32 	%r1188, %r1187, %r1186;
	min.s32 	%r1189, %r1153, %r1188;
	st.shared.u32 	[%r13+208], %r1189;
	ld.shared.u32 	%r1190, [%r9+8256];
	ld.shared.u32 	%r1191, [%r30+11232];
	add.s32 	%r1192, %r1191, %r1190;
	min.s32 	%r1193, %r1157, %r1192;
	st.shared.u32 	[%r13+8112], %r1193;
	ld.shared.u32 	%r1194, [%r9+8256];
	ld.shared.u32 	%r1195, [%r30+11336];
	add.s32 	%r1196, %r1195, %r1194;
	min.s32 	%r1197, %r1161, %r1196;
	st.shared.u32 	[%r13+8216], %r1197;
	ld.shared.u32 	%r1198, [%r9+8256];
	ld.shared.u32 	%r1199, [%r30+11440];
	add.s32 	%r1200, %r1199, %r1198;
	min.s32 	%r1201, %r1165, %r1200;
	st.shared.u32 	[%r13+8320], %r1201;
	ld.shared.u32 	%r1202, [%r9+16368];
	ld.shared.u32 	%r1203, [%r30+11232];
	add.s32 	%r1204, %r1203, %r1202;
	min.s32 	%r1205, %r1169, %r1204;
	st.shared.u32 	[%r13+16224], %r1205;
	ld.shared.u32 	%r1206, [%r9+16368];
	ld.shared.u32 	%r1207, [%r30+11336];
	add.s32 	%r1208, %r1207, %r1206;
	min.s32 	%r1209, %r1173, %r1208;
	st.shared.u32 	[%r13+16328], %r1209;
	ld.shared.u32 	%r1210, [%r9+16368];
	ld.shared.u32 	%r1211, [%r30+11440];
	add.s32 	%r1212, %r1211, %r1210;
	min.s32 	%r1213, %r1177, %r1212;
	ld.shared.u32 	%r1214, [%r9+148];
	ld.shared.u32 	%r1215, [%r30+11544];
	add.s32 	%r1216, %r1215, %r1214;
	min.s32 	%r1217, %r1181, %r1216;
	st.shared.u32 	[%r13], %r1217;
	ld.shared.u32 	%r1218, [%r9+148];
	ld.shared.u32 	%r1219, [%r30+11648];
	add.s32 	%r1220, %r1219, %r1218;
	min.s32 	%r1221, %r1185, %r1220;
	st.shared.u32 	[%r13+104], %r1221;
	ld.shared.u32 	%r1222, [%r9+148];
	ld.shared.u32 	%r1223, [%r30+11752];
	add.s32 	%r1224, %r1223, %r1222;
	min.s32 	%r1225, %r1189, %r1224;
	st.shared.u32 	[%r13+208], %r1225;
	ld.shared.u32 	%r1226, [%r9+8260];
	ld.shared.u32 	%r1227, [%r30+11544];
	add.s32 	%r1228, %r1227, %r1226;
	min.s32 	%r1229, %r1193, %r1228;
	st.shared.u32 	[%r13+8112], %r1229;
	ld.shared.u32 	%r1230, [%r9+8260];
	ld.shared.u32 	%r1231, [%r30+11648];
	add.s32 	%r1232, %r1231, %r1230;
	min.s32 	%r1233, %r1197, %r1232;
	st.shared.u32 	[%r13+8216], %r1233;
	ld.shared.u32 	%r1234, [%r9+8260];
	ld.shared.u32 	%r1235, [%r30+11752];
	add.s32 	%r1236, %r1235, %r1234;
	min.s32 	%r1237, %r1201, %r1236;
	st.shared.u32 	[%r13+8320], %r1237;
	ld.shared.u32 	%r1238, [%r9+16372];
	ld.shared.u32 	%r1239, [%r30+11544];
	add.s32 	%r1240, %r1239, %r1238;
	min.s32 	%r1241, %r1205, %r1240;
	st.shared.u32 	[%r13+16224], %r1241;
	ld.shared.u32 	%r1242, [%r9+16372];
	ld.shared.u32 	%r1243, [%r30+11648];
	add.s32 	%r1244, %r1243, %r1242;
	min.s32 	%r1245, %r1209, %r1244;
	st.shared.u32 	[%r13+16328], %r1245;
	ld.shared.u32 	%r1246, [%r9+16372];
	ld.shared.u32 	%r1247, [%r30+11752];
	add.s32 	%r1248, %r1247, %r1246;
	min.s32 	%r1249, %r1213, %r1248;
	st.shared.u32 	[%r13+16432], %r1249;
	ld.shared.u32 	%r1250, [%r9+152];
	ld.shared.u32 	%r1251, [%r30+11856];
	add.s32 	%r1252, %r1251, %r1250;
	min.s32 	%r1253, %r1217, %r1252;
	st.shared.u32 	[%r13], %r1253;
	ld.shared.u32 	%r1254, [%r9+152];
	ld.shared.u32 	%r1255, [%r30+11960];
	add.s32 	%r1256, %r1255, %r1254;
	min.s32 	%r1257, %r1221, %r1256;
	st.shared.u32 	[%r13+104], %r1257;
	ld.shared.u32 	%r1258, [%r9+152];
	ld.shared.u32 	%r1259, [%r30+12064];
	add.s32 	%r1260, %r1259, %r1258;
	min.s32 	%r1261, %r1225, %r1260;
	st.shared.u32 	[%r13+208], %r1261;
	ld.shared.u32 	%r1262, [%r9+8264];
	ld.shared.u32 	%r1263, [%r30+11856];
	add.s32 	%r1264, %r1263, %r1262;
	min.s32 	%r1265, %r1229, %r1264;
	st.shared.u32 	[%r13+8112], %r1265;
	ld.shared.u32 	%r1266, [%r9+8264];
	ld.shared.u32 	%r1267, [%r30+11960];
	add.s32 	%r1268, %r1267, %r1266;
	min.s32 	%r1269, %r1233, %r1268;
	st.shared.u32 	[%r13+8216], %r1269;
	ld.shared.u32 	%r1270, [%r9+8264];
	ld.shared.u32 	%r1271, [%r30+12064];
	add.s32 	%r1272, %r1271, %r1270;
	min.s32 	%r1273, %r1237, %r1272;
	st.shared.u32 	[%r13+8320], %r1273;
	ld.shared.u32 	%r1274, [%r9+16376];
	ld.shared.u32 	%r1275, [%r30+11856];
	add.s32 	%r1276, %r1275, %r1274;
	min.s32 	%r1277, %r1241, %r1276;
	st.shared.u32 	[%r13+16224], %r1277;
	ld.shared.u32 	%r1278, [%r9+16376];
	ld.shared.u32 	%r1279, [%r30+11960];
	add.s32 	%r1280, %r1279, %r1278;
	min.s32 	%r1281, %r1245, %r1280;
	st.shared.u32 	[%r13+16328], %r1281;
	ld.shared.u32 	%r1282, [%r9+16376];
	ld.shared.u32 	%r1283, [%r30+12064];
	add.s32 	%r1284, %r1283, %r1282;
	min.s32 	%r1285, %r1249, %r1284;
	ld.shared.u32 	%r1286, [%r9+156];
	ld.shared.u32 	%r1287, [%r30+12168];
	add.s32 	%r1288, %r1287, %r1286;
	min.s32 	%r1289, %r1253, %r1288;
	st.shared.u32 	[%r13], %r1289;
	ld.shared.u32 	%r1290, [%r9+156];
	ld.shared.u32 	%r1291, [%r30+12272];
	add.s32 	%r1292, %r1291, %r1290;
	min.s32 	%r1293, %r1257, %r1292;
	st.shared.u32 	[%r13+104], %r1293;
	ld.shared.u32 	%r1294, [%r9+156];
	ld.shared.u32 	%r1295, [%r30+12376];
	add.s32 	%r1296, %r1295, %r1294;
	min.s32 	%r1297, %r1261, %r1296;
	st.shared.u32 	[%r13+208], %r1297;
	ld.shared.u32 	%r1298, [%r9+8268];
	ld.shared.u32 	%r1299, [%r30+12168];
	add.s32 	%r1300, %r1299, %r1298;
	min.s32 	%r1301, %r1265, %r1300;
	st.shared.u32 	[%r13+8112], %r1301;
	ld.shared.u32 	%r1302, [%r9+8268];
	ld.shared.u32 	%r1303, [%r30+12272];
	add.s32 	%r1304, %r1303, %r1302;
	min.s32 	%r1305, %r1269, %r1304;
	st.shared.u32 	[%r13+8216], %r1305;
	ld.shared.u32 	%r1306, [%r9+8268];
	ld.shared.u32 	%r1307, [%r30+12376];
	add.s32 	%r1308, %r1307, %r1306;
	min.s32 	%r1309, %r1273, %r1308;
	st.shared.u32 	[%r13+8320], %r1309;
	ld.shared.u32 	%r1310, [%r9+16380];
	ld.shared.u32 	%r1311, [%r30+12168];
	add.s32 	%r1312, %r1311, %r1310;
	min.s32 	%r1313, %r1277, %r1312;
	st.shared.u32 	[%r13+16224], %r1313;
	ld.shared.u32 	%r1314, [%r9+16380];
	ld.shared.u32 	%r1315, [%r30+12272];
	add.s32 	%r1316, %r1315, %r1314;
	min.s32 	%r1317, %r1281, %r1316;
	st.shared.u32 	[%r13+16328], %r1317;
	ld.shared.u32 	%r1318, [%r9+16380];
	ld.shared.u32 	%r1319, [%r30+12376];
	add.s32 	%r1320, %r1319, %r1318;
	min.s32 	%r1321, %r1285, %r1320;
	st.shared.u32 	[%r13+16432], %r1321;
	ld.shared.u32 	%r1322, [%r9+160];
	ld.shared.u32 	%r1323, [%r30+12480];
	add.s32 	%r1324, %r1323, %r1322;
	min.s32 	%r1325, %r1289, %r1324;
	st.shared.u32 	[%r13], %r1325;
	ld.shared.u32 	%r1326, [%r9+160];
	ld.shared.u32 	%r1327, [%r30+12584];
	add.s32 	%r1328, %r1327, %r1326;
	min.s32 	%r1329, %r1293, %r1328;
	st.shared.u32 	[%r13+104], %r1329;
	ld.shared.u32 	%r1330, [%r9+160];
	ld.shared.u32 	%r1331, [%r30+12688];
	add.s32 	%r1332, %r1331, %r1330;
	min.s32 	%r1333, %r1297, %r1332;
	st.shared.u32 	[%r13+208], %r1333;
	ld.shared.u32 	%r1334, [%r9+8272];
	ld.shared.u32 	%r1335, [%r30+12480];
	add.s32 	%r1336, %r1335, %r1334;
	min.s32 	%r1337, %r1301, %r1336;
	st.shared.u32 	[%r13+8112], %r1337;
	ld.shared.u32 	%r1338, [%r9+8272];
	ld.shared.u32 	%r1339, [%r30+12584];
	add.s32 	%r1340, %r1339, %r1338;
	min.s32 	%r1341, %r1305, %r1340;
	st.shared.u32 	[%r13+8216], %r1341;
	ld.shared.u32 	%r1342, [%r9+8272];
	ld.shared.u32 	%r1343, [%r30+12688];
	add.s32 	%r1344, %r1343, %r1342;
	min.s32 	%r1345, %r1309, %r1344;
	st.shared.u32 	[%r13+8320], %r1345;
	ld.shared.u32 	%r1346, [%r9+16384];
	ld.shared.u32 	%r1347, [%r30+12480];
	add.s32 	%r1348, %r1347, %r1346;
	min.s32 	%r1349, %r1313, %r1348;
	st.shared.u32 	[%r13+16224], %r1349;
	ld.shared.u32 	%r1350, [%r9+16384];
	ld.shared.u32 	%r1351, [%r30+12584];
	add.s32 	%r1352, %r1351, %r1350;
	min.s32 	%r1353, %r1317, %r1352;
	st.shared.u32 	[%r13+16328], %r1353;
	ld.shared.u32 	%r1354, [%r9+16384];
	ld.shared.u32 	%r1355, [%r30+12688];
	add.s32 	%r1356, %r1355, %r1354;
	min.s32 	%r1357, %r1321, %r1356;
	ld.shared.u32 	%r1358, [%r9+164];
	ld.shared.u32 	%r1359, [%r30+12792];
	add.s32 	%r1360, %r1359, %r1358;
	min.s32 	%r1361, %r1325, %r1360;
	st.shared.u32 	[%r13], %r1361;
	ld.shared.u32 	%r1362, [%r9+164];
	ld.shared.u32 	%r1363, [%r30+12896];
	add.s32 	%r1364, %r1363, %r1362;
	min.s32 	%r1365, %r1329, %r1364;
	st.shared.u32 	[%r13+104], %r1365;
	ld.shared.u32 	%r1366, [%r9+164];
	ld.shared.u32 	%r1367, [%r30+13000];
	add.s32 	%r1368, %r1367, %r1366;
	min.s32 	%r1369, %r1333, %r1368;
	st.shared.u32 	[%r13+208], %r1369;
	ld.shared.u32 	%r1370, [%r9+8276];
	ld.shared.u32 	%r1371, [%r30+12792];
	add.s32 	%r1372, %r1371, %r1370;
	min.s32 	%r1373, %r1337, %r1372;
	st.shared.u32 	[%r13+8112], %r1373;
	ld.shared.u32 	%r1374, [%r9+8276];
	ld.shared.u32 	%r1375, [%r30+12896];
	add.s32 	%r1376, %r1375, %r1374;
	min.s32 	%r1377, %r1341, %r1376;
	st.shared.u32 	[%r13+8216], %r1377;
	ld.shared.u32 	%r1378, [%r9+8276];
	ld.shared.u32 	%r1379, [%r30+13000];
	add.s32 	%r1380, %r1379, %r1378;
	min.s32 	%r1381, %r1345, %r1380;
	st.shared.u32 	[%r13+8320], %r1381;
	ld.shared.u32 	%r1382, [%r9+16388];
	ld.shared.u32 	%r1383, [%r30+12792];
	add.s32 	%r1384, %r1383, %r1382;
	min.s32 	%r1385, %r1349, %r1384;
	st.shared.u32 	[%r13+16224], %r1385;
	ld.shared.u32 	%r1386, [%r9+16388];
	ld.shared.u32 	%r1387, [%r30+12896];
	add.s32 	%r1388, %r1387, %r1386;
	min.s32 	%r1389, %r1353, %r1388;
	st.shared.u32 	[%r13+16328], %r1389;
	ld.shared.u32 	%r1390, [%r9+16388];
	ld.shared.u32 	%r1391, [%r30+13000];
	add.s32 	%r1392, %r1391, %r1390;
	min.s32 	%r1393, %r1357, %r1392;
	st.shared.u32 	[%r13+16432], %r1393;
	ld.shared.u32 	%r1394, [%r9+168];
	ld.shared.u32 	%r1395, [%r30+13104];
	add.s32 	%r1396, %r1395, %r1394;
	min.s32 	%r1397, %r1361, %r1396;
	st.shared.u32 	[%r13], %r1397;
	ld.shared.u32 	%r1398, [%r9+168];
	ld.shared.u32 	%r1399, [%r30+13208];
	add.s32 	%r1400, %r1399, %r1398;
	min.s32 	%r1401, %r1365, %r1400;
	st.shared.u32 	[%r13+104], %r1401;
	ld.shared.u32 	%r1402, [%r9+168];
	ld.shared.u32 	%r1403, [%r30+13312];
	add.s32 	%r1404, %r1403, %r1402;
	min.s32 	%r1405, %r1369, %r1404;
	st.shared.u32 	[%r13+208], %r1405;
	ld.shared.u32 	%r1406, [%r9+8280];
	ld.shared.u32 	%r1407, [%r30+13104];
	add.s32 	%r1408, %r1407, %r1406;
	min.s32 	%r1409, %r1373, %r1408;
	st.shared.u32 	[%r13+8112], %r1409;
	ld.shared.u32 	%r1410, [%r9+8280];
	ld.shared.u32 	%r1411, [%r30+13208];
	add.s32 	%r1412, %r1411, %r1410;
	min.s32 	%r1413, %r1377, %r1412;
	st.shared.u32 	[%r13+8216], %r1413;
	ld.shared.u32 	%r1414, [%r9+8280];
	ld.shared.u32 	%r1415, [%r30+13312];
	add.s32 	%r1416, %r1415, %r1414;
	min.s32 	%r1417, %r1381, %r1416;
	st.shared.u32 	[%r13+8320], %r1417;
	ld.shared.u32 	%r1418, [%r9+16392];
	ld.shared.u32 	%r1419, [%r30+13104];
	add.s32 	%r1420, %r1419, %r1418;
	min.s32 	%r1421, %r1385, %r1420;
	st.shared.u32 	[%r13+16224], %r1421;
	ld.shared.u32 	%r1422, [%r9+16392];
	ld.shared.u32 	%r1423, [%r30+13208];
	add.s32 	%r1424, %r1423, %r1422;
	min.s32 	%r1425, %r1389, %r1424;
	st.shared.u32 	[%r13+16328], %r1425;
	ld.shared.u32 	%r1426, [%r9+16392];
	ld.shared.u32 	%r1427, [%r30+13312];
	add.s32 	%r1428, %r1427, %r1426;
	min.s32 	%r1429, %r1393, %r1428;
	ld.shared.u32 	%r1430, [%r9+172];
	ld.shared.u32 	%r1431, [%r30+13416];
	add.s32 	%r1432, %r1431, %r1430;
	min.s32 	%r1433, %r1397, %r1432;
	st.shared.u32 	[%r13], %r1433;
	ld.shared.u32 	%r1434, [%r9+172];
	ld.shared.u32 	%r1435, [%r30+13520];
	add.s32 	%r1436, %r1435, %r1434;
	min.s32 	%r1437, %r1401, %r1436;
	st.shared.u32 	[%r13+104], %r1437;
	ld.shared.u32 	%r1438, [%r9+172];
	ld.shared.u32 	%r1439, [%r30+13624];
	add.s32 	%r1440, %r1439, %r1438;
	min.s32 	%r1441, %r1405, %r1440;
	st.shared.u32 	[%r13+208], %r1441;
	ld.shared.u32 	%r1442, [%r9+8284];
	ld.shared.u32 	%r1443, [%r30+13416];
	add.s32 	%r1444, %r1443, %r1442;
	min.s32 	%r1445, %r1409, %r1444;
	st.shared.u32 	[%r13+8112], %r1445;
	ld.shared.u32 	%r1446, [%r9+8284];
	ld.shared.u32 	%r1447, [%r30+13520];
	add.s32 	%r1448, %r1447, %r1446;
	min.s32 	%r1449, %r1413, %r1448;
	st.shared.u32 	[%r13+8216], %r1449;
	ld.shared.u32 	%r1450, [%r9+8284];
	ld.shared.u32 	%r1451, [%r30+13624];
	add.s32 	%r1452, %r1451, %r1450;
	min.s32 	%r1453, %r1417, %r1452;
	st.shared.u32 	[%r13+8320], %r1453;
	ld.shared.u32 	%r1454, [%r9+16396];
	ld.shared.u32 	%r1455, [%r30+13416];
	add.s32 	%r1456, %r1455, %r1454;
	min.s32 	%r1457, %r1421, %r1456;
	st.shared.u32 	[%r13+16224], %r1457;
	ld.shared.u32 	%r1458, [%r9+16396];
	ld.shared.u32 	%r1459, [%r30+13520];
	add.s32 	%r1460, %r1459, %r1458;
	min.s32 	%r1461, %r1425, %r1460;
	st.shared.u32 	[%r13+16328], %r1461;
	ld.shared.u32 	%r1462, [%r9+16396];
	ld.shared.u32 	%r1463, [%r30+13624];
	add.s32 	%r1464, %r1463, %r1462;
	min.s32 	%r1465, %r1429, %r1464;
	st.shared.u32 	[%r13+16432], %r1465;
	ld.shared.u32 	%r1466, [%r9+176];
	ld.shared.u32 	%r1467, [%r30+13728];
	add.s32 	%r1468, %r1467, %r1466;
	min.s32 	%r1469, %r1433, %r1468;
	st.shared.u32 	[%r13], %r1469;
	ld.shared.u32 	%r1470, [%r9+176];
	ld.shared.u32 	%r1471, [%r30+13832];
	add.s32 	%r1472, %r1471, %r1470;
	min.s32 	%r1473, %r1437, %r1472;
	st.shared.u32 	[%r13+104], %r1473;
	ld.shared.u32 	%r1474, [%r9+176];
	ld.shared.u32 	%r1475, [%r30+13936];
	add.s32 	%r1476, %r1475, %r1474;
	min.s32 	%r1477, %r1441, %r1476;
	st.shared.u32 	[%r13+208], %r1477;
	ld.shared.u32 	%r1478, [%r9+8288];
	ld.shared.u32 	%r1479, [%r30+13728];
	add.s32 	%r1480, %r1479, %r1478;
	min.s32 	%r1481, %r1445, %r1480;
	st.shared.u32 	[%r13+8112], %r1481;
	ld.shared.u32 	%r1482, [%r9+8288];
	ld.shared.u32 	%r1483, [%r30+13832];
	add.s32 	%r1484, %r1483, %r1482;
	min.s32 	%r1485, %r1449, %r1484;
	st.shared.u32 	[%r13+8216], %r1485;
	ld.shared.u32 	%r1486, [%r9+8288];
	ld.shared.u32 	%r1487, [%r30+13936];
	add.s32 	%r1488, %r1487, %r1486;
	min.s32 	%r1489, %r1453, %r1488;
	st.shared.u32 	[%r13+8320], %r1489;
	ld.shared.u32 	%r1490, [%r9+16400];
	ld.shared.u32 	%r1491, [%r30+13728];
	add.s32 	%r1492, %r1491, %r1490;
	min.s32 	%r1493, %r1457, %r1492;
	st.shared.u32 	[%r13+16224], %r1493;
	ld.shared.u32 	%r1494, [%r9+16400];
	ld.shared.u32 	%r1495, [%r30+13832];
	add.s32 	%r1496, %r1495, %r1494;
	min.s32 	%r1497, %r1461, %r1496;
	st.shared.u32 	[%r13+16328], %r1497;
	ld.shared.u32 	%r1498, [%r9+16400];
	ld.shared.u32 	%r1499, [%r30+13936];
	add.s32 	%r1500, %r1499, %r1498;
	min.s32 	%r1501, %r1465, %r1500;
	ld.shared.u32 	%r1502, [%r9+180];
	ld.shared.u32 	%r1503, [%r30+14040];
	add.s32 	%r1504, %r1503, %r1502;
	min.s32 	%r1505, %r1469, %r1504;
	st.shared.u32 	[%r13], %r1505;
	ld.shared.u32 	%r1506, [%r9+180];
	ld.shared.u32 	%r1507, [%r30+14144];
	add.s32 	%r1508, %r1507, %r1506;
	min.s32 	%r1509, %r1473, %r1508;
	st.shared.u32 	[%r13+104], %r1509;
	ld.shared.u32 	%r1510, [%r9+180];
	ld.shared.u32 	%r1511, [%r30+14248];
	add.s32 	%r1512, %r1511, %r1510;
	min.s32 	%r1513, %r1477, %r1512;
	st.shared.u32 	[%r13+208], %r1513;
	ld.shared.u32 	%r1514, [%r9+8292];
	ld.shared.u32 	%r1515, [%r30+14040];
	add.s32 	%r1516, %r1515, %r1514;
	min.s32 	%r1517, %r1481, %r1516;
	st.shared.u32 	[%r13+8112], %r1517;
	ld.shared.u32 	%r1518, [%r9+8292];
	ld.shared.u32 	%r1519, [%r30+14144];
	add.s32 	%r1520, %r1519, %r1518;
	min.s32 	%r1521, %r1485, %r1520;
	st.shared.u32 	[%r13+8216], %r1521;
	ld.shared.u32 	%r1522, [%r9+8292];
	ld.shared.u32 	%r1523, [%r30+14248];
	add.s32 	%r1524, %r1523, %r1522;
	min.s32 	%r1525, %r1489, %r1524;
	st.shared.u32 	[%r13+8320], %r1525;
	ld.shared.u32 	%r1526, [%r9+16404];
	ld.shared.u32 	%r1527, [%r30+14040];
	add.s32 	%r1528, %r1527, %r1526;
	min.s32 	%r1529, %r1493, %r1528;
	st.shared.u32 	[%r13+16224], %r1529;
	ld.shared.u32 	%r1530, [%r9+16404];
	ld.shared.u32 	%r1531, [%r30+14144];
	add.s32 	%r1532, %r1531, %r1530;
	min.s32 	%r1533, %r1497, %r1532;
	st.shared.u32 	[%r13+16328], %r1533;
	ld.shared.u32 	%r1534, [%r9+16404];
	ld.shared.u32 	%r1535, [%r30+14248];
	add.s32 	%r1536, %r1535, %r1534;
	min.s32 	%r1537, %r1501, %r1536;
	st.shared.u32 	[%r13+16432], %r1537;
	ld.shared.u32 	%r1538, [%r9+184];
	ld.shared.u32 	%r1539, [%r30+14352];
	add.s32 	%r1540, %r1539, %r1538;
	min.s32 	%r1541, %r1505, %r1540;
	st.shared.u32 	[%r13], %r1541;
	ld.shared.u32 	%r1542, [%r9+184];
	ld.shared.u32 	%r1543, [%r30+14456];
	add.s32 	%r1544, %r1543, %r1542;
	min.s32 	%r1545, %r1509, %r1544;
	st.shared.u32 	[%r13+104], %r1545;
	ld.shared.u32 	%r1546, [%r9+184];
	ld.shared.u32 	%r1547, [%r30+14560];
	add.s32 	%r1548, %r1547, %r1546;
	min.s32 	%r1549, %r1513, %r1548;
	st.shared.u32 	[%r13+208], %r1549;
	ld.shared.u32 	%r1550, [%r9+8296];
	ld.shared.u32 	%r1551, [%r30+14352];
	add.s32 	%r1552, %r1551, %r1550;
	min.s32 	%r1553, %r1517, %r1552;
	st.shared.u32 	[%r13+8112], %r1553;
	ld.shared.u32 	%r1554, [%r9+8296];
	ld.shared.u32 	%r1555, [%r30+14456];
	add.s32 	%r1556, %r1555, %r1554;
	min.s32 	%r1557, %r1521, %r1556;
	st.shared.u32 	[%r13+8216], %r1557;
	ld.shared.u32 	%r1558, [%r9+8296];
	ld.shared.u32 	%r1559, [%r30+14560];
	add.s32 	%r1560, %r1559, %r1558;
	min.s32 	%r1561, %r1525, %r1560;
	st.shared.u32 	[%r13+8320], %r1561;
	ld.shared.u32 	%r1562, [%r9+16408];
	ld.shared.u32 	%r1563, [%r30+14352];
	add.s32 	%r1564, %r1563, %r1562;
	min.s32 	%r1565, %r1529, %r1564;
	st.shared.u32 	[%r13+16224], %r1565;
	ld.shared.u32 	%r1566, [%r9+16408];
	ld.shared.u32 	%r1567, [%r30+14456];
	add.s32 	%r1568, %r1567, %r1566;
	min.s32 	%r1569, %r1533, %r1568;
	st.shared.u32 	[%r13+16328], %r1569;
	ld.shared.u32 	%r1570, [%r9+16408];
	ld.shared.u32 	%r1571, [%r30+14560];
	add.s32 	%r1572, %r1571, %r1570;
	min.s32 	%r1573, %r1537, %r1572;
	ld.shared.u32 	%r1574, [%r9+188];
	ld.shared.u32 	%r1575, [%r30+14664];
	add.s32 	%r1576, %r1575, %r1574;
	min.s32 	%r1577, %r1541, %r1576;
	st.shared.u32 	[%r13], %r1577;
	ld.shared.u32 	%r1578, [%r9+188];
	ld.shared.u32 	%r1579, [%r30+14768];
	add.s32 	%r1580, %r1579, %r1578;
	min.s32 	%r1581, %r1545, %r1580;
	st.shared.u32 	[%r13+104], %r1581;
	ld.shared.u32 	%r1582, [%r9+188];
	ld.shared.u32 	%r1583, [%r30+14872];
	add.s32 	%r1584, %r1583, %r1582;
	min.s32 	%r1585, %r1549, %r1584;
	st.shared.u32 	[%r13+208], %r1585;
	ld.shared.u32 	%r1586, [%r9+8300];
	ld.shared.u32 	%r1587, [%r30+14664];
	add.s32 	%r1588, %r1587, %r1586;
	min.s32 	%r1589, %r1553, %r1588;
	st.shared.u32 	[%r13+8112], %r1589;
	ld.shared.u32 	%r1590, [%r9+8300];
	ld.shared.u32 	%r1591, [%r30+14768];
	add.s32 	%r1592, %r1591, %r1590;
	min.s32 	%r1593, %r1557, %r1592;
	st.shared.u32 	[%r13+8216], %r1593;
	ld.shared.u32 	%r1594, [%r9+8300];
	ld.shared.u32 	%r1595, [%r30+14872];
	add.s32 	%r1596, %r1595, %r1594;
	min.s32 	%r1597, %r1561, %r1596;
	st.shared.u32 	[%r13+8320], %r1597;
	ld.shared.u32 	%r1598, [%r9+16412];
	ld.shared.u32 	%r1599, [%r30+14664];
	add.s32 	%r1600, %r1599, %r1598;
	min.s32 	%r1601, %r1565, %r1600;
	st.shared.u32 	[%r13+16224], %r1601;
	ld.shared.u32 	%r1602, [%r9+16412];
	ld.shared.u32 	%r1603, [%r30+14768];
	add.s32 	%r1604, %r1603, %r1602;
	min.s32 	%r1605, %r1569, %r1604;
	st.shared.u32 	[%r13+16328], %r1605;
	ld.shared.u32 	%r1606, [%r9+16412];
	ld.shared.u32 	%r1607, [%r30+14872];
	add.s32 	%r1608, %r1607, %r1606;
	min.s32 	%r1609, %r1573, %r1608;
	st.shared.u32 	[%r13+16432], %r1609;
	ld.shared.u32 	%r1610, [%r9+192];
	ld.shared.u32 	%r1611, [%r30+14976];
	add.s32 	%r1612, %r1611, %r1610;
	min.s32 	%r1613, %r1577, %r1612;
	st.shared.u32 	[%r13], %r1613;
	ld.shared.u32 	%r1614, [%r9+192];
	ld.shared.u32 	%r1615, [%r30+15080];
	add.s32 	%r1616, %r1615, %r1614;
	min.s32 	%r1617, %r1581, %r1616;
	st.shared.u32 	[%r13+104], %r1617;
	ld.shared.u32 	%r1618, [%r9+192];
	ld.shared.u32 	%r1619, [%r30+15184];
	add.s32 	%r1620, %r1619, %r1618;
	min.s32 	%r1621, %r1585, %r1620;
	st.shared.u32 	[%r13+208], %r1621;
	ld.shared.u32 	%r1622, [%r9+8304];
	ld.shared.u32 	%r1623, [%r30+14976];
	add.s32 	%r1624, %r1623, %r1622;
	min.s32 	%r1625, %r1589, %r1624;
	st.shared.u32 	[%r13+8112], %r1625;
	ld.shared.u32 	%r1626, [%r9+8304];
	ld.shared.u32 	%r1627, [%r30+15080];
	add.s32 	%r1628, %r1627, %r1626;
	min.s32 	%r1629, %r1593, %r1628;
	st.shared.u32 	[%r13+8216], %r1629;
	ld.shared.u32 	%r1630, [%r9+8304];
	ld.shared.u32 	%r1631, [%r30+15184];
	add.s32 	%r1632, %r1631, %r1630;
	min.s32 	%r1633, %r1597, %r1632;
	st.shared.u32 	[%r13+8320], %r1633;
	ld.shared.u32 	%r1634, [%r9+16416];
	ld.shared.u32 	%r1635, [%r30+14976];
	add.s32 	%r1636, %r1635, %r1634;
	min.s32 	%r1637, %r1601, %r1636;
	st.shared.u32 	[%r13+16224], %r1637;
	ld.shared.u32 	%r1638, [%r9+16416];
	ld.shared.u32 	%r1639, [%r30+15080];
	add.s32 	%r1640, %r1639, %r1638;
	min.s32 	%r1641, %r1605, %r1640;
	st.shared.u32 	[%r13+16328], %r1641;
	ld.shared.u32 	%r1642, [%r9+16416];
	ld.shared.u32 	%r1643, [%r30+15184];
	add.s32 	%r1644, %r1643, %r1642;
	min.s32 	%r1645, %r1609, %r1644;
	ld.shared.u32 	%r1646, [%r9+196];
	ld.shared.u32 	%r1647, [%r30+15288];
	add.s32 	%r1648, %r1647, %r1646;
	min.s32 	%r1649, %r1613, %r1648;
	st.shared.u32 	[%r13], %r1649;
	ld.shared.u32 	%r1650, [%r9+196];
	ld.shared.u32 	%r1651, [%r30+15392];
	add.s32 	%r1652, %r1651, %r1650;
	min.s32 	%r1653, %r1617, %r1652;
	st.shared.u32 	[%r13+104], %r1653;
	ld.shared.u32 	%r1654, [%r9+196];
	ld.shared.u32 	%r1655, [%r30+15496];
	add.s32 	%r1656, %r1655, %r1654;
	min.s32 	%r1657, %r1621, %r1656;
	st.shared.u32 	[%r13+208], %r1657;
	ld.shared.u32 	%r1658, [%r9+8308];
	ld.shared.u32 	%r1659, [%r30+15288];
	add.s32 	%r1660, %r1659, %r1658;
	min.s32 	%r1661, %r1625, %r1660;
	st.shared.u32 	[%r13+8112], %r1661;
	ld.shared.u32 	%r1662, [%r9+8308];
	ld.shared.u32 	%r1663, [%r30+15392];
	add.s32 	%r1664, %r1663, %r1662;
	min.s32 	%r1665, %r1629, %r1664;
	st.shared.u32 	[%r13+8216], %r1665;
	ld.shared.u32 	%r1666, [%r9+8308];
	ld.shared.u32 	%r1667, [%r30+15496];
	add.s32 	%r1668, %r1667, %r1666;
	min.s32 	%r1669, %r1633, %r1668;
	st.shared.u32 	[%r13+8320], %r1669;
	ld.shared.u32 	%r1670, [%r9+16420];
	ld.shared.u32 	%r1671, [%r30+15288];
	add.s32 	%r1672, %r1671, %r1670;
	min.s32 	%r1673, %r1637, %r1672;
	st.shared.u32 	[%r13+16224], %r1673;
	ld.shared.u32 	%r1674, [%r9+16420];
	ld.shared.u32 	%r1675, [%r30+15392];
	add.s32 	%r1676, %r1675, %r1674;
	min.s32 	%r1677, %r1641, %r1676;
	st.shared.u32 	[%r13+16328], %r1677;
	ld.shared.u32 	%r1678, [%r9+16420];
	ld.shared.u32 	%r1679, [%r30+15496];
	add.s32 	%r1680, %r1679, %r1678;
	min.s32 	%r1681, %r1645, %r1680;
	st.shared.u32 	[%r13+16432], %r1681;
	ld.shared.u32 	%r1682, [%r9+200];
	ld.shared.u32 	%r1683, [%r30+15600];
	add.s32 	%r1684, %r1683, %r1682;
	min.s32 	%r1685, %r1649, %r1684;
	st.shared.u32 	[%r13], %r1685;
	ld.shared.u32 	%r1686, [%r9+200];
	ld.shared.u32 	%r1687, [%r30+15704];
	add.s32 	%r1688, %r1687, %r1686;
	min.s32 	%r1689, %r1653, %r1688;
	st.shared.u32 	[%r13+104], %r1689;
	ld.shared.u32 	%r1690, [%r9+200];
	ld.shared.u32 	%r1691, [%r30+15808];
	add.s32 	%r1692, %r1691, %r1690;
	min.s32 	%r1693, %r1657, %r1692;
	st.shared.u32 	[%r13+208], %r1693;
	ld.shared.u32 	%r1694, [%r9+8312];
	ld.shared.u32 	%r1695, [%r30+15600];
	add.s32 	%r1696, %r1695, %r1694;
	min.s32 	%r1697, %r1661, %r1696;
	st.shared.u32 	[%r13+8112], %r1697;
	ld.shared.u32 	%r1698, [%r9+8312];
	ld.shared.u32 	%r1699, [%r30+15704];
	add.s32 	%r1700, %r1699, %r1698;
	min.s32 	%r1701, %r1665, %r1700;
	st.shared.u32 	[%r13+8216], %r1701;
	ld.shared.u32 	%r1702, [%r9+8312];
	ld.shared.u32 	%r1703, [%r30+15808];
	add.s32 	%r1704, %r1703, %r1702;
	min.s32 	%r1705, %r1669, %r1704;
	st.shared.u32 	[%r13+8320], %r1705;
	ld.shared.u32 	%r1706, [%r9+16424];
	ld.shared.u32 	%r1707, [%r30+15600];
	add.s32 	%r1708, %r1707, %r1706;
	min.s32 	%r1709, %r1673, %r1708;
	st.shared.u32 	[%r13+16224], %r1709;
	ld.shared.u32 	%r1710, [%r9+16424];
	ld.shared.u32 	%r1711, [%r30+15704];
	add.s32 	%r1712, %r1711, %r1710;
	min.s32 	%r1713, %r1677, %r1712;
	st.shared.u32 	[%r13+16328], %r1713;
	ld.shared.u32 	%r1714, [%r9+16424];
	ld.shared.u32 	%r1715, [%r30+15808];
	add.s32 	%r1716, %r1715, %r1714;
	min.s32 	%r1717, %r1681, %r1716;
	ld.shared.u32 	%r1718, [%r9+204];
	ld.shared.u32 	%r1719, [%r30+15912];
	add.s32 	%r1720, %r1719, %r1718;
	min.s32 	%r1721, %r1685, %r1720;
	st.shared.u32 	[%r13], %r1721;
	ld.shared.u32 	%r1722, [%r9+204];
	ld.shared.u32 	%r1723, [%r30+16016];
	add.s32 	%r1724, %r1723, %r1722;
	min.s32 	%r1725, %r1689, %r1724;
	st.shared.u32 	[%r13+104], %r1725;
	ld.shared.u32 	%r1726, [%r9+204];
	ld.shared.u32 	%r1727, [%r30+16120];
	add.s32 	%r1728, %r1727, %r1726;
	min.s32 	%r1729, %r1693, %r1728;
	st.shared.u32 	[%r13+208], %r1729;
	ld.shared.u32 	%r1730, [%r9+8316];
	ld.shared.u32 	%r1731, [%r30+15912];
	add.s32 	%r1732, %r1731, %r1730;
	min.s32 	%r1733, %r1697, %r1732;
	st.shared.u32 	[%r13+8112], %r1733;
	ld.shared.u32 	%r1734, [%r9+8316];
	ld.shared.u32 	%r1735, [%r30+16016];
	add.s32 	%r1736, %r1735, %r1734;
	min.s32 	%r1737, %r1701, %r1736;
	st.shared.u32 	[%r13+8216], %r1737;
	ld.shared.u32 	%r1738, [%r9+8316];
	ld.shared.u32 	%r1739, [%r30+16120];
	add.s32 	%r1740, %r1739, %r1738;
	min.s32 	%r1741, %r1705, %r1740;
	st.shared.u32 	[%r13+8320], %r1741;
	ld.shared.u32 	%r1742, [%r9+16428];
	ld.shared.u32 	%r1743, [%r30+15912];
	add.s32 	%r1744, %r1743, %r1742;
	min.s32 	%r1745, %r1709, %r1744;
	st.shared.u32 	[%r13+16224], %r1745;
	ld.shared.u32 	%r1746, [%r9+16428];
	ld.shared.u32 	%r1747, [%r30+16016];
	add.s32 	%r1748, %r1747, %r1746;
	min.s32 	%r1749, %r1713, %r1748;
	st.shared.u32 	[%r13+16328], %r1749;
	ld.shared.u32 	%r1750, [%r9+16428];
	ld.shared.u32 	%r1751, [%r30+16120];
	add.s32 	%r1752, %r1751, %r1750;
	min.s32 	%r1753, %r1717, %r1752;
	st.shared.u32 	[%r13+16432], %r1753;
	ld.shared.u32 	%r1754, [%r9+208];
	ld.shared.u32 	%r1755, [%r30+16224];
	add.s32 	%r1756, %r1755, %r1754;
	min.s32 	%r1757, %r1721, %r1756;
	st.shared.u32 	[%r13], %r1757;
	ld.shared.u32 	%r1758, [%r9+208];
	ld.shared.u32 	%r1759, [%r30+16328];
	add.s32 	%r1760, %r1759, %r1758;
	min.s32 	%r1761, %r1725, %r1760;
	st.shared.u32 	[%r13+104], %r1761;
	ld.shared.u32 	%r1762, [%r9+208];
	ld.shared.u32 	%r1763, [%r30+16432];
	add.s32 	%r1764, %r1763, %r1762;
	min.s32 	%r1765, %r1729, %r1764;
	st.shared.u32 	[%r13+208], %r1765;
	ld.shared.u32 	%r1766, [%r9+8320];
	ld.shared.u32 	%r1767, [%r30+16224];
	add.s32 	%r1768, %r1767, %r1766;
	min.s32 	%r1769, %r1733, %r1768;
	st.shared.u32 	[%r13+8112], %r1769;
	ld.shared.u32 	%r1770, [%r9+8320];
	ld.shared.u32 	%r1771, [%r30+16328];
	add.s32 	%r1772, %r1771, %r1770;
	min.s32 	%r1773, %r1737, %r1772;
	st.shared.u32 	[%r13+8216], %r1773;
	ld.shared.u32 	%r1774, [%r9+8320];
	ld.shared.u32 	%r1775, [%r30+16432];
	add.s32 	%r1776, %r1775, %r1774;
	min.s32 	%r1777, %r1741, %r1776;
	st.shared.u32 	[%r13+8320], %r1777;
	ld.shared.u32 	%r1778, [%r9+16432];
	ld.shared.u32 	%r1779, [%r30+16224];
	add.s32 	%r1780, %r1779, %r1778;
	min.s32 	%r1781, %r1745, %r1780;
	st.shared.u32 	[%r13+16224], %r1781;
	ld.shared.u32 	%r1782, [%r9+16432];
	ld.shared.u32 	%r1783, [%r30+16328];
	add.s32 	%r1784, %r1783, %r1782;
	min.s32 	%r1785, %r1749, %r1784;
	st.shared.u32 	[%r13+16328], %r1785;
	ld.shared.u32 	%r1786, [%r9+16432];
	ld.shared.u32 	%r1787, [%r30+16432];
	add.s32 	%r1788, %r1787, %r1786;
	min.s32 	%r1789, %r1753, %r1788;
	st.shared.u32 	[%r13+16432], %r1789;
	ld.shared.u32 	%r1790, [%r9+212];
	ld.shared.u32 	%r1791, [%r30+16536];
	add.s32 	%r1792, %r1791, %r1790;
	min.s32 	%r1793, %r1757, %r1792;
	st.shared.u32 	[%r13], %r1793;
	ld.shared.u32 	%r1794, [%r9+212];
	ld.shared.u32 	%r1795, [%r30+16640];
	add.s32 	%r1796, %r1795, %r1794;
	min.s32 	%r1797, %r1761, %r1796;
	st.shared.u32 	[%r13+104], %r1797;
	ld.shared.u32 	%r1798, [%r9+212];
	ld.shared.u32 	%r1799, [%r30+16744];
	add.s32 	%r1800, %r1799, %r1798;
	min.s32 	%r1801, %r1765, %r1800;
	st.shared.u32 	[%r13+208], %r1801;
	ld.shared.u32 	%r1802, [%r9+8324];
	ld.shared.u32 	%r1803, [%r30+16536];
	add.s32 	%r1804, %r1803, %r1802;
	min.s32 	%r1805, %r1769, %r1804;
	st.shared.u32 	[%r13+8112], %r1805;
	ld.shared.u32 	%r1806, [%r9+8324];
	ld.shared.u32 	%r1807, [%r30+16640];
	add.s32 	%r1808, %r1807, %r1806;
	min.s32 	%r1809, %r1773, %r1808;
	st.shared.u32 	[%r13+8216], %r1809;
	ld.shared.u32 	%r1810, [%r9+8324];
	ld.shared.u32 	%r1811, [%r30+16744];
	add.s32 	%r1812, %r1811, %r1810;
	min.s32 	%r1813, %r1777, %r1812;
	st.shared.u32 	[%r13+8320], %r1813;
	ld.shared.u32 	%r1814, [%r9+16436];
	ld.shared.u32 	%r1815, [%r30+16536];
	add.s32 	%r1816, %r1815, %r1814;
	min.s32 	%r1817, %r1781, %r1816;
	st.shared.u32 	[%r13+16224], %r1817;
	ld.shared.u32 	%r1818, [%r9+16436];
	ld.shared.u32 	%r1819, [%r30+16640];
	add.s32 	%r1820, %r1819, %r1818;
	min.s32 	%r1821, %r1785, %r1820;
	st.shared.u32 	[%r13+16328], %r1821;
	ld.shared.u32 	%r1822, [%r9+16436];
	ld.shared.u32 	%r1823, [%r30+16744];
	add.s32 	%r1824, %r1823, %r1822;
	min.s32 	%r1825, %r1789, %r1824;
	st.shared.u32 	[%r13+16432], %r1825;
	ld.shared.u32 	%r1826, [%r9+216];
	ld.shared.u32 	%r1827, [%r30+16848];
	add.s32 	%r1828, %r1827, %r1826;
	min.s32 	%r1829, %r1793, %r1828;
	st.shared.u32 	[%r13], %r1829;
	ld.shared.u32 	%r1830, [%r9+216];
	ld.shared.u32 	%r1831, [%r30+16952];
	add.s32 	%r1832, %r1831, %r1830;
	min.s32 	%r1833, %r1797, %r1832;
	st.shared.u32 	[%r13+104], %r1833;
	ld.shared.u32 	%r1834, [%r9+216];
	ld.shared.u32 	%r1835, [%r30+17056];
	add.s32 	%r1836, %r1835, %r1834;
	min.s32 	%r1837, %r1801, %r1836;
	st.shared.u32 	[%r13+208], %r1837;
	ld.shared.u32 	%r1838, [%r9+8328];
	ld.shared.u32 	%r1839, [%r30+16848];
	add.s32 	%r1840, %r1839, %r1838;
	min.s32 	%r1841, %r1805, %r1840;
	st.shared.u32 	[%r13+8112], %r1841;
	ld.shared.u32 	%r1842, [%r9+8328];
	ld.shared.u32 	%r1843, [%r30+16952];
	add.s32 	%r1844, %r1843, %r1842;
	min.s32 	%r1845, %r1809, %r1844;
	st.shared.u32 	[%r13+8216], %r1845;
	ld.shared.u32 	%r1846, [%r9+8328];
	ld.shared.u32 	%r1847, [%r30+17056];
	add.s32 	%r1848, %r1847, %r1846;
	min.s32 	%r1849, %r1813, %r1848;
	st.shared.u32 	[%r13+8320], %r1849;
	ld.shared.u32 	%r1850, [%r9+16440];
	ld.shared.u32 	%r1851, [%r30+16848];
	add.s32 	%r1852, %r1851, %r1850;
	min.s32 	%r1853, %r1817, %r1852;
	st.shared.u32 	[%r13+16224], %r1853;
	ld.shared.u32 	%r1854, [%r9+16440];
	ld.shared.u32 	%r1855, [%r30+16952];
	add.s32 	%r1856, %r1855, %r1854;
	min.s32 	%r1857, %r1821, %r1856;
	st.shared.u32 	[%r13+16328], %r1857;
	ld.shared.u32 	%r1858, [%r9+16440];
	ld.shared.u32 	%r1859, [%r30+17056];
	add.s32 	%r1860, %r1859, %r1858;
	min.s32 	%r1861, %r1825, %r1860;
	st.shared.u32 	[%r13+16432], %r1861;
	ld.shared.u32 	%r1862, [%r9+220];
	ld.shared.u32 	%r1863, [%r30+17160];
	add.s32 	%r1864, %r1863, %r1862;
	min.s32 	%r1865, %r1829, %r1864;
	st.shared.u32 	[%r13], %r1865;
	ld.shared.u32 	%r1866, [%r9+220];
	ld.shared.u32 	%r1867, [%r30+17264];
	add.s32 	%r1868, %r1867, %r1866;
	min.s32 	%r1869, %r1833, %r1868;
	st.shared.u32 	[%r13+104], %r1869;
	ld.shared.u32 	%r1870, [%r9+220];
	ld.shared.u32 	%r1871, [%r30+17368];
	add.s32 	%r1872, %r1871, %r1870;
	min.s32 	%r1873, %r1837, %r1872;
	st.shared.u32 	[%r13+208], %r1873;
	ld.shared.u32 	%r1874, [%r9+8332];
	ld.shared.u32 	%r1875, [%r30+17160];
	add.s32 	%r1876, %r1875, %r1874;
	min.s32 	%r1877, %r1841, %r1876;
	st.shared.u32 	[%r13+8112], %r1877;
	ld.shared.u32 	%r1878, [%r9+8332];
	ld.shared.u32 	%r1879, [%r30+17264];
	add.s32 	%r1880, %r1879, %r1878;
	min.s32 	%r1881, %r1845, %r1880;
	st.shared.u32 	[%r13+8216], %r1881;
	ld.shared.u32 	%r1882, [%r9+8332];
	ld.shared.u32 	%r1883, [%r30+17368];
	add.s32 	%r1884, %r1883, %r1882;
	min.s32 	%r1885, %r1849, %r1884;
	st.shared.u32 	[%r13+8320], %r1885;
	ld.shared.u32 	%r1886, [%r9+16444];
	ld.shared.u32 	%r1887, [%r30+17160];
	add.s32 	%r1888, %r1887, %r1886;
	min.s32 	%r1889, %r1853, %r1888;
	st.shared.u32 	[%r13+16224], %r1889;
	ld.shared.u32 	%r1890, [%r9+16444];
	ld.shared.u32 	%r1891, [%r30+17264];
	add.s32 	%r1892, %r1891, %r1890;
	min.s32 	%r1893, %r1857, %r1892;
	st.shared.u32 	[%r13+16328], %r1893;
	ld.shared.u32 	%r1894, [%r9+16444];
	ld.shared.u32 	%r1895, [%r30+17368];
	add.s32 	%r1896, %r1895, %r1894;
	min.s32 	%r1897, %r1861, %r1896;
	st.shared.u32 	[%r13+16432], %r1897;
	ld.shared.u32 	%r1898, [%r9+224];
	ld.shared.u32 	%r1899, [%r30+17472];
	add.s32 	%r1900, %r1899, %r1898;
	min.s32 	%r1901, %r1865, %r1900;
	st.shared.u32 	[%r13], %r1901;
	ld.shared.u32 	%r1902, [%r9+224];
	ld.shared.u32 	%r1903, [%r30+17576];
	add.s32 	%r1904, %r1903, %r1902;
	min.s32 	%r1905, %r1869, %r1904;
	st.shared.u32 	[%r13+104], %r1905;
	ld.shared.u32 	%r1906, [%r9+224];
	ld.shared.u32 	%r1907, [%r30+17680];
	add.s32 	%r1908, %r1907, %r1906;
	min.s32 	%r1909, %r1873, %r1908;
	st.shared.u32 	[%r13+208], %r1909;
	ld.shared.u32 	%r1910, [%r9+8336];
	ld.shared.u32 	%r1911, [%r30+17472];
	add.s32 	%r1912, %r1911, %r1910;
	min.s32 	%r1913, %r1877, %r1912;
	st.shared.u32 	[%r13+8112], %r1913;
	ld.shared.u32 	%r1914, [%r9+8336];
	ld.shared.u32 	%r1915, [%r30+17576];
	add.s32 	%r1916, %r1915, %r1914;
	min.s32 	%r1917, %r1881, %r1916;
	st.shared.u32 	[%r13+8216], %r1917;
	ld.shared.u32 	%r1918, [%r9+8336];
	ld.shared.u32 	%r1919, [%r30+17680];
	add.s32 	%r1920, %r1919, %r1918;
	min.s32 	%r1921, %r1885, %r1920;
	st.shared.u32 	[%r13+8320], %r1921;
	ld.shared.u32 	%r1922, [%r9+16448];
	ld.shared.u32 	%r1923, [%r30+17472];
	add.s32 	%r1924, %r1923, %r1922;
	min.s32 	%r1925, %r1889, %r1924;
	st.shared.u32 	[%r13+16224], %r1925;
	ld.shared.u32 	%r1926, [%r9+16448];
	ld.shared.u32 	%r1927, [%r30+17576];
	add.s32 	%r1928, %r1927, %r1926;
	min.s32 	%r1929, %r1893, %r1928;
	st.shared.u32 	[%r13+16328], %r1929;
	ld.shared.u32 	%r1930, [%r9+16448];
	ld.shared.u32 	%r1931, [%r30+17680];
	add.s32 	%r1932, %r1931, %r1930;
	min.s32 	%r1933, %r1897, %r1932;
	st.shared.u32 	[%r13+16432], %r1933;
	ld.shared.u32 	%r1934, [%r9+228];
	ld.shared.u32 	%r1935, [%r30+17784];
	add.s32 	%r1936, %r1935, %r1934;
	min.s32 	%r1937, %r1901, %r1936;
	st.shared.u32 	[%r13], %r1937;
	ld.shared.u32 	%r1938, [%r9+228];
	ld.shared.u32 	%r1939, [%r30+17888];
	add.s32 	%r1940, %r1939, %r1938;
	min.s32 	%r1941, %r1905, %r1940;
	st.shared.u32 	[%r13+104], %r1941;
	ld.shared.u32 	%r1942, [%r9+228];
	ld.shared.u32 	%r1943, [%r30+17992];
	add.s32 	%r1944, %r1943, %r1942;
	min.s32 	%r1945, %r1909, %r1944;
	st.shared.u32 	[%r13+208], %r1945;
	ld.shared.u32 	%r1946, [%r9+8340];
	ld.shared.u32 	%r1947, [%r30+17784];
	add.s32 	%r1948, %r1947, %r1946;
	min.s32 	%r1949, %r1913, %r1948;
	st.shared.u32 	[%r13+8112], %r1949;
	ld.shared.u32 	%r1950, [%r9+8340];
	ld.shared.u32 	%r1951, [%r30+17888];
	add.s32 	%r1952, %r1951, %r1950;
	min.s32 	%r1953, %r1917, %r1952;
	st.shared.u32 	[%r13+8216], %r1953;
	ld.shared.u32 	%r1954, [%r9+8340];
	ld.shared.u32 	%r1955, [%r30+17992];
	add.s32 	%r1956, %r1955, %r1954;
	min.s32 	%r1957, %r1921, %r1956;
	st.shared.u32 	[%r13+8320], %r1957;
	ld.shared.u32 	%r1958, [%r9+16452];
	ld.shared.u32 	%r1959, [%r30+17784];
	add.s32 	%r1960, %r1959, %r1958;
	min.s32 	%r1961, %r1925, %r1960;
	st.shared.u32 	[%r13+16224], %r1961;
	ld.shared.u32 	%r1962, [%r9+16452];
	ld.shared.u32 	%r1963, [%r30+17888];
	add.s32 	%r1964, %r1963, %r1962;
	min.s32 	%r1965, %r1929, %r1964;
	st.shared.u32 	[%r13+16328], %r1965;
	ld.shared.u32 	%r1966, [%r9+16452];
	ld.shared.u32 	%r1967, [%r30+17992];
	add.s32 	%r1968, %r1967, %r1966;
	min.s32 	%r1969, %r1933, %r1968;
	st.shared.u32 	[%r13+16432], %r1969;
	ld.shared.u32 	%r1970, [%r9+232];
	ld.shared.u32 	%r1971, [%r30+18096];
	add.s32 	%r1972, %r1971, %r1970;
	min.s32 	%r1973, %r1937, %r1972;
	st.shared.u32 	[%r13], %r1973;
	ld.shared.u32 	%r1974, [%r9+232];
	ld.shared.u32 	%r1975, [%r30+18200];
	add.s32 	%r1976, %r1975, %r1974;
	min.s32 	%r1977, %r1941, %r1976;
	st.shared.u32 	[%r13+104], %r1977;
	ld.shared.u32 	%r1978, [%r9+232];
	ld.shared.u32 	%r1979, [%r30+18304];
	add.s32 	%r1980, %r1979, %r1978;
	min.s32 	%r1981, %r1945, %r1980;
	st.shared.u32 	[%r13+208], %r1981;
	ld.shared.u32 	%r1982, [%r9+8344];
	ld.shared.u32 	%r1983, [%r30+18096];
	add.s32 	%r1984, %r1983, %r1982;
	min.s32 	%r1985, %r1949, %r1984;
	st.shared.u32 	[%r13+8112], %r1985;
	ld.shared.u32 	%r1986, [%r9+8344];
	ld.shared.u32 	%r1987, [%r30+18200];
	add.s32 	%r1988, %r1987, %r1986;
	min.s32 	%r1989, %r1953, %r1988;
	st.shared.u32 	[%r13+8216], %r1989;
	ld.shared.u32 	%r1990, [%r9+8344];
	ld.shared.u32 	%r1991, [%r30+18304];
	add.s32 	%r1992, %r1991, %r1990;
	min.s32 	%r1993, %r1957, %r1992;
	st.shared.u32 	[%r13+8320], %r1993;
	ld.shared.u32 	%r1994, [%r9+16456];
	ld.shared.u32 	%r1995, [%r30+18096];
	add.s32 	%r1996, %r1995, %r1994;
	min.s32 	%r1997, %r1961, %r1996;
	st.shared.u32 	[%r13+16224], %r1997;
	ld.shared.u32 	%r1998, [%r9+16456];
	ld.shared.u32 	%r1999, [%r30+18200];
	add.s32 	%r2000, %r1999, %r1998;
	min.s32 	%r2001, %r1965, %r2000;
	st.shared.u32 	[%r13+16328], %r2001;
	ld.shared.u32 	%r2002, [%r9+16456];
	ld.shared.u32 	%r2003, [%r30+18304];
	add.s32 	%r2004, %r2003, %r2002;
	min.s32 	%r2005, %r1969, %r2004;
	st.shared.u32 	[%r13+16432], %r2005;
	ld.shared.u32 	%r2006, [%r9+236];
	ld.shared.u32 	%r2007, [%r30+18408];
	add.s32 	%r2008, %r2007, %r2006;
	min.s32 	%r2009, %r1973, %r2008;
	st.shared.u32 	[%r13], %r2009;
	ld.shared.u32 	%r2010, [%r9+236];
	ld.shared.u32 	%r2011, [%r30+18512];
	add.s32 	%r2012, %r2011, %r2010;
	min.s32 	%r2013, %r1977, %r2012;
	st.shared.u32 	[%r13+104], %r2013;
	ld.shared.u32 	%r2014, [%r9+236];
	ld.shared.u32 	%r2015, [%r30+18616];
	add.s32 	%r2016, %r2015, %r2014;
	min.s32 	%r2017, %r1981, %r2016;
	st.shared.u32 	[%r13+208], %r2017;
	ld.shared.u32 	%r2018, [%r9+8348];
	ld.shared.u32 	%r2019, [%r30+18408];
	add.s32 	%r2020, %r2019, %r2018;
	min.s32 	%r2021, %r1985, %r2020;
	st.shared.u32 	[%r13+8112], %r2021;
	ld.shared.u32 	%r2022, [%r9+8348];
	ld.shared.u32 	%r2023, [%r30+18512];
	add.s32 	%r2024, %r2023, %r2022;
	min.s32 	%r2025, %r1989, %r2024;
	st.shared.u32 	[%r13+8216], %r2025;
	ld.shared.u32 	%r2026, [%r9+8348];
	ld.shared.u32 	%r2027, [%r30+18616];
	add.s32 	%r2028, %r2027, %r2026;
	min.s32 	%r2029, %r1993, %r2028;
	st.shared.u32 	[%r13+8320], %r2029;
	ld.shared.u32 	%r2030, [%r9+16460];
	ld.shared.u32 	%r2031, [%r30+18408];
	add.s32 	%r2032, %r2031, %r2030;
	min.s32 	%r2033, %r1997, %r2032;
	st.shared.u32 	[%r13+16224], %r2033;
	ld.shared.u32 	%r2034, [%r9+16460];
	ld.shared.u32 	%r2035, [%r30+18512];
	add.s32 	%r2036, %r2035, %r2034;
	min.s32 	%r2037, %r2001, %r2036;
	st.shared.u32 	[%r13+16328], %r2037;
	ld.shared.u32 	%r2038, [%r9+16460];
	ld.shared.u32 	%r2039, [%r30+18616];
	add.s32 	%r2040, %r2039, %r2038;
	min.s32 	%r2041, %r2005, %r2040;
	st.shared.u32 	[%r13+16432], %r2041;
	ld.shared.u32 	%r2042, [%r9+240];
	ld.shared.u32 	%r2043, [%r30+18720];
	add.s32 	%r2044, %r2043, %r2042;
	min.s32 	%r2045, %r2009, %r2044;
	st.shared.u32 	[%r13], %r2045;
	ld.shared.u32 	%r2046, [%r9+240];
	ld.shared.u32 	%r2047, [%r30+18824];
	add.s32 	%r2048, %r2047, %r2046;
	min.s32 	%r2049, %r2013, %r2048;
	st.shared.u32 	[%r13+104], %r2049;
	ld.shared.u32 	%r2050, [%r9+240];
	ld.shared.u32 	%r2051, [%r30+18928];
	add.s32 	%r2052, %r2051, %r2050;
	min.s32 	%r2053, %r2017, %r2052;
	st.shared.u32 	[%r13+208], %r2053;
	ld.shared.u32 	%r2054, [%r9+8352];
	ld.shared.u32 	%r2055, [%r30+18720];
	add.s32 	%r2056, %r2055, %r2054;
	min.s32 	%r2057, %r2021, %r2056;
	st.shared.u32 	[%r13+8112], %r2057;
	ld.shared.u32 	%r2058, [%r9+8352];
	ld.shared.u32 	%r2059, [%r30+18824];
	add.s32 	%r2060, %r2059, %r2058;
	min.s32 	%r2061, %r2025, %r2060;
	st.shared.u32 	[%r13+8216], %r2061;
	ld.shared.u32 	%r2062, [%r9+8352];
	ld.shared.u32 	%r2063, [%r30+18928];
	add.s32 	%r2064, %r2063, %r2062;
	min.s32 	%r2065, %r2029, %r2064;
	st.shared.u32 	[%r13+8320], %r2065;
	ld.shared.u32 	%r2066, [%r9+16464];
	ld.shared.u32 	%r2067, [%r30+18720];
	add.s32 	%r2068, %r2067, %r2066;
	min.s32 	%r2069, %r2033, %r2068;
	st.shared.u32 	[%r13+16224], %r2069;
	ld.shared.u32 	%r2070, [%r9+16464];
	ld.shared.u32 	%r2071, [%r30+18824];
	add.s32 	%r2072, %r2071, %r2070;
	min.s32 	%r2073, %r2037, %r2072;
	st.shared.u32 	[%r13+16328], %r2073;
	ld.shared.u32 	%r2074, [%r9+16464];
	ld.shared.u32 	%r2075, [%r30+18928];
	add.s32 	%r2076, %r2075, %r2074;
	min.s32 	%r2077, %r2041, %r2076;
	st.shared.u32 	[%r13+16432], %r2077;
	ld.shared.u32 	%r2078, [%r9+244];
	ld.shared.u32 	%r2079, [%r30+19032];
	add.s32 	%r2080, %r2079, %r2078;
	min.s32 	%r2081, %r2045, %r2080;
	st.shared.u32 	[%r13], %r2081;
	ld.shared.u32 	%r2082, [%r9+244];
	ld.shared.u32 	%r2083, [%r30+19136];
	add.s32 	%r2084, %r2083, %r2082;
	min.s32 	%r2085, %r2049, %r2084;
	st.shared.u32 	[%r13+104], %r2085;
	ld.shared.u32 	%r2086, [%r9+244];
	ld.shared.u32 	%r2087, [%r30+19240];
	add.s32 	%r2088, %r2087, %r2086;
	min.s32 	%r2089, %r2053, %r2088;
	st.shared.u32 	[%r13+208], %r2089;
	ld.shared.u32 	%r2090, [%r9+8356];
	ld.shared.u32 	%r2091, [%r30+19032];
	add.s32 	%r2092, %r2091, %r2090;
	min.s32 	%r2093, %r2057, %r2092;
	st.shared.u32 	[%r13+8112], %r2093;
	ld.shared.u32 	%r2094, [%r9+8356];
	ld.shared.u32 	%r2095, [%r30+19136];
	add.s32 	%r2096, %r2095, %r2094;
	min.s32 	%r2097, %r2061, %r2096;
	st.shared.u32 	[%r13+8216], %r2097;
	ld.shared.u32 	%r2098, [%r9+8356];
	ld.shared.u32 	%r2099, [%r30+19240];
	add.s32 	%r2100, %r2099, %r2098;
	min.s32 	%r2101, %r2065, %r2100;
	st.shared.u32 	[%r13+8320], %r2101;
	ld.shared.u32 	%r2102, [%r9+16468];
	ld.shared.u32 	%r2103, [%r30+19032];
	add.s32 	%r2104, %r2103, %r2102;
	min.s32 	%r2105, %r2069, %r2104;
	st.shared.u32 	[%r13+16224], %r2105;
	ld.shared.u32 	%r2106, [%r9+16468];
	ld.shared.u32 	%r2107, [%r30+19136];
	add.s32 	%r2108, %r2107, %r2106;
	min.s32 	%r2109, %r2073, %r2108;
	st.shared.u32 	[%r13+16328], %r2109;
	ld.shared.u32 	%r2110, [%r9+16468];
	ld.shared.u32 	%r2111, [%r30+19240];
	add.s32 	%r2112, %r2111, %r2110;
	min.s32 	%r2113, %r2077, %r2112;
	st.shared.u32 	[%r13+16432], %r2113;
	ld.shared.u32 	%r2114, [%r9+248];
	ld.shared.u32 	%r2115, [%r30+19344];
	add.s32 	%r2116, %r2115, %r2114;
	min.s32 	%r2117, %r2081, %r2116;
	st.shared.u32 	[%r13], %r2117;
	ld.shared.u32 	%r2118, [%r9+248];
	ld.shared.u32 	%r2119, [%r30+19448];
	add.s32 	%r2120, %r2119, %r2118;
	min.s32 	%r2121, %r2085, %r2120;
	st.shared.u32 	[%r13+104], %r2121;
	ld.shared.u32 	%r2122, [%r9+248];
	ld.shared.u32 	%r2123, [%r30+19552];
	add.s32 	%r2124, %r2123, %r2122;
	min.s32 	%r2125, %r2089, %r2124;
	st.shared.u32 	[%r13+208], %r2125;
	ld.shared.u32 	%r2126, [%r9+8360];
	ld.shared.u32 	%r2127, [%r30+19344];
	add.s32 	%r2128, %r2127, %r2126;
	min.s32 	%r2129, %r2093, %r2128;
	st.shared.u32 	[%r13+8112], %r2129;
	ld.shared.u32 	%r2130, [%r9+8360];
	ld.shared.u32 	%r2131, [%r30+19448];
	add.s32 	%r2132, %r2131, %r2130;
	min.s32 	%r2133, %r2097, %r2132;
	st.shared.u32 	[%r13+8216], %r2133;
	ld.shared.u32 	%r2134, [%r9+8360];
	ld.shared.u32 	%r2135, [%r30+19552];
	add.s32 	%r2136, %r2135, %r2134;
	min.s32 	%r2137, %r2101, %r2136;
	st.shared.u32 	[%r13+8320], %r2137;
	ld.shared.u32 	%r2138, [%r9+16472];
	ld.shared.u32 	%r2139, [%r30+19344];
	add.s32 	%r2140, %r2139, %r2138;
	min.s32 	%r2141, %r2105, %r2140;
	st.shared.u32 	[%r13+16224], %r2141;
	ld.shared.u32 	%r2142, [%r9+16472];
	ld.shared.u32 	%r2143, [%r30+19448];
	add.s32 	%r2144, %r2143, %r2142;
	min.s32 	%r2145, %r2109, %r2144;
	st.shared.u32 	[%r13+16328], %r2145;
	ld.shared.u32 	%r2146, [%r9+16472];
	ld.shared.u32 	%r2147, [%r30+19552];
	add.s32 	%r2148, %r2147, %r2146;
	min.s32 	%r2149, %r2113, %r2148;
	st.shared.u32 	[%r13+16432], %r2149;
	ld.shared.u32 	%r2150, [%r9+252];
	ld.shared.u32 	%r2151, [%r30+19656];
	add.s32 	%r2152, %r2151, %r2150;
	min.s32 	%r2153, %r2117, %r2152;
	st.shared.u32 	[%r13], %r2153;
	ld.shared.u32 	%r2154, [%r9+252];
	ld.shared.u32 	%r2155, [%r30+19760];
	add.s32 	%r2156, %r2155, %r2154;
	min.s32 	%r2157, %r2121, %r2156;
	st.shared.u32 	[%r13+104], %r2157;
	ld.shared.u32 	%r2158, [%r9+252];
	ld.shared.u32 	%r2159, [%r30+19864];
	add.s32 	%r2160, %r2159, %r2158;
	min.s32 	%r2161, %r2125, %r2160;
	st.shared.u32 	[%r13+208], %r2161;
	ld.shared.u32 	%r2162, [%r9+8364];
	ld.shared.u32 	%r2163, [%r30+19656];
	add.s32 	%r2164, %r2163, %r2162;
	min.s32 	%r2165, %r2129, %r2164;
	st.shared.u32 	[%r13+8112], %r2165;
	ld.shared.u32 	%r2166, [%r9+8364];
	ld.shared.u32 	%r2167, [%r30+19760];
	add.s32 	%r2168, %r2167, %r2166;
	min.s32 	%r2169, %r2133, %r2168;
	st.shared.u32 	[%r13+8216], %r2169;
	ld.shared.u32 	%r2170, [%r9+8364];
	ld.shared.u32 	%r2171, [%r30+19864];
	add.s32 	%r2172, %r2171, %r2170;
	min.s32 	%r2173, %r2137, %r2172;
	st.shared.u32 	[%r13+8320], %r2173;
	ld.shared.u32 	%r2174, [%r9+16476];
	ld.shared.u32 	%r2175, [%r30+19656];
	add.s32 	%r2176, %r2175, %r2174;
	min.s32 	%r2177, %r2141, %r2176;
	st.shared.u32 	[%r13+16224], %r2177;
	ld.shared.u32 	%r2178, [%r9+16476];
	ld.shared.u32 	%r2179, [%r30+19760];
	add.s32 	%r2180, %r2179, %r2178;
	min.s32 	%r2181, %r2145, %r2180;
	st.shared.u32 	[%r13+16328], %r2181;
	ld.shared.u32 	%r2182, [%r9+16476];
	ld.shared.u32 	%r2183, [%r30+19864];
	add.s32 	%r2184, %r2183, %r2182;
	min.s32 	%r2185, %r2149, %r2184;
	st.shared.u32 	[%r13+16432], %r2185;
	ld.shared.u32 	%r2186, [%r9+256];
	ld.shared.u32 	%r2187, [%r30+19968];
	add.s32 	%r2188, %r2187, %r2186;
	min.s32 	%r2189, %r2153, %r2188;
	st.shared.u32 	[%r13], %r2189;
	ld.shared.u32 	%r2190, [%r9+256];
	ld.shared.u32 	%r2191, [%r30+20072];
	add.s32 	%r2192, %r2191, %r2190;
	min.s32 	%r2193, %r2157, %r2192;
	st.shared.u32 	[%r13+104], %r2193;
	ld.shared.u32 	%r2194, [%r9+256];
	ld.shared.u32 	%r2195, [%r30+20176];
	add.s32 	%r2196, %r2195, %r2194;
	min.s32 	%r2197, %r2161, %r2196;
	st.shared.u32 	[%r13+208], %r2197;
	ld.shared.u32 	%r2198, [%r9+8368];
	ld.shared.u32 	%r2199, [%r30+19968];
	add.s32 	%r2200, %r2199, %r2198;
	min.s32 	%r2201, %r2165, %r2200;
	st.shared.u32 	[%r13+8112], %r2201;
	ld.shared.u32 	%r2202, [%r9+8368];
	ld.shared.u32 	%r2203, [%r30+20072];
	add.s32 	%r2204, %r2203, %r2202;
	min.s32 	%r2205, %r2169, %r2204;
	st.shared.u32 	[%r13+8216], %r2205;
	ld.shared.u32 	%r2206, [%r9+8368];
	ld.shared.u32 	%r2207, [%r30+20176];
	add.s32 	%r2208, %r2207, %r2206;
	min.s32 	%r2209, %r2173, %r2208;
	st.shared.u32 	[%r13+8320], %r2209;
	ld.shared.u32 	%r2210, [%r9+16480];
	ld.shared.u32 	%r2211, [%r30+19968];
	add.s32 	%r2212, %r2211, %r2210;
	min.s32 	%r2213, %r2177, %r2212;
	st.shared.u32 	[%r13+16224], %r2213;
	ld.shared.u32 	%r2214, [%r9+16480];
	ld.shared.u32 	%r2215, [%r30+20072];
	add.s32 	%r2216, %r2215, %r2214;
	min.s32 	%r2217, %r2181, %r2216;
	st.shared.u32 	[%r13+16328], %r2217;
	ld.shared.u32 	%r2218, [%r9+16480];
	ld.shared.u32 	%r2219, [%r30+20176];
	add.s32 	%r2220, %r2219, %r2218;
	min.s32 	%r2221, %r2185, %r2220;
	st.shared.u32 	[%r13+16432], %r2221;
	ld.shared.u32 	%r2222, [%r9+260];
	ld.shared.u32 	%r2223, [%r30+20280];
	add.s32 	%r2224, %r2223, %r2222;
	min.s32 	%r2225, %r2189, %r2224;
	st.shared.u32 	[%r13], %r2225;
	ld.shared.u32 	%r2226, [%r9+260];
	ld.shared.u32 	%r2227, [%r30+20384];
	add.s32 	%r2228, %r2227, %r2226;
	min.s32 	%r2229, %r2193, %r2228;
	st.shared.u32 	[%r13+104], %r2229;
	ld.shared.u32 	%r2230, [%r9+260];
	ld.shared.u32 	%r2231, [%r30+20488];
	add.s32 	%r2232, %r2231, %r2230;
	min.s32 	%r2233, %r2197, %r2232;
	st.shared.u32 	[%r13+208], %r2233;
	ld.shared.u32 	%r2234, [%r9+8372];
	ld.shared.u32 	%r2235, [%r30+20280];
	add.s32 	%r2236, %r2235, %r2234;
	min.s32 	%r2237, %r2201, %r2236;
	st.shared.u32 	[%r13+8112], %r2237;
	ld.shared.u32 	%r2238, [%r9+8372];
	ld.shared.u32 	%r2239, [%r30+20384];
	add.s32 	%r2240, %r2239, %r2238;
	min.s32 	%r2241, %r2205, %r2240;
	st.shared.u32 	[%r13+8216], %r2241;
	ld.shared.u32 	%r2242, [%r9+8372];
	ld.shared.u32 	%r2243, [%r30+20488];
	add.s32 	%r2244, %r2243, %r2242;
	min.s32 	%r2245, %r2209, %r2244;
	st.shared.u32 	[%r13+8320], %r2245;
	ld.shared.u32 	%r2246, [%r9+16484];
	ld.shared.u32 	%r2247, [%r30+20280];
	add.s32 	%r2248, %r2247, %r2246;
	min.s32 	%r2249, %r2213, %r2248;
	st.shared.u32 	[%r13+16224], %r2249;
	ld.shared.u32 	%r2250, [%r9+16484];
	ld.shared.u32 	%r2251, [%r30+20384];
	add.s32 	%r2252, %r2251, %r2250;
	min.s32 	%r2253, %r2217, %r2252;
	st.shared.u32 	[%r13+16328], %r2253;
	ld.shared.u32 	%r2254, [%r9+16484];
	ld.shared.u32 	%r2255, [%r30+20488];
	add.s32 	%r2256, %r2255, %r2254;
	min.s32 	%r2257, %r2221, %r2256;
	st.shared.u32 	[%r13+16432], %r2257;
	ld.shared.u32 	%r2258, [%r9+264];
	ld.shared.u32 	%r2259, [%r30+20592];
	add.s32 	%r2260, %r2259, %r2258;
	min.s32 	%r2261, %r2225, %r2260;
	st.shared.u32 	[%r13], %r2261;
	ld.shared.u32 	%r2262, [%r9+264];
	ld.shared.u32 	%r2263, [%r30+20696];
	add.s32 	%r2264, %r2263, %r2262;
	min.s32 	%r2265, %r2229, %r2264;
	st.shared.u32 	[%r13+104], %r2265;
	ld.shared.u32 	%r2266, [%r9+264];
	ld.shared.u32 	%r2267, [%r30+20800];
	add.s32 	%r2268, %r2267, %r2266;
	min.s32 	%r2269, %r2233, %r2268;
	st.shared.u32 	[%r13+208], %r2269;
	ld.shared.u32 	%r2270, [%r9+8376];
	ld.shared.u32 	%r2271, [%r30+20592];
	add.s32 	%r2272, %r2271, %r2270;
	min.s32 	%r2273, %r2237, %r2272;
	st.shared.u32 	[%r13+8112], %r2273;
	ld.shared.u32 	%r2274, [%r9+8376];
	ld.shared.u32 	%r2275, [%r30+20696];
	add.s32 	%r2276, %r2275, %r2274;
	min.s32 	%r2277, %r2241, %r2276;
	st.shared.u32 	[%r13+8216], %r2277;
	ld.shared.u32 	%r2278, [%r9+8376];
	ld.shared.u32 	%r2279, [%r30+20800];
	add.s32 	%r2280, %r2279, %r2278;
	min.s32 	%r2281, %r2245, %r2280;
	st.shared.u32 	[%r13+8320], %r2281;
	ld.shared.u32 	%r2282, [%r9+16488];
	ld.shared.u32 	%r2283, [%r30+20592];
	add.s32 	%r2284, %r2283, %r2282;
	min.s32 	%r2285, %r2249, %r2284;
	st.shared.u32 	[%r13+16224], %r2285;
	ld.shared.u32 	%r2286, [%r9+16488];
	ld.shared.u32 	%r2287, [%r30+20696];
	add.s32 	%r2288, %r2287, %r2286;
	min.s32 	%r2289, %r2253, %r2288;
	st.shared.u32 	[%r13+16328], %r2289;
	ld.shared.u32 	%r2290, [%r9+16488];
	ld.shared.u32 	%r2291, [%r30+20800];
	add.s32 	%r2292, %r2291, %r2290;
	min.s32 	%r2293, %r2257, %r2292;
	st.shared.u32 	[%r13+16432], %r2293;
	ld.shared.u32 	%r2294, [%r9+268];
	ld.shared.u32 	%r2295, [%r30+20904];
	add.s32 	%r2296, %r2295, %r2294;
	min.s32 	%r2297, %r2261, %r2296;
	st.shared.u32 	[%r13], %r2297;
	ld.shared.u32 	%r2298, [%r9+268];
	ld.shared.u32 	%r2299, [%r30+21008];
	add.s32 	%r2300, %r2299, %r2298;
	min.s32 	%r2301, %r2265, %r2300;
	st.shared.u32 	[%r13+104], %r2301;
	ld.shared.u32 	%r2302, [%r9+268];
	ld.shared.u32 	%r2303, [%r30+21112];
	add.s32 	%r2304, %r2303, %r2302;
	min.s32 	%r2305, %r2269, %r2304;
	st.shared.u32 	[%r13+208], %r2305;
	ld.shared.u32 	%r2306, [%r9+8380];
	ld.shared.u32 	%r2307, [%r30+20904];
	add.s32 	%r2308, %r2307, %r2306;
	min.s32 	%r2309, %r2273, %r2308;
	st.shared.u32 	[%r13+8112], %r2309;
	ld.shared.u32 	%r2310, [%r9+8380];
	ld.shared.u32 	%r2311, [%r30+21008];
	add.s32 	%r2312, %r2311, %r2310;
	min.s32 	%r2313, %r2277, %r2312;
	st.shared.u32 	[%r13+8216], %r2313;
	ld.shared.u32 	%r2314, [%r9+8380];
	ld.shared.u32 	%r2315, [%r30+21112];
	add.s32 	%r2316, %r2315, %r2314;
	min.s32 	%r2317, %r2281, %r2316;
	st.shared.u32 	[%r13+8320], %r2317;
	ld.shared.u32 	%r2318, [%r9+16492];
	ld.shared.u32 	%r2319, [%r30+20904];
	add.s32 	%r2320, %r2319, %r2318;
	min.s32 	%r2321, %r2285, %r2320;
	st.shared.u32 	[%r13+16224], %r2321;
	ld.shared.u32 	%r2322, [%r9+16492];
	ld.shared.u32 	%r2323, [%r30+21008];
	add.s32 	%r2324, %r2323, %r2322;
	min.s32 	%r2325, %r2289, %r2324;
	st.shared.u32 	[%r13+16328], %r2325;
	ld.shared.u32 	%r2326, [%r9+16492];
	ld.shared.u32 	%r2327, [%r30+21112];
	add.s32 	%r2328, %r2327, %r2326;
	min.s32 	%r2329, %r2293, %r2328;
	st.shared.u32 	[%r13+16432], %r2329;
	ld.shared.u32 	%r2330, [%r9+272];
	ld.shared.u32 	%r2331, [%r30+21216];
	add.s32 	%r2332, %r2331, %r2330;
	min.s32 	%r2333, %r2297, %r2332;
	st.shared.u32 	[%r13], %r2333;
	ld.shared.u32 	%r2334, [%r9+272];
	ld.shared.u32 	%r2335, [%r30+21320];
	add.s32 	%r2336, %r2335, %r2334;
	min.s32 	%r2337, %r2301, %r2336;
	st.shared.u32 	[%r13+104], %r2337;
	ld.shared.u32 	%r2338, [%r9+272];
	ld.shared.u32 	%r2339, [%r30+21424];
	add.s32 	%r2340, %r2339, %r2338;
	min.s32 	%r2341, %r2305, %r2340;
	st.shared.u32 	[%r13+208], %r2341;
	ld.shared.u32 	%r2342, [%r9+8384];
	ld.shared.u32 	%r2343, [%r30+21216];
	add.s32 	%r2344, %r2343, %r2342;
	min.s32 	%r2345, %r2309, %r2344;
	st.shared.u32 	[%r13+8112], %r2345;
	ld.shared.u32 	%r2346, [%r9+8384];
	ld.shared.u32 	%r2347, [%r30+21320];
	add.s32 	%r2348, %r2347, %r2346;
	min.s32 	%r2349, %r2313, %r2348;
	st.shared.u32 	[%r13+8216], %r2349;
	ld.shared.u32 	%r2350, [%r9+8384];
	ld.shared.u32 	%r2351, [%r30+21424];
	add.s32 	%r2352, %r2351, %r2350;
	min.s32 	%r2353, %r2317, %r2352;
	st.shared.u32 	[%r13+8320], %r2353;
	ld.shared.u32 	%r2354, [%r9+16496];
	ld.shared.u32 	%r2355, [%r30+21216];
	add.s32 	%r2356, %r2355, %r2354;
	min.s32 	%r2357, %r2321, %r2356;
	st.shared.u32 	[%r13+16224], %r2357;
	ld.shared.u32 	%r2358, [%r9+16496];
	ld.shared.u32 	%r2359, [%r30+21320];
	add.s32 	%r2360, %r2359, %r2358;
	min.s32 	%r2361, %r2325, %r2360;
	st.shared.u32 	[%r13+16328], %r2361;
	ld.shared.u32 	%r2362, [%r9+16496];
	ld.shared.u32 	%r2363, [%r30+21424];
	add.s32 	%r2364, %r2363, %r2362;
	min.s32 	%r2365, %r2329, %r2364;
	st.shared.u32 	[%r13+16432], %r2365;
	ld.shared.u32 	%r2366, [%r9+276];
	ld.shared.u32 	%r2367, [%r30+21528];
	add.s32 	%r2368, %r2367, %r2366;
	min.s32 	%r2369, %r2333, %r2368;
	st.shared.u32 	[%r13], %r2369;
	ld.shared.u32 	%r2370, [%r9+276];
	ld.shared.u32 	%r2371, [%r30+21632];
	add.s32 	%r2372, %r2371, %r2370;
	min.s32 	%r2373, %r2337, %r2372;
	st.shared.u32 	[%r13+104], %r2373;
	ld.shared.u32 	%r2374, [%r9+276];
	ld.shared.u32 	%r2375, [%r30+21736];
	add.s32 	%r2376, %r2375, %r2374;
	min.s32 	%r2377, %r2341, %r2376;
	st.shared.u32 	[%r13+208], %r2377;
	ld.shared.u32 	%r2378, [%r9+8388];
	ld.shared.u32 	%r2379, [%r30+21528];
	add.s32 	%r2380, %r2379, %r2378;
	min.s32 	%r2381, %r2345, %r2380;
	st.shared.u32 	[%r13+8112], %r2381;
	ld.shared.u32 	%r2382, [%r9+8388];
	ld.shared.u32 	%r2383, [%r30+21632];
	add.s32 	%r2384, %r2383, %r2382;
	min.s32 	%r2385, %r2349, %r2384;
	st.shared.u32 	[%r13+8216], %r2385;
	ld.shared.u32 	%r2386, [%r9+8388];
	ld.shared.u32 	%r2387, [%r30+21736];
	add.s32 	%r2388, %r2387, %r2386;
	min.s32 	%r2389, %r2353, %r2388;
	st.shared.u32 	[%r13+8320], %r2389;
	ld.shared.u32 	%r2390, [%r9+16500];
	ld.shared.u32 	%r2391, [%r30+21528];
	add.s32 	%r2392, %r2391, %r2390;
	min.s32 	%r2393, %r2357, %r2392;
	st.shared.u32 	[%r13+16224], %r2393;
	ld.shared.u32 	%r2394, [%r9+16500];
	ld.shared.u32 	%r2395, [%r30+21632];
	add.s32 	%r2396, %r2395, %r2394;
	min.s32 	%r2397, %r2361, %r2396;
	st.shared.u32 	[%r13+16328], %r2397;
	ld.shared.u32 	%r2398, [%r9+16500];
	ld.shared.u32 	%r2399, [%r30+21736];
	add.s32 	%r2400, %r2399, %r2398;
	min.s32 	%r2401, %r2365, %r2400;
	st.shared.u32 	[%r13+16432], %r2401;
	ld.shared.u32 	%r2402, [%r9+280];
	ld.shared.u32 	%r2403, [%r30+21840];
	add.s32 	%r2404, %r2403, %r2402;
	min.s32 	%r2405, %r2369, %r2404;
	st.shared.u32 	[%r13], %r2405;
	ld.shared.u32 	%r2406, [%r9+280];
	ld.shared.u32 	%r2407, [%r30+21944];
	add.s32 	%r2408, %r2407, %r2406;
	min.s32 	%r2409, %r2373, %r2408;
	st.shared.u32 	[%r13+104], %r2409;
	ld.shared.u32 	%r2410, [%r9+280];
	ld.shared.u32 	%r2411, [%r30+22048];
	add.s32 	%r2412, %r2411, %r2410;
	min.s32 	%r2413, %r2377, %r2412;
	st.shared.u32 	[%r13+208], %r2413;
	ld.shared.u32 	%r2414, [%r9+8392];
	ld.shared.u32 	%r2415, [%r30+21840];
	add.s32 	%r2416, %r2415, %r2414;
	min.s32 	%r2417, %r2381, %r2416;
	st.shared.u32 	[%r13+8112], %r2417;
	ld.shared.u32 	%r2418, [%r9+8392];
	ld.shared.u32 	%r2419, [%r30+21944];
	add.s32 	%r2420, %r2419, %r2418;
	min.s32 	%r2421, %r2385, %r2420;
	st.shared.u32 	[%r13+8216], %r2421;
	ld.shared.u32 	%r2422, [%r9+8392];
	ld.shared.u32 	%r2423, [%r30+22048];
	add.s32 	%r2424, %r2423, %r2422;
	min.s32 	%r2425, %r2389, %r2424;
	st.shared.u32 	[%r13+8320], %r2425;
	ld.shared.u32 	%r2426, [%r9+16504];
	ld.shared.u32 	%r2427, [%r30+21840];
	add.s32 	%r2428, %r2427, %r2426;
	min.s32 	%r2429, %r2393, %r2428;
	st.shared.u32 	[%r13+16224], %r2429;
	ld.shared.u32 	%r2430, [%r9+16504];
	ld.shared.u32 	%r2431, [%r30+21944];
	add.s32 	%r2432, %r2431, %r2430;
	min.s32 	%r2433, %r2397, %r2432;
	st.shared.u32 	[%r13+16328], %r2433;
	ld.shared.u32 	%r2434, [%r9+16504];
	ld.shared.u32 	%r2435, [%r30+22048];
	add.s32 	%r2436, %r2435, %r2434;
	min.s32 	%r2437, %r2401, %r2436;
	st.shared.u32 	[%r13+16432], %r2437;
	ld.shared.u32 	%r2438, [%r9+284];
	ld.shared.u32 	%r2439, [%r30+22152];
	add.s32 	%r2440, %r2439, %r2438;
	min.s32 	%r2441, %r2405, %r2440;
	st.shared.u32 	[%r13], %r2441;
	ld.shared.u32 	%r2442, [%r9+284];
	ld.shared.u32 	%r2443, [%r30+22256];
	add.s32 	%r2444, %r2443, %r2442;
	min.s32 	%r2445, %r2409, %r2444;
	st.shared.u32 	[%r13+104], %r2445;
	ld.shared.u32 	%r2446, [%r9+284];
	ld.shared.u32 	%r2447, [%r30+22360];
	add.s32 	%r2448, %r2447, %r2446;
	min.s32 	%r2449, %r2413, %r2448;
	st.shared.u32 	[%r13+208], %r2449;
	ld.shared.u32 	%r2450, [%r9+8396];
	ld.shared.u32 	%r2451, [%r30+22152];
	add.s32 	%r2452, %r2451, %r2450;
	min.s32 	%r2453, %r2417, %r2452;
	st.shared.u32 	[%r13+8112], %r2453;
	ld.shared.u32 	%r2454, [%r9+8396];
	ld.shared.u32 	%r2455, [%r30+22256];
	add.s32 	%r2456, %r2455, %r2454;
	min.s32 	%r2457, %r2421, %r2456;
	st.shared.u32 	[%r13+8216], %r2457;
	ld.shared.u32 	%r2458, [%r9+8396];
	ld.shared.u32 	%r2459, [%r30+22360];
	add.s32 	%r2460, %r2459, %r2458;
	min.s32 	%r2461, %r2425, %r2460;
	st.shared.u32 	[%r13+8320], %r2461;
	ld.shared.u32 	%r2462, [%r9+16508];
	ld.shared.u32 	%r2463, [%r30+22152];
	add.s32 	%r2464, %r2463, %r2462;
	min.s32 	%r2465, %r2429, %r2464;
	st.shared.u32 	[%r13+16224], %r2465;
	ld.shared.u32 	%r2466, [%r9+16508];
	ld.shared.u32 	%r2467, [%r30+22256];
	add.s32 	%r2468, %r2467, %r2466;
	min.s32 	%r2469, %r2433, %r2468;
	st.shared.u32 	[%r13+16328], %r2469;
	ld.shared.u32 	%r2470, [%r9+16508];
	ld.shared.u32 	%r2471, [%r30+22360];
	add.s32 	%r2472, %r2471, %r2470;
	min.s32 	%r2473, %r2437, %r2472;
	st.shared.u32 	[%r13+16432], %r2473;
	ld.shared.u32 	%r2474, [%r9+288];
	ld.shared.u32 	%r2475, [%r30+22464];
	add.s32 	%r2476, %r2475, %r2474;
	min.s32 	%r2477, %r2441, %r2476;
	st.shared.u32 	[%r13], %r2477;
	ld.shared.u32 	%r2478, [%r9+288];
	ld.shared.u32 	%r2479, [%r30+22568];
	add.s32 	%r2480, %r2479, %r2478;
	min.s32 	%r2481, %r2445, %r2480;
	st.shared.u32 	[%r13+104], %r2481;
	ld.shared.u32 	%r2482, [%r9+288];
	ld.shared.u32 	%r2483, [%r30+22672];
	add.s32 	%r2484, %r2483, %r2482;
	min.s32 	%r2485, %r2449, %r2484;
	st.shared.u32 	[%r13+208], %r2485;
	ld.shared.u32 	%r2486, [%r9+8400];
	ld.shared.u32 	%r2487, [%r30+22464];
	add.s32 	%r2488, %r2487, %r2486;
	min.s32 	%r2489, %r2453, %r2488;
	st.shared.u32 	[%r13+8112], %r2489;
	ld.shared.u32 	%r2490, [%r9+8400];
	ld.shared.u32 	%r2491, [%r30+22568];
	add.s32 	%r2492, %r2491, %r2490;
	min.s32 	%r2493, %r2457, %r2492;
	st.shared.u32 	[%r13+8216], %r2493;
	ld.shared.u32 	%r2494, [%r9+8400];
	ld.shared.u32 	%r2495, [%r30+22672];
	add.s32 	%r2496, %r2495, %r2494;
	min.s32 	%r2497, %r2461, %r2496;
	st.shared.u32 	[%r13+8320], %r2497;
	ld.shared.u32 	%r2498, [%r9+16512];
	ld.shared.u32 	%r2499, [%r30+22464];
	add.s32 	%r2500, %r2499, %r2498;
	min.s32 	%r2501, %r2465, %r2500;
	st.shared.u32 	[%r13+16224], %r2501;
	ld.shared.u32 	%r2502, [%r9+16512];
	ld.shared.u32 	%r2503, [%r30+22568];
	add.s32 	%r2504, %r2503, %r2502;
	min.s32 	%r2505, %r2469, %r2504;
	st.shared.u32 	[%r13+16328], %r2505;
	ld.shared.u32 	%r2506, [%r9+16512];
	ld.shared.u32 	%r2507, [%r30+22672];
	add.s32 	%r2508, %r2507, %r2506;
	min.s32 	%r2509, %r2473, %r2508;
	st.shared.u32 	[%r13+16432], %r2509;
	ld.shared.u32 	%r2510, [%r9+292];
	ld.shared.u32 	%r2511, [%r30+22776];
	add.s32 	%r2512, %r2511, %r2510;
	min.s32 	%r2513, %r2477, %r2512;
	st.shared.u32 	[%r13], %r2513;
	ld.shared.u32 	%r2514, [%r9+292];
	ld.shared.u32 	%r2515, [%r30+22880];
	add.s32 	%r2516, %r2515, %r2514;
	min.s32 	%r2517, %r2481, %r2516;
	st.shared.u32 	[%r13+104], %r2517;
	ld.shared.u32 	%r2518, [%r9+292];
	ld.shared.u32 	%r2519, [%r30+22984];
	add.s32 	%r2520, %r2519, %r2518;
	min.s32 	%r2521, %r2485, %r2520;
	st.shared.u32 	[%r13+208], %r2521;
	ld.shared.u32 	%r2522, [%r9+8404];
	ld.shared.u32 	%r2523, [%r30+22776];
	add.s32 	%r2524, %r2523, %r2522;
	min.s32 	%r2525, %r2489, %r2524;
	st.shared.u32 	[%r13+8112], %r2525;
	ld.shared.u32 	%r2526, [%r9+8404];
	ld.shared.u32 	%r2527, [%r30+22880];
	add.s32 	%r2528, %r2527, %r2526;
	min.s32 	%r2529, %r2493, %r2528;
	st.shared.u32 	[%r13+8216], %r2529;
	ld.shared.u32 	%r2530, [%r9+8404];
	ld.shared.u32 	%r2531, [%r30+22984];
	add.s32 	%r2532, %r2531, %r2530;
	min.s32 	%r2533, %r2497, %r2532;
	st.shared.u32 	[%r13+8320], %r2533;
	ld.shared.u32 	%r2534, [%r9+16516];
	ld.shared.u32 	%r2535, [%r30+22776];
	add.s32 	%r2536, %r2535, %r2534;
	min.s32 	%r2537, %r2501, %r2536;
	st.shared.u32 	[%r13+16224], %r2537;
	ld.shared.u32 	%r2538, [%r9+16516];
	ld.shared.u32 	%r2539, [%r30+22880];
	add.s32 	%r2540, %r2539, %r2538;
	min.s32 	%r2541, %r2505, %r2540;
	st.shared.u32 	[%r13+16328], %r2541;
	ld.shared.u32 	%r2542, [%r9+16516];
	ld.shared.u32 	%r2543, [%r30+22984];
	add.s32 	%r2544, %r2543, %r2542;
	min.s32 	%r2545, %r2509, %r2544;
	st.shared.u32 	[%r13+16432], %r2545;
	ld.shared.u32 	%r2546, [%r9+296];
	ld.shared.u32 	%r2547, [%r30+23088];
	add.s32 	%r2548, %r2547, %r2546;
	min.s32 	%r2549, %r2513, %r2548;
	st.shared.u32 	[%r13], %r2549;
	ld.shared.u32 	%r2550, [%r9+296];
	ld.shared.u32 	%r2551, [%r30+23192];
	add.s32 	%r2552, %r2551, %r2550;
	min.s32 	%r2553, %r2517, %r2552;
	st.shared.u32 	[%r13+104], %r2553;
	ld.shared.u32 	%r2554, [%r9+296];
	ld.shared.u32 	%r2555, [%r30+23296];
	add.s32 	%r2556, %r2555, %r2554;
	min.s32 	%r2557, %r2521, %r2556;
	st.shared.u32 	[%r13+208], %r2557;
	ld.shared.u32 	%r2558, [%r9+8408];
	ld.shared.u32 	%r2559, [%r30+23088];
	add.s32 	%r2560, %r2559, %r2558;
	min.s32 	%r2561, %r2525, %r2560;
	st.shared.u32 	[%r13+8112], %r2561;
	ld.shared.u32 	%r2562, [%r9+8408];
	ld.shared.u32 	%r2563, [%r30+23192];
	add.s32 	%r2564, %r2563, %r2562;
	min.s32 	%r2565, %r2529, %r2564;
	st.shared.u32 	[%r13+8216], %r2565;
	ld.shared.u32 	%r2566, [%r9+8408];
	ld.shared.u32 	%r2567, [%r30+23296];
	add.s32 	%r2568, %r2567, %r2566;
	min.s32 	%r2569, %r2533, %r2568;
	st.shared.u32 	[%r13+8320], %r2569;
	ld.shared.u32 	%r2570, [%r9+16520];
	ld.shared.u32 	%r2571, [%r30+23088];
	add.s32 	%r2572, %r2571, %r2570;
	min.s32 	%r2573, %r2537, %r2572;
	st.shared.u32 	[%r13+16224], %r2573;
	ld.shared.u32 	%r2574, [%r9+16520];
	ld.shared.u32 	%r2575, [%r30+23192];
	add.s32 	%r2576, %r2575, %r2574;
	min.s32 	%r2577, %r2541, %r2576;
	st.shared.u32 	[%r13+16328], %r2577;
	ld.shared.u32 	%r2578, [%r9+16520];
	ld.shared.u32 	%r2579, [%r30+23296];
	add.s32 	%r2580, %r2579, %r2578;
	min.s32 	%r2581, %r2545, %r2580;
	st.shared.u32 	[%r13+16432], %r2581;
	ld.shared.u32 	%r2582, [%r9+300];
	ld.shared.u32 	%r2583, [%r30+23400];
	add.s32 	%r2584, %r2583, %r2582;
	min.s32 	%r2585, %r2549, %r2584;
	st.shared.u32 	[%r13], %r2585;
	ld.shared.u32 	%r2586, [%r9+300];
	ld.shared.u32 	%r2587, [%r30+23504];
	add.s32 	%r2588, %r2587, %r2586;
	min.s32 	%r2589, %r2553, %r2588;
	st.shared.u32 	[%r13+104], %r2589;
	ld.shared.u32 	%r2590, [%r9+300];
	ld.shared.u32 	%r2591, [%r30+23608];
	add.s32 	%r2592, %r2591, %r2590;
	min.s32 	%r2593, %r2557, %r2592;
	st.shared.u32 	[%r13+208], %r2593;
	ld.shared.u32 	%r2594, [%r9+8412];
	ld.shared.u32 	%r2595, [%r30+23400];
	add.s32 	%r2596, %r2595, %r2594;
	min.s32 	%r2597, %r2561, %r2596;
	st.shared.u32 	[%r13+8112], %r2597;
	ld.shared.u32 	%r2598, [%r9+8412];
	ld.shared.u32 	%r2599, [%r30+23504];
	add.s32 	%r2600, %r2599, %r2598;
	min.s32 	%r2601, %r2565, %r2600;
	st.shared.u32 	[%r13+8216], %r2601;
	ld.shared.u32 	%r2602, [%r9+8412];
	ld.shared.u32 	%r2603, [%r30+23608];
	add.s32 	%r2604, %r2603, %r2602;
	min.s32 	%r2605, %r2569, %r2604;
	st.shared.u32 	[%r13+8320], %r2605;
	ld.shared.u32 	%r2606, [%r9+16524];
	ld.shared.u32 	%r2607, [%r30+23400];
	add.s32 	%r2608, %r2607, %r2606;
	min.s32 	%r2609, %r2573, %r2608;
	st.shared.u32 	[%r13+16224], %r2609;
	ld.shared.u32 	%r2610, [%r9+16524];
	ld.shared.u32 	%r2611, [%r30+23504];
	add.s32 	%r2612, %r2611, %r2610;
	min.s32 	%r2613, %r2577, %r2612;
	st.shared.u32 	[%r13+16328], %r2613;
	ld.shared.u32 	%r2614, [%r9+16524];
	ld.shared.u32 	%r2615, [%r30+23608];
	add.s32 	%r2616, %r2615, %r2614;
	min.s32 	%r2617, %r2581, %r2616;
	st.shared.u32 	[%r13+16432], %r2617;
	ld.shared.u32 	%r2618, [%r9+304];
	ld.shared.u32 	%r2619, [%r30+23712];
	add.s32 	%r2620, %r2619, %r2618;
	min.s32 	%r2621, %r2585, %r2620;
	st.shared.u32 	[%r13], %r2621;
	ld.shared.u32 	%r2622, [%r9+304];
	ld.shared.u32 	%r2623, [%r30+23816];
	add.s32 	%r2624, %r2623, %r2622;
	min.s32 	%r2625, %r2589, %r2624;
	st.shared.u32 	[%r13+104], %r2625;
	ld.shared.u32 	%r2626, [%r9+304];
	ld.shared.u32 	%r2627, [%r30+23920];
	add.s32 	%r2628, %r2627, %r2626;
	min.s32 	%r2629, %r2593, %r2628;
	st.shared.u32 	[%r13+208], %r2629;
	ld.shared.u32 	%r2630, [%r9+8416];
	ld.shared.u32 	%r2631, [%r30+23712];
	add.s32 	%r2632, %r2631, %r2630;
	min.s32 	%r2633, %r2597, %r2632;
	st.shared.u32 	[%r13+8112], %r2633;
	ld.shared.u32 	%r2634, [%r9+8416];
	ld.shared.u32 	%r2635, [%r30+23816];
	add.s32 	%r2636, %r2635, %r2634;
	min.s32 	%r2637, %r2601, %r2636;
	st.shared.u32 	[%r13+8216], %r2637;
	ld.shared.u32 	%r2638, [%r9+8416];
	ld.shared.u32 	%r2639, [%r30+23920];
	add.s32 	%r2640, %r2639, %r2638;
	min.s32 	%r2641, %r2605, %r2640;
	st.shared.u32 	[%r13+8320], %r2641;
	ld.shared.u32 	%r2642, [%r9+16528];
	ld.shared.u32 	%r2643, [%r30+23712];
	add.s32 	%r2644, %r2643, %r2642;
	min.s32 	%r2645, %r2609, %r2644;
	st.shared.u32 	[%r13+16224], %r2645;
	ld.shared.u32 	%r2646, [%r9+16528];
	ld.shared.u32 	%r2647, [%r30+23816];
	add.s32 	%r2648, %r2647, %r2646;
	min.s32 	%r2649, %r2613, %r2648;
	st.shared.u32 	[%r13+16328], %r2649;
	ld.shared.u32 	%r2650, [%r9+16528];
	ld.shared.u32 	%r2651, [%r30+23920];
	add.s32 	%r2652, %r2651, %r2650;
	min.s32 	%r2653, %r2617, %r2652;
	st.shared.u32 	[%r13+16432], %r2653;
	ld.shared.u32 	%r2654, [%r9+308];
	ld.shared.u32 	%r2655, [%r30+24024];
	add.s32 	%r2656, %r2655, %r2654;
	min.s32 	%r2657, %r2621, %r2656;
	st.shared.u32 	[%r13], %r2657;
	ld.shared.u32 	%r2658, [%r9+308];
	ld.shared.u32 	%r2659, [%r30+24128];
	add.s32 	%r2660, %r2659, %r2658;
	min.s32 	%r2661, %r2625, %r2660;
	st.shared.u32 	[%r13+104], %r2661;
	ld.shared.u32 	%r2662, [%r9+308];
	ld.shared.u32 	%r2663, [%r30+24232];
	add.s32 	%r2664, %r2663, %r2662;
	min.s32 	%r2665, %r2629, %r2664;
	st.shared.u32 	[%r13+208], %r2665;
	ld.shared.u32 	%r2666, [%r9+8420];
	ld.shared.u32 	%r2667, [%r30+24024];
	add.s32 	%r2668, %r2667, %r2666;
	min.s32 	%r2669, %r2633, %r2668;
	st.shared.u32 	[%r13+8112], %r2669;
	ld.shared.u32 	%r2670, [%r9+8420];
	ld.shared.u32 	%r2671, [%r30+24128];
	add.s32 	%r2672, %r2671, %r2670;
	min.s32 	%r2673, %r2637, %r2672;
	st.shared.u32 	[%r13+8216], %r2673;
	ld.shared.u32 	%r2674, [%r9+8420];
	ld.shared.u32 	%r2675, [%r30+24232];
	add.s32 	%r2676, %r2675, %r2674;
	min.s32 	%r2677, %r2641, %r2676;
	st.shared.u32 	[%r13+8320], %r2677;
	ld.shared.u32 	%r2678, [%r9+16532];
	ld.shared.u32 	%r2679, [%r30+24024];
	add.s32 	%r2680, %r2679, %r2678;
	min.s32 	%r2681, %r2645, %r2680;
	st.shared.u32 	[%r13+16224], %r2681;
	ld.shared.u32 	%r2682, [%r9+16532];
	ld.shared.u32 	%r2683, [%r30+24128];
	add.s32 	%r2684, %r2683, %r2682;
	min.s32 	%r2685, %r2649, %r2684;
	st.shared.u32 	[%r13+16328], %r2685;
	ld.shared.u32 	%r2686, [%r9+16532];
	ld.shared.u32 	%r2687, [%r30+24232];
	add.s32 	%r2688, %r2687, %r2686;
	min.s32 	%r2689, %r2653, %r2688;
	st.shared.u32 	[%r13+16432], %r2689;
	st.global.u32 	[%rd4], %r2657;
	st.global.u32 	[%rd4+104], %r2661;
	st.global.u32 	[%rd4+208], %r2665;
	st.global.u32 	[%rd6], %r2669;
	st.global.u32 	[%rd6+104], %r2673;
	st.global.u32 	[%rd6+208], %r2677;
	st.global.u32 	[%rd8], %r2681;
	st.global.u32 	[%rd8+104], %r2685;
	st.global.u32 	[%rd8+208], %r2689;
	ret;

}
	// .globl	_Z17phase2_kernel_rowPiii
.visible .entry _Z17phase2_kernel_rowPiii(
	.param .u64 .ptr .align 1 _Z17phase2_kernel_rowPiii_param_0,
	.param .u32 _Z17phase2_kernel_rowPiii_param_1,
	.param .u32 _Z17phase2_kernel_rowPiii_param_2
)
{
	.reg .b32 	%r<2323>;
	.reg .b64 	%rd<15>;
	// demoted variable
	.shared .align 4 .b8 _ZZ17phase2_kernel_rowPiiiE13sh_pivot_Dist[24336];
	// demoted variable
	.shared .align 4 .b8 _ZZ17phase2_kernel_rowPiiiE7sh_Dist[24336];
	ld.param.u64 	%rd1, [_Z17phase2_kernel_rowPiii_param_0];
	ld.param.u32 	%r1, [_Z17phase2_kernel_rowPiii_param_1];
	ld.param.u32 	%r2, [_Z17phase2_kernel_rowPiii_param_2];
	cvta.to.global.u64 	%rd2, %rd1;
	mul.lo.s32 	%r3, %r2, 78;
	mov.u32 	%r4, %tid.y;
	mov.u32 	%r5, %tid.x;
	mov.u32 	%r6, %ctaid.x;
	mul.lo.s32 	%r7, %r6, 78;
	add.s32 	%r8, %r4, %r3;
	mul.lo.s32 	%r9, %r8, %r1;
	add.s32 	%r10, %r9, %r3;
	add.s32 	%r11, %r9, %r7;
	mul.lo.s32 	%r12, %r4, 312;
	mov.u32 	%r13, _ZZ17phase2_kernel_rowPiiiE7sh_Dist;
	mov.u32 	%r14, _ZZ17phase2_kernel_rowPiiiE13sh_pivot_Dist;
	add.s32 	%r15, %r14, %r12;
	add.s32 	%r16, %r10, %r5;
	mul.wide.s32 	%rd3, %r16, 4;
	add.s64 	%rd4, %rd2, %rd3;
	ld.global.u32 	%r17, [%rd4];
	shl.b32 	%r18, %r5, 2;
	add.s32 	%r19, %r15, %r18;
	st.shared.u32 	[%r19], %r17;
	add.s32 	%r20, %r11, %r5;
	mul.wide.s32 	%rd5, %r20, 4;
	add.s64 	%rd6, %rd2, %rd5;
	ld.global.u32 	%r21, [%rd6];
	add.s32 	%r22, %r13, %r18;
	add.s32 	%r23, %r22, %r12;
	st.shared.u32 	[%r23], %r21;
	ld.global.u32 	%r24, [%rd4+104];
	st.shared.u32 	[%r19+104], %r24;
	ld.global.u32 	%r25, [%rd6+104];
	st.shared.u32 	[%r23+104], %r25;
	ld.global.u32 	%r26, [%rd4+208];
	st.shared.u32 	[%r19+208], %r26;
	ld.global.u32 	%r27, [%rd6+208];
	st.shared.u32 	[%r23+208], %r27;
	add.s32 	%r28, %r8, 26;
	mul.lo.s32 	%r29, %r28, %r1;
	add.s32 	%r30, %r29, %r3;
	add.s32 	%r31, %r29, %r7;
	add.s32 	%r32, %r30, %r5;
	mul.wide.s32 	%rd7, %r32, 4;
	add.s64 	%rd8, %rd2, %rd7;
	ld.global.u32 	%r33, [%rd8];
	st.shared.u32 	[%r19+8112], %r33;
	add.s32 	%r34, %r31, %r5;
	mul.wide.s32 	%rd9, %r34, 4;
	add.s64 	%rd10, %rd2, %rd9;
	ld.global.u32 	%r35, [%rd10];
	st.shared.u32 	[%r23+8112], %r35;
	ld.global.u32 	%r36, [%rd8+104];
	st.shared.u32 	[%r19+8216], %r36;
	ld.global.u32 	%r37, [%rd10+104];
	st.shared.u32 	[%r23+8216], %r37;
	ld.global.u32 	%r38, [%rd8+208];
	st.shared.u32 	[%r19+8320], %r38;
	ld.global.u32 	%r39, [%rd10+208];
	st.shared.u32 	[%r23+8320], %r39;
	add.s32 	%r40, %r8, 52;
	mul.lo.s32 	%r41, %r40, %r1;
	add.s32 	%r42, %r41, %r3;
	add.s32 	%r43, %r41, %r7;
	add.s32 	%r44, %r42, %r5;
	mul.wide.s32 	%rd11, %r44, 4;
	add.s64 	%rd12, %rd2, %rd11;
	ld.global.u32 	%r45, [%rd12];
	st.shared.u32 	[%r19+16224], %r45;
	add.s32 	%r46, %r43, %r5;
	mul.wide.s32 	%rd13, %r46, 4;
	add.s64 	%rd14, %rd2, %rd13;
	ld.global.u32 	%r47, [%rd14];
	st.shared.u32 	[%r23+16224], %r47;
	ld.global.u32 	%r48, [%rd12+104];
	st.shared.u32 	[%r19+16328], %r48;
	ld.global.u32 	%r49, [%rd14+104];
	st.shared.u32 	[%r23+16328], %r49;
	ld.global.u32 	%r50, [%rd12+208];
	st.shared.u32 	[%r19+16432], %r50;
	ld.global.u32 	%r51, [%rd14+208];
	st.shared.u32 	[%r23+16432], %r51;
	bar.sync 	0;
	ld.shared.u32 	%r52, [%r15];
	ld.shared.u32 	%r53, [%r23];
	ld.shared.u32 	%r54, [%r22];
	add.s32 	%r55, %r54, %r52;
	min.s32 	%r56, %r53, %r55;
	st.shared.u32 	[%r23], %r56;
	ld.shared.u32 	%r57, [%r23+104];
	ld.shared.u32 	%r58, [%r22+104];
	add.s32 	%r59, %r58, %r52;
	min.s32 	%r60, %r57, %r59;
	st.shared.u32 	[%r23+104], %r60;
	ld.shared.u32 	%r61, [%r23+208];
	ld.shared.u32 	%r62, [%r22+208];
	add.s32 	%r63, %r62, %r52;
	min.s32 	%r64, %r61, %r63;
	st.shared.u32 	[%r23+208], %r64;
	ld.shared.u32 	%r65, [%r15+8112];
	ld.shared.u32 	%r66, [%r23+8112];
	ld.shared.u32 	%r67, [%r22];
	add.s32 	%r68, %r67, %r65;
	min.s32 	%r69, %r66, %r68;
	ld.shared.u32 	%r70, [%r23+8216];
	ld.shared.u32 	%r71, [%r22+104];
	add.s32 	%r72, %r71, %r65;
	min.s32 	%r73, %r70, %r72;
	ld.shared.u32 	%r74, [%r23+8320];
	ld.shared.u32 	%r75, [%r22+208];
	add.s32 	%r76, %r75, %r65;
	min.s32 	%r77, %r74, %r76;
	ld.shared.u32 	%r78, [%r15+16224];
	ld.shared.u32 	%r79, [%r23+16224];
	add.s32 	%r80, %r67, %r78;
	min.s32 	%r81, %r79, %r80;
	st.shared.u32 	[%r23+16224], %r81;
	ld.shared.u32 	%r82, [%r23+16328];
	add.s32 	%r83, %r71, %r78;
	min.s32 	%r84, %r82, %r83;
	st.shared.u32 	[%r23+16328], %r84;
	ld.shared.u32 	%r85, [%r23+16432];
	add.s32 	%r86, %r75, %r78;
	min.s32 	%r87, %r85, %r86;
	ld.shared.u32 	%r88, [%r15+4];
	ld.shared.u32 	%r89, [%r22+312];
	add.s32 	%r90, %r89, %r88;
	min.s32 	%r91, %r56, %r90;
	st.shared.u32 	[%r23], %r91;
	ld.shared.u32 	%r92, [%r22+416];
	add.s32 	%r93, %r92, %r88;
	min.s32 	%r94, %r60, %r93;
	st.shared.u32 	[%r23+104], %r94;
	ld.shared.u32 	%r95, [%r22+520];
	add.s32 	%r96, %r95, %r88;
	min.s32 	%r97, %r64, %r96;
	st.shared.u32 	[%r23+208], %r97;
	ld.shared.u32 	%r98, [%r15+8116];
	ld.shared.u32 	%r99, [%r22+312];
	add.s32 	%r100, %r99, %r98;
	min.s32 	%r101, %r69, %r100;
	st.shared.u32 	[%r23+8112], %r101;
	ld.shared.u32 	%r102, [%r22+416];
	add.s32 	%r103, %r102, %r98;
	min.s32 	%r104, %r73, %r103;
	st.shared.u32 	[%r23+8216], %r104;
	ld.shared.u32 	%r105, [%r22+520];
	add.s32 	%r106, %r105, %r98;
	min.s32 	%r107, %r77, %r106;
	st.shared.u32 	[%r23+8320], %r107;
	ld.shared.u32 	%r108, [%r15+16228];
	add.s32 	%r109, %r99, %r108;
	min.s32 	%r110, %r81, %r109;
	add.s32 	%r111, %r102, %r108;
	min.s32 	%r112, %r84, %r111;
	add.s32 	%r113, %r105, %r108;
	min.s32 	%r114, %r87, %r113;
	st.shared.u32 	[%r23+16432], %r114;
	ld.shared.u32 	%r115, [%r15+8];
	ld.shared.u32 	%r116, [%r22+624];
	add.s32 	%r117, %r116, %r115;
	min.s32 	%r118, %r91, %r117;
	st.shared.u32 	[%r23], %r118;
	ld.shared.u32 	%r119, [%r22+728];
	add.s32 	%r120, %r119, %r115;
	min.s32 	%r121, %r94, %r120;
	st.shared.u32 	[%r23+104], %r121;
	ld.shared.u32 	%r122, [%r22+832];
	add.s32 	%r123, %r122, %r115;
	min.s32 	%r124, %r97, %r123;
	st.shared.u32 	[%r23+208], %r124;
	ld.shared.u32 	%r125, [%r15+8120];
	ld.shared.u32 	%r126, [%r22+624];
	add.s32 	%r127, %r126, %r125;
	min.s32 	%r128, %r101, %r127;
	ld.shared.u32 	%r129, [%r22+728];
	add.s32 	%r130, %r129, %r125;
	min.s32 	%r131, %r104, %r130;
	ld.shared.u32 	%r132, [%r22+832];
	add.s32 	%r133, %r132, %r125;
	min.s32 	%r134, %r107, %r133;
	ld.shared.u32 	%r135, [%r15+16232];
	add.s32 	%r136, %r126, %r135;
	min.s32 	%r137, %r110, %r136;
	add.s32 	%r138, %r129, %r135;
	min.s32 	%r139, %r112, %r138;
	add.s32 	%r140, %r132, %r135;
	min.s32 	%r141, %r114, %r140;
	ld.shared.u32 	%r142, [%r15+12];
	ld.shared.u32 	%r143, [%r22+936];
	add.s32 	%r144, %r143, %r142;
	min.s32 	%r145, %r118, %r144;
	st.shared.u32 	[%r23], %r145;
	ld.shared.u32 	%r146, [%r22+1040];
	add.s32 	%r147, %r146, %r142;
	min.s32 	%r148, %r121, %r147;
	st.shared.u32 	[%r23+104], %r148;
	ld.shared.u32 	%r149, [%r22+1144];
	add.s32 	%r150, %r149, %r142;
	min.s32 	%r151, %r124, %r150;
	st.shared.u32 	[%r23+208], %r151;
	ld.shared.u32 	%r152, [%r15+8124];
	ld.shared.u32 	%r153, [%r22+936];
	add.s32 	%r154, %r153, %r152;
	min.s32 	%r155, %r128, %r154;
	ld.shared.u32 	%r156, [%r22+1040];
	add.s32 	%r157, %r156, %r152;
	min.s32 	%r158, %r131, %r157;
	ld.shared.u32 	%r159, [%r22+1144];
	add.s32 	%r160, %r159, %r152;
	min.s32 	%r161, %r134, %r160;
	ld.shared.u32 	%r162, [%r15+16236];
	add.s32 	%r163, %r153, %r162;
	min.s32 	%r164, %r137, %r163;
	st.shared.u32 	[%r23+16224], %r164;
	add.s32 	%r165, %r156, %r162;
	min.s32 	%r166, %r139, %r165;
	st.shared.u32 	[%r23+16328], %r166;
	add.s32 	%r167, %r159, %r162;
	min.s32 	%r168, %r141, %r167;
	ld.shared.u32 	%r169, [%r15+16];
	ld.shared.u32 	%r170, [%r22+1248];
	add.s32 	%r171, %r170, %r169;
	min.s32 	%r172, %r145, %r171;
	st.shared.u32 	[%r23], %r172;
	ld.shared.u32 	%r173, [%r22+1352];
	add.s32 	%r174, %r173, %r169;
	min.s32 	%r175, %r148, %r174;
	st.shared.u32 	[%r23+104], %r175;
	ld.shared.u32 	%r176, [%r22+1456];
	add.s32 	%r177, %r176, %r169;
	min.s32 	%r178, %r151, %r177;
	st.shared.u32 	[%r23+208], %r178;
	ld.shared.u32 	%r179, [%r15+8128];
	ld.shared.u32 	%r180, [%r22+1248];
	add.s32 	%r181, %r180, %r179;
	min.s32 	%r182, %r155, %r181;
	st.shared.u32 	[%r23+8112], %r182;
	ld.shared.u32 	%r183, [%r22+1352];
	add.s32 	%r184, %r183, %r179;
	min.s32 	%r185, %r158, %r184;
	st.shared.u32 	[%r23+8216], %r185;
	ld.shared.u32 	%r186, [%r22+1456];
	add.s32 	%r187, %r186, %r179;
	min.s32 	%r188, %r161, %r187;
	st.shared.u32 	[%r23+8320], %r188;
	ld.shared.u32 	%r189, [%r15+16240];
	add.s32 	%r190, %r180, %r189;
	min.s32 	%r191, %r164, %r190;
	add.s32 	%r192, %r183, %r189;
	min.s32 	%r193, %r166, %r192;
	add.s32 	%r194, %r186, %r189;
	min.s32 	%r195, %r168, %r194;
	st.shared.u32 	[%r23+16432], %r195;
	ld.shared.u32 	%r196, [%r15+20];
	ld.shared.u32 	%r197, [%r22+1560];
	add.s32 	%r198, %r197, %r196;
	min.s32 	%r199, %r172, %r198;
	st.shared.u32 	[%r23], %r199;
	ld.shared.u32 	%r200, [%r22+1664];
	add.s32 	%r201, %r200, %r196;
	min.s32 	%r202, %r175, %r201;
	st.shared.u32 	[%r23+104], %r202;
	ld.shared.u32 	%r203, [%r22+1768];
	add.s32 	%r204, %r203, %r196;
	min.s32 	%r205, %r178, %r204;
	st.shared.u32 	[%r23+208], %r205;
	ld.shared.u32 	%r206, [%r15+8132];
	ld.shared.u32 	%r207, [%r22+1560];
	add.s32 	%r208, %r207, %r206;
	min.s32 	%r209, %r182, %r208;
	ld.shared.u32 	%r210, [%r22+1664];
	add.s32 	%r211, %r210, %r206;
	min.s32 	%r212, %r185, %r211;
	ld.shared.u32 	%r213, [%r22+1768];
	add.s32 	%r214, %r213, %r206;
	min.s32 	%r215, %r188, %r214;
	ld.shared.u32 	%r216, [%r15+16244];
	add.s32 	%r217, %r207, %r216;
	min.s32 	%r218, %r191, %r217;
	add.s32 	%r219, %r210, %r216;
	min.s32 	%r220, %r193, %r219;
	add.s32 	%r221, %r213, %r216;
	min.s32 	%r222, %r195, %r221;
	ld.shared.u32 	%r223, [%r15+24];
	ld.shared.u32 	%r224, [%r22+1872];
	add.s32 	%r225, %r224, %r223;
	min.s32 	%r226, %r199, %r225;
	st.shared.u32 	[%r23], %r226;
	ld.shared.u32 	%r227, [%r22+1976];
	add.s32 	%r228, %r227, %r223;
	min.s32 	%r229, %r202, %r228;
	st.shared.u32 	[%r23+104], %r229;
	ld.shared.u32 	%r230, [%r22+2080];
	add.s32 	%r231, %r230, %r223;
	min.s32 	%r232, %r205, %r231;
	st.shared.u32 	[%r23+208], %r232;
	ld.shared.u32 	%r233, [%r15+8136];
	ld.shared.u32 	%r234, [%r22+1872];
	add.s32 	%r235, %r234, %r233;
	min.s32 	%r236, %r209, %r235;
	ld.shared.u32 	%r237, [%r22+1976];
	add.s32 	%r238, %r237, %r233;
	min.s32 	%r239, %r212, %r238;
	ld.shared.u32 	%r240, [%r22+2080];
	add.s32 	%r241, %r240, %r233;
	min.s32 	%r242, %r215, %r241;
	ld.shared.u32 	%r243, [%r15+16248];
	add.s32 	%r244, %r234, %r243;
	min.s32 	%r245, %r218, %r244;
	st.shared.u32 	[%r23+16224], %r245;
	add.s32 	%r246, %r237, %r243;
	min.s32 	%r247, %r220, %r246;
	st.shared.u32 	[%r23+16328], %r247;
	add.s32 	%r248, %r240, %r243;
	min.s32 	%r249, %r222, %r248;
	ld.shared.u32 	%r250, [%r15+28];
	ld.shared.u32 	%r251, [%r22+2184];
	add.s32 	%r252, %r251, %r250;
	min.s32 	%r253, %r226, %r252;
	st.shared.u32 	[%r23], %r253;
	ld.shared.u32 	%r254, [%r22+2288];
	add.s32 	%r255, %r254, %r250;
	min.s32 	%r256, %r229, %r255;
	st.shared.u32 	[%r23+104], %r256;
	ld.shared.u32 	%r257, [%r22+2392];
	add.s32 	%r258, %r257, %r250;
	min.s32 	%r259, %r232, %r258;
	st.shared.u32 	[%r23+208], %r259;
	ld.shared.u32 	%r260, [%r15+8140];
	ld.shared.u32 	%r261, [%r22+2184];
	add.s32 	%r262, %r261, %r260;
	min.s32 	%r263, %r236, %r262;
	st.shared.u32 	[%r23+8112], %r263;
	ld.shared.u32 	%r264, [%r22+2288];
	add.s32 	%r265, %r264, %r260;
	min.s32 	%r266, %r239, %r265;
	st.shared.u32 	[%r23+8216], %r266;
	ld.shared.u32 	%r267, [%r22+2392];
	add.s32 	%r268, %r267, %r260;
	min.s32 	%r269, %r242, %r268;
	st.shared.u32 	[%r23+8320], %r269;
	ld.shared.u32 	%r270, [%r15+16252];
	add.s32 	%r271, %r261, %r270;
	min.s32 	%r272, %r245, %r271;
	add.s32 	%r273, %r264, %r270;
	min.s32 	%r274, %r247, %r273;
	add.s32 	%r275, %r267, %r270;
	min.s32 	%r276, %r249, %r275;
	st.shared.u32 	[%r23+16432], %r276;
	ld.shared.u32 	%r277, [%r15+32];
	ld.shared.u32 	%r278, [%r22+2496];
	add.s32 	%r279, %r278, %r277;
	min.s32 	%r280, %r253, %r279;
	st.shared.u32 	[%r23], %r280;
	ld.shared.u32 	%r281, [%r22+2600];
	add.s32 	%r282, %r281, %r277;
	min.s32 	%r283, %r256, %r282;
	st.shared.u32 	[%r23+104], %r283;
	ld.shared.u32 	%r284, [%r22+2704];
	add.s32 	%r285, %r284, %r277;
	min.s32 	%r286, %r259, %r285;
	st.shared.u32 	[%r23+208], %r286;
	ld.shared.u32 	%r287, [%r15+8144];
	ld.shared.u32 	%r288, [%r22+2496];
	add.s32 	%r289, %r288, %r287;
	min.s32 	%r290, %r263, %r289;
	ld.shared.u32 	%r291, [%r22+2600];
	add.s32 	%r292, %r291, %r287;
	min.s32 	%r293, %r266, %r292;
	ld.shared.u32 	%r294, [%r22+2704];
	add.s32 	%r295, %r294, %r287;
	min.s32 	%r296, %r269, %r295;
	ld.shared.u32 	%r297, [%r15+16256];
	add.s32 	%r298, %r288, %r297;
	min.s32 	%r299, %r272, %r298;
	add.s32 	%r300, %r291, %r297;
	min.s32 	%r301, %r274, %r300;
	add.s32 	%r302, %r294, %r297;
	min.s32 	%r303, %r276, %r302;
	ld.shared.u32 	%r304, [%r15+36];
	ld.shared.u32 	%r305, [%r22+2808];
	add.s32 	%r306, %r305, %r304;
	min.s32 	%r307, %r280, %r306;
	st.shared.u32 	[%r23], %r307;
	ld.shared.u32 	%r308, [%r22+2912];
	add.s32 	%r309, %r308, %r304;
	min.s32 	%r310, %r283, %r309;
	st.shared.u32 	[%r23+104], %r310;
	ld.shared.u32 	%r311, [%r22+3016];
	add.s32 	%r312, %r311, %r304;
	min.s32 	%r313, %r286, %r312;
	st.shared.u32 	[%r23+208], %r313;
	ld.shared.u32 	%r314, [%r15+8148];
	ld.shared.u32 	%r315, [%r22+2808];
	add.s32 	%r316, %r315, %r314;
	min.s32 	%r317, %r290, %r316;
	ld.shared.u32 	%r318, [%r22+2912];
	add.s32 	%r319, %r318, %r314;
	min.s32 	%r320, %r293, %r319;
	ld.shared.u32 	%r321, [%r22+3016];
	add.s32 	%r322, %r321, %r314;
	min.s32 	%r323, %r296, %r322;
	ld.shared.u32 	%r324, [%r15+16260];
	add.s32 	%r325, %r315, %r324;
	min.s32 	%r326, %r299, %r325;
	st.shared.u32 	[%r23+16224], %r326;
	add.s32 	%r327, %r318, %r324;
	min.s32 	%r328, %r301, %r327;
	st.shared.u32 	[%r23+16328], %r328;
	add.s32 	%r329, %r321, %r324;
	min.s32 	%r330, %r303, %r329;
	ld.shared.u32 	%r331, [%r15+40];
	ld.shared.u32 	%r332, [%r22+3120];
	add.s32 	%r333, %r332, %r331;
	min.s32 	%r334, %r307, %r333;
	st.shared.u32 	[%r23], %r334;
	ld.shared.u32 	%r335, [%r22+3224];
	add.s32 	%r336, %r335, %r331;
	min.s32 	%r337, %r310, %r336;
	st.shared.u32 	[%r23+104], %r337;
	ld.shared.u32 	%r338, [%r22+3328];
	add.s32 	%r339, %r338, %r331;
	min.s32 	%r340, %r313, %r339;
	st.shared.u32 	[%r23+208], %r340;
	ld.shared.u32 	%r341, [%r15+8152];
	ld.shared.u32 	%r342, [%r22+3120];
	add.s32 	%r343, %r342, %r341;
	min.s32 	%r344, %r317, %r343;
	st.shared.u32 	[%r23+8112], %r344;
	ld.shared.u32 	%r345, [%r22+3224];
	add.s32 	%r346, %r345, %r341;
	min.s32 	%r347, %r320, %r346;
	st.shared.u32 	[%r23+8216], %r347;
	ld.shared.u32 	%r348, [%r22+3328];
	add.s32 	%r349, %r348, %r341;
	min.s32 	%r350, %r323, %r349;
	st.shared.u32 	[%r23+8320], %r350;
	ld.shared.u32 	%r351, [%r15+16264];
	add.s32 	%r352, %r342, %r351;
	min.s32 	%r353, %r326, %r352;
	add.s32 	%r354, %r345, %r351;
	min.s32 	%r355, %r328, %r354;
	add.s32 	%r356, %r348, %r351;
	min.s32 	%r357, %r330, %r356;
	st.shared.u32 	[%r23+16432], %r357;
	ld.shared.u32 	%r358, [%r15+44];
	ld.shared.u32 	%r359, [%r22+3432];
	add.s32 	%r360, %r359, %r358;
	min.s32 	%r361, %r334, %r360;
	st.shared.u32 	[%r23], %r361;
	ld.shared.u32 	%r362, [%r22+3536];
	add.s32 	%r363, %r362, %r358;
	min.s32 	%r364, %r337, %r363;
	st.shared.u32 	[%r23+104], %r364;
	ld.shared.u32 	%r365, [%r22+3640];
	add.s32 	%r366, %r365, %r358;
	min.s32 	%r367, %r340, %r366;
	st.shared.u32 	[%r23+208], %r367;
	ld.shared.u32 	%r368, [%r15+8156];
	ld.shared.u32 	%r369, [%r22+3432];
	add.s32 	%r370, %r369, %r368;
	min.s32 	%r371, %r344, %r370;
	ld.shared.u32 	%r372, [%r22+3536];
	add.s32 	%r373, %r372, %r368;
	min.s32 	%r374, %r347, %r373;
	ld.shared.u32 	%r375, [%r22+3640];
	add.s32 	%r376, %r375, %r368;
	min.s32 	%r377, %r350, %r376;
	ld.shared.u32 	%r378, [%r15+16268];
	add.s32 	%r379, %r369, %r378;
	min.s32 	%r380, %r353, %r379;
	add.s32 	%r381, %r372, %r378;
	min.s32 	%r382, %r355, %r381;
	add.s32 	%r383, %r375, %r378;
	min.s32 	%r384, %r357, %r383;
	ld.shared.u32 	%r385, [%r15+48];
	ld.shared.u32 	%r386, [%r22+3744];
	add.s32 	%r387, %r386, %r385;
	min.s32 	%r388, %r361, %r387;
	st.shared.u32 	[%r23], %r388;
	ld.shared.u32 	%r389, [%r22+3848];
	add.s32 	%r390, %r389, %r385;
	min.s32 	%r391, %r364, %r390;
	st.shared.u32 	[%r23+104], %r391;
	ld.shared.u32 	%r392, [%r22+3952];
	add.s32 	%r393, %r392, %r385;
	min.s32 	%r394, %r367, %r393;
	st.shared.u32 	[%r23+208], %r394;
	ld.shared.u32 	%r395, [%r15+8160];
	ld.shared.u32 	%r396, [%r22+3744];
	add.s32 	%r397, %r396, %r395;
	min.s32 	%r398, %r371, %r397;
	ld.shared.u32 	%r399, [%r22+3848];
	add.s32 	%r400, %r399, %r395;
	min.s32 	%r401, %r374, %r400;
	ld.shared.u32 	%r402, [%r22+3952];
	add.s32 	%r403, %r402, %r395;
	min.s32 	%r404, %r377, %r403;
	ld.shared.u32 	%r405, [%r15+16272];
	add.s32 	%r406, %r396, %r405;
	min.s32 	%r407, %r380, %r406;
	st.shared.u32 	[%r23+16224], %r407;
	add.s32 	%r408, %r399, %r405;
	min.s32 	%r409, %r382, %r408;
	st.shared.u32 	[%r23+16328], %r409;
	add.s32 	%r410, %r402, %r405;
	min.s32 	%r411, %r384, %r410;
	ld.shared.u32 	%r412, [%r15+52];
	ld.shared.u32 	%r413, [%r22+4056];
	add.s32 	%r414, %r413, %r412;
	min.s32 	%r415, %r388, %r414;
	st.shared.u32 	[%r23], %r415;
	ld.shared.u32 	%r416, [%r22+4160];
	add.s32 	%r417, %r416, %r412;
	min.s32 	%r418, %r391, %r417;
	st.shared.u32 	[%r23+104], %r418;
	ld.shared.u32 	%r419, [%r22+4264];
	add.s32 	%r420, %r419, %r412;
	min.s32 	%r421, %r394, %r420;
	st.shared.u32 	[%r23+208], %r421;
	ld.shared.u32 	%r422, [%r15+8164];
	ld.shared.u32 	%r423, [%r22+4056];
	add.s32 	%r424, %r423, %r422;
	min.s32 	%r425, %r398, %r424;
	st.shared.u32 	[%r23+8112], %r425;
	ld.shared.u32 	%r426, [%r22+4160];
	add.s32 	%r427, %r426, %r422;
	min.s32 	%r428, %r401, %r427;
	st.shared.u32 	[%r23+8216], %r428;
	ld.shared.u32 	%r429, [%r22+4264];
	add.s32 	%r430, %r429, %r422;
	min.s32 	%r431, %r404, %r430;
	st.shared.u32 	[%r23+8320], %r431;
	ld.shared.u32 	%r432, [%r15+16276];
	add.s32 	%r433, %r423, %r432;
	min.s32 	%r434, %r407, %r433;
	add.s32 	%r435, %r426, %r432;
	min.s32 	%r436, %r409, %r435;
	add.s32 	%r437, %r429, %r432;
	min.s32 	%r438, %r411, %r437;
	st.shared.u32 	[%r23+16432], %r438;
	ld.shared.u32 	%r439, [%r15+56];
	ld.shared.u32 	%r440, [%r22+4368];
	add.s32 	%r441, %r440, %r439;
	min.s32 	%r442, %r415, %r441;
	st.shared.u32 	[%r23], %r442;
	ld.shared.u32 	%r443, [%r22+4472];
	add.s32 	%r444, %r443, %r439;
	min.s32 	%r445, %r418, %r444;
	st.shared.u32 	[%r23+104], %r445;
	ld.shared.u32 	%r446, [%r22+4576];
	add.s32 	%r447, %r446, %r439;
	min.s32 	%r448, %r421, %r447;
	st.shared.u32 	[%r23+208], %r448;
	ld.shared.u32 	%r449, [%r15+8168];
	ld.shared.u32 	%r450, [%r22+4368];
	add.s32 	%r451, %r450, %r449;
	min.s32 	%r452, %r425, %r451;
	ld.shared.u32 	%r453, [%r22+4472];
	add.s32 	%r454, %r453, %r449;
	min.s32 	%r455, %r428, %r454;
	ld.shared.u32 	%r456, [%r22+4576];
	add.s32 	%r457, %r456, %r449;
	min.s32 	%r458, %r431, %r457;
	ld.shared.u32 	%r459, [%r15+16280];
	add.s32 	%r460, %r450, %r459;
	min.s32 	%r461, %r434, %r460;
	add.s32 	%r462, %r453, %r459;
	min.s32 	%r463, %r436, %r462;
	add.s32 	%r464, %r456, %r459;
	min.s32 	%r465, %r438, %r464;
	ld.shared.u32 	%r466, [%r15+60];
	ld.shared.u32 	%r467, [%r22+4680];
	add.s32 	%r468, %r467, %r466;
	min.s32 	%r469, %r442, %r468;
	st.shared.u32 	[%r23], %r469;
	ld.shared.u32 	%r470, [%r22+4784];
	add.s32 	%r471, %r470, %r466;
	min.s32 	%r472, %r445, %r471;
	st.shared.u32 	[%r23+104], %r472;
	ld.shared.u32 	%r473, [%r22+4888];
	add.s32 	%r474, %r473, %r466;
	min.s32 	%r475, %r448, %r474;
	st.shared.u32 	[%r23+208], %r475;
	ld.shared.u32 	%r476, [%r15+8172];
	ld.shared.u32 	%r477, [%r22+4680];
	add.s32 	%r478, %r477, %r476;
	min.s32 	%r479, %r452, %r478;
	ld.shared.u32 	%r480, [%r22+4784];
	add.s32 	%r481, %r480, %r476;
	min.s32 	%r482, %r455, %r481;
	ld.shared.u32 	%r483, [%r22+4888];
	add.s32 	%r484, %r483, %r476;
	min.s32 	%r485, %r458, %r484;
	ld.shared.u32 	%r486, [%r15+16284];
	add.s32 	%r487, %r477, %r486;
	min.s32 	%r488, %r461, %r487;
	st.shared.u32 	[%r23+16224], %r488;
	add.s32 	%r489, %r480, %r486;
	min.s32 	%r490, %r463, %r489;
	st.shared.u32 	[%r23+16328], %r490;
	add.s32 	%r491, %r483, %r486;
	min.s32 	%r492, %r465, %r491;
	ld.shared.u32 	%r493, [%r15+64];
	ld.shared.u32 	%r494, [%r22+4992];
	add.s32 	%r495, %r494, %r493;
	min.s32 	%r496, %r469, %r495;
	st.shared.u32 	[%r23], %r496;
	ld.shared.u32 	%r497, [%r22+5096];
	add.s32 	%r498, %r497, %r493;
	min.s32 	%r499, %r472, %r498;
	st.shared.u32 	[%r23+104], %r499;
	ld.shared.u32 	%r500, [%r22+5200];
	add.s32 	%r501, %r500, %r493;
	min.s32 	%r502, %r475, %r501;
	st.shared.u32 	[%r23+208], %r502;
	ld.shared.u32 	%r503, [%r15+8176];
	ld.shared.u32 	%r504, [%r22+4992];
	add.s32 	%r505, %r504, %r503;
	min.s32 	%r506, %r479, %r505;
	st.shared.u32 	[%r23+8112], %r506;
	ld.shared.u32 	%r507, [%r22+5096];
	add.s32 	%r508, %r507, %r503;
	min.s32 	%r509, %r482, %r508;
	st.shared.u32 	[%r23+8216], %r509;
	ld.shared.u32 	%r510, [%r22+5200];
	add.s32 	%r511, %r510, %r503;
	min.s32 	%r512, %r485, %r511;
	st.shared.u32 	[%r23+8320], %r512;
	ld.shared.u32 	%r513, [%r15+16288];
	add.s32 	%r514, %r504, %r513;
	min.s32 	%r515, %r488, %r514;
	add.s32 	%r516, %r507, %r513;
	min.s32 	%r517, %r490, %r516;
	add.s32 	%r518, %r510, %r513;
	min.s32 	%r519, %r492, %r518;
	st.shared.u32 	[%r23+16432], %r519;
	ld.shared.u32 	%r520, [%r15+68];
	ld.shared.u32 	%r521, [%r22+5304];
	add.s32 	%r522, %r521, %r520;
	min.s32 	%r523, %r496, %r522;
	st.shared.u32 	[%r23], %r523;
	ld.shared.u32 	%r524, [%r22+5408];
	add.s32 	%r525, %r524, %r520;
	min.s32 	%r526, %r499, %r525;
	st.shared.u32 	[%r23+104], %r526;
	ld.shared.u32 	%r527, [%r22+5512];
	add.s32 	%r528, %r527, %r520;
	min.s32 	%r529, %r502, %r528;
	st.shared.u32 	[%r23+208], %r529;
	ld.shared.u32 	%r530, [%r15+8180];
	ld.shared.u32 	%r531, [%r22+5304];
	add.s32 	%r532, %r531, %r530;
	min.s32 	%r533, %r506, %r532;
	ld.shared.u32 	%r534, [%r22+5408];
	add.s32 	%r535, %r534, %r530;
	min.s32 	%r536, %r509, %r535;
	ld.shared.u32 	%r537, [%r22+5512];
	add.s32 	%r538, %r537, %r530;
	min.s32 	%r539, %r512, %r538;
	ld.shared.u32 	%r540, [%r15+16292];
	add.s32 	%r541, %r531, %r540;
	min.s32 	%r542, %r515, %r541;
	add.s32 	%r543, %r534, %r540;
	min.s32 	%r544, %r517, %r543;
	add.s32 	%r545, %r537, %r540;
	min.s32 	%r546, %r519, %r545;
	ld.shared.u32 	%r547, [%r15+72];
	ld.shared.u32 	%r548, [%r22+5616];
	add.s32 	%r549, %r548, %r547;
	min.s32 	%r550, %r523, %r549;
	st.shared.u32 	[%r23], %r550;
	ld.shared.u32 	%r551, [%r22+5720];
	add.s32 	%r552, %r551, %r547;
	min.s32 	%r553, %r526, %r552;
	st.shared.u32 	[%r23+104], %r553;
	ld.shared.u32 	%r554, [%r22+5824];
	add.s32 	%r555, %r554, %r547;
	min.s32 	%r556, %r529, %r555;
	st.shared.u32 	[%r23+208], %r556;
	ld.shared.u32 	%r557, [%r15+8184];
	ld.shared.u32 	%r558, [%r22+5616];
	add.s32 	%r559, %r558, %r557;
	min.s32 	%r560, %r533, %r559;
	ld.shared.u32 	%r561, [%r22+5720];
	add.s32 	%r562, %r561, %r557;
	min.s32 	%r563, %r536, %r562;
	ld.shared.u32 	%r564, [%r22+5824];
	add.s32 	%r565, %r564, %r557;
	min.s32 	%r566, %r539, %r565;
	ld.shared.u32 	%r567, [%r15+16296];
	add.s32 	%r568, %r558, %r567;
	min.s32 	%r569, %r542, %r568;
	st.shared.u32 	[%r23+16224], %r569;
	add.s32 	%r570, %r561, %r567;
	min.s32 	%r571, %r544, %r570;
	st.shared.u32 	[%r23+16328], %r571;
	add.s32 	%r572, %r564, %r567;
	min.s32 	%r573, %r546, %r572;
	ld.shared.u32 	%r574, [%r15+76];
	ld.shared.u32 	%r575, [%r22+5928];
	add.s32 	%r576, %r575, %r574;
	min.s32 	%r577, %r550, %r576;
	st.shared.u32 	[%r23], %r577;
	ld.shared.u32 	%r578, [%r22+6032];
	add.s32 	%r579, %r578, %r574;
	min.s32 	%r580, %r553, %r579;
	st.shared.u32 	[%r23+104], %r580;
	ld.shared.u32 	%r581, [%r22+6136];
	add.s32 	%r582, %r581, %r574;
	min.s32 	%r583, %r556, %r582;
	st.shared.u32 	[%r23+208], %r583;
	ld.shared.u32 	%r584, [%r15+8188];
	ld.shared.u32 	%r585, [%r22+5928];
	add.s32 	%r586, %r585, %r584;
	min.s32 	%r587, %r560, %r586;
	st.shared.u32 	[%r23+8112], %r587;
	ld.shared.u32 	%r588, [%r22+6032];
	add.s32 	%r589, %r588, %r584;
	min.s32 	%r590, %r563, %r589;
	st.shared.u32 	[%r23+8216], %r590;
	ld.shared.u32 	%r591, [%r22+6136];
	add.s32 	%r592, %r591, %r584;
	min.s32 	%r593, %r566, %r592;
	st.shared.u32 	[%r23+8320], %r593;
	ld.shared.u32 	%r594, [%r15+16300];
	add.s32 	%r595, %r585, %r594;
	min.s32 	%r596, %r569, %r595;
	add.s32 	%r597, %r588, %r594;
	min.s32 	%r598, %r571, %r597;
	add.s32 	%r599, %r591, %r594;
	min.s32 	%r600, %r573, %r599;
	st.shared.u32 	[%r23+16432], %r600;
	ld.shared.u32 	%r601, [%r15+80];
	ld.shared.u32 	%r602, [%r22+6240];
	add.s32 	%r603, %r602, %r601;
	min.s32 	%r604, %r577, %r603;
	st.shared.u32 	[%r23], %r604;
	ld.shared.u32 	%r605, [%r22+6344];
	add.s32 	%r606, %r605, %r601;
	min.s32 	%r607, %r580, %r606;
	st.shared.u32 	[%r23+104], %r607;
	ld.shared.u32 	%r608, [%r22+6448];
	add.s32 	%r609, %r608, %r601;
	min.s32 	%r610, %r583, %r609;
	st.shared.u32 	[%r23+208], %r610;
	ld.shared.u32 	%r611, [%r15+8192];
	ld.shared.u32 	%r612, [%r22+6240];
	add.s32 	%r613, %r612, %r611;
	min.s32 	%r614, %r587, %r613;
	ld.shared.u32 	%r615, [%r22+6344];
	add.s32 	%r616, %r615, %r611;
	min.s32 	%r617, %r590, %r616;
	ld.shared.u32 	%r618, [%r22+6448];
	add.s32 	%r619, %r618, %r611;
	min.s32 	%r620, %r593, %r619;
	ld.shared.u32 	%r621, [%r15+16304];
	add.s32 	%r622, %r612, %r621;
	min.s32 	%r623, %r596, %r622;
	add.s32 	%r624, %r615, %r621;
	min.s32 	%r625, %r598, %r624;
	add.s32 	%r626, %r618, %r621;
	min.s32 	%r627, %r600, %r626;
	ld.shared.u32 	%r628, [%r15+84];
	ld.shared.u32 	%r629, [%r22+6552];
	add.s32 	%r630, %r629, %r628;
	min.s32 	%r631, %r604, %r630;
	st.shared.u32 	[%r23], %r631;
	ld.shared.u32 	%r632, [%r22+6656];
	add.s32 	%r633, %r632, %r628;
	min.s32 	%r634, %r607, %r633;
	st.shared.u32 	[%r23+104], %r634;
	ld.shared.u32 	%r635, [%r22+6760];
	add.s32 	%r636, %r635, %r628;
	min.s32 	%r637, %r610, %r636;
	st.shared.u32 	[%r23+208], %r637;
	ld.shared.u32 	%r638, [%r15+8196];
	ld.shared.u32 	%r639, [%r22+6552];
	add.s32 	%r640, %r639, %r638;
	min.s32 	%r641, %r614, %r640;
	ld.shared.u32 	%r642, [%r22+6656];
	add.s32 	%r643, %r642, %r638;
	min.s32 	%r644, %r617, %r643;
	ld.shared.u32 	%r645, [%r22+6760];
	add.s32 	%r646, %r645, %r638;
	min.s32 	%r647, %r620, %r646;
	ld.shared.u32 	%r648, [%r15+16308];
	add.s32 	%r649, %r639, %r648;
	min.s32 	%r650, %r623, %r649;
	st.shared.u32 	[%r23+16224], %r650;
	add.s32 	%r651, %r642, %r648;
	min.s32 	%r652, %r625, %r651;
	st.shared.u32 	[%r23+16328], %r652;
	add.s32 	%r653, %r645, %r648;
	min.s32 	%r654, %r627, %r653;
	ld.shared.u32 	%r655, [%r15+88];
	ld.shared.u32 	%r656, [%r22+6864];
	add.s32 	%r657, %r656, %r655;
	min.s32 	%r658, %r631, %r657;
	st.shared.u32 	[%r23], %r658;
	ld.shared.u32 	%r659, [%r22+6968];
	add.s32 	%r660, %r659, %r655;
	min.s32 	%r661, %r634, %r660;
	st.shared.u32 	[%r23+104], %r661;
	ld.shared.u32 	%r662, [%r22+7072];
	add.s32 	%r663, %r662, %r655;
	min.s32 	%r664, %r637, %r663;
	st.shared.u32 	[%r23+208], %r664;
	ld.shared.u32 	%r665, [%r15+8200];
	ld.shared.u32 	%r666, [%r22+6864];
	add.s32 	%r667, %r666, %r665;
	min.s32 	%r668, %r641, %r667;
	st.shared.u32 	[%r23+8112], %r668;
	ld.shared.u32 	%r669, [%r22+6968];
	add.s32 	%r670, %r669, %r665;
	min.s32 	%r671, %r644, %r670;
	st.shared.u32 	[%r23+8216], %r671;
	ld.shared.u32 	%r672, [%r22+7072];
	add.s32 	%r673, %r672, %r665;
	min.s32 	%r674, %r647, %r673;
	st.shared.u32 	[%r23+8320], %r674;
	ld.shared.u32 	%r675, [%r15+16312];
	add.s32 	%r676, %r666, %r675;
	min.s32 	%r677, %r650, %r676;
	add.s32 	%r678, %r669, %r675;
	min.s32 	%r679, %r652, %r678;
	add.s32 	%r680, %r672, %r675;
	min.s32 	%r681, %r654, %r680;
	st.shared.u32 	[%r23+16432], %r681;
	ld.shared.u32 	%r682, [%r15+92];
	ld.shared.u32 	%r683, [%r22+7176];
	add.s32 	%r684, %r683, %r682;
	min.s32 	%r685, %r658, %r684;
	st.shared.u32 	[%r23], %r685;
	ld.shared.u32 	%r686, [%r22+7280];
	add.s32 	%r687, %r686, %r682;
	min.s32 	%r688, %r661, %r687;
	st.shared.u32 	[%r23+104], %r688;
	ld.shared.u32 	%r689, [%r22+7384];
	add.s32 	%r690, %r689, %r682;
	min.s32 	%r691, %r664, %r690;
	st.shared.u32 	[%r23+208], %r691;
	ld.shared.u32 	%r692, [%r15+8204];
	ld.shared.u32 	%r693, [%r22+7176];
	add.s32 	%r694, %r693, %r692;
	min.s32 	%r695, %r668, %r694;
	ld.shared.u32 	%r696, [%r22+7280];
	add.s32 	%r697, %r696, %r692;
	min.s32 	%r698, %r671, %r697;
	ld.shared.u32 	%r699, [%r22+7384];
	add.s32 	%r700, %r699, %r692;
	min.s32 	%r701, %r674, %r700;
	ld.shared.u32 	%r702, [%r15+16316];
	add.s32 	%r703, %r693, %r702;
	min.s32 	%r704, %r677, %r703;
	add.s32 	%r705, %r696, %r702;
	min.s32 	%r706, %r679, %r705;
	add.s32 	%r707, %r699, %r702;
	min.s32 	%r708, %r681, %r707;
	ld.shared.u32 	%r709, [%r15+96];
	ld.shared.u32 	%r710, [%r22+7488];
	add.s32 	%r711, %r710, %r709;
	min.s32 	%r712, %r685, %r711;
	st.shared.u32 	[%r23], %r712;
	ld.shared.u32 	%r713, [%r22+7592];
	add.s32 	%r714, %r713, %r709;
	min.s32 	%r715, %r688, %r714;
	st.shared.u32 	[%r23+104], %r715;
	ld.shared.u32 	%r716, [%r22+7696];
	add.s32 	%r717, %r716, %r709;
	min.s32 	%r718, %r691, %r717;
	st.shared.u32 	[%r23+208], %r718;
	ld.shared.u32 	%r719, [%r15+8208];
	ld.shared.u32 	%r720, [%r22+7488];
	add.s32 	%r721, %r720, %r719;
	min.s32 	%r722, %r695, %r721;
	ld.shared.u32 	%r723, [%r22+7592];
	add.s32 	%r724, %r723, %r719;
	min.s32 	%r725, %r698, %r724;
	ld.shared.u32 	%r726, [%r22+7696];
	add.s32 	%r727, %r726, %r719;
	min.s32 	%r728, %r701, %r727;
	ld.shared.u32 	%r729, [%r15+16320];
	add.s32 	%r730, %r720, %r729;
	min.s32 	%r731, %r704, %r730;
	st.shared.u32 	[%r23+16224], %r731;
	add.s32 	%r732, %r723, %r729;
	min.s32 	%r733, %r706, %r732;
	st.shared.u32 	[%r23+16328], %r733;
	add.s32 	%r734, %r726, %r729;
	min.s32 	%r735, %r708, %r734;
	ld.shared.u32 	%r736, [%r15+100];
	ld.shared.u32 	%r737, [%r22+7800];
	add.s32 	%r738, %r737, %r736;
	min.s32 	%r739, %r712, %r738;
	st.shared.u32 	[%r23], %r739;
	ld.shared.u32 	%r740, [%r22+7904];
	add.s32 	%r741, %r740, %r736;
	min.s32 	%r742, %r715, %r741;
	st.shared.u32 	[%r23+104], %r742;
	ld.shared.u32 	%r743, [%r22+8008];
	add.s32 	%r744, %r743, %r736;
	min.s32 	%r745, %r718, %r744;
	st.shared.u32 	[%r23+208], %r745;
	ld.shared.u32 	%r746, [%r15+8212];
	ld.shared.u32 	%r747, [%r22+7800];
	add.s32 	%r748, %r747, %r746;
	min.s32 	%r749, %r722, %r748;
	st.shared.u32 	[%r23+8112], %r749;
	ld.shared.u32 	%r750, [%r22+7904];
	add.s32 	%r751, %r750, %r746;
	min.s32 	%r752, %r725, %r751;
	st.shared.u32 	[%r23+8216], %r752;
	ld.shared.u32 	%r753, [%r22+8008];
	add.s32 	%r754, %r753, %r746;
	min.s32 	%r755, %r728, %r754;
	st.shared.u32 	[%r23+8320], %r755;
	ld.shared.u32 	%r756, [%r15+16324];
	add.s32 	%r757, %r747, %r756;
	min.s32 	%r758, %r731, %r757;
	add.s32 	%r759, %r750, %r756;
	min.s32 	%r760, %r733, %r759;
	add.s32 	%r761, %r753, %r756;
	min.s32 	%r762, %r735, %r761;
	st.shared.u32 	[%r23+16432], %r762;
	ld.shared.u32 	%r763, [%r15+104];
	ld.shared.u32 	%r764, [%r22+8112];
	add.s32 	%r765, %r764, %r763;
	min.s32 	%r766, %r739, %r765;
	st.shared.u32 	[%r23], %r766;
	ld.shared.u32 	%r767, [%r22+8216];
	add.s32 	%r768, %r767, %r763;
	min.s32 	%r769, %r742, %r768;
	st.shared.u32 	[%r23+104], %r769;
	ld.shared.u32 	%r770, [%r22+8320];
	add.s32 	%r771, %r770, %r763;
	min.s32 	%r772, %r745, %r771;
	st.shared.u32 	[%r23+208], %r772;
	ld.shared.u32 	%r773, [%r15+8216];
	ld.shared.u32 	%r774, [%r22+8112];
	add.s32 	%r775, %r774, %r773;
	min.s32 	%r776, %r749, %r775;
	st.shared.u32 	[%r23+8112], %r776;
	ld.shared.u32 	%r777, [%r22+8216];
	add.s32 	%r778, %r777, %r773;
	min.s32 	%r779, %r752, %r778;
	st.shared.u32 	[%r23+8216], %r779;
	ld.shared.u32 	%r780, [%r22+8320];
	add.s32 	%r781, %r780, %r773;
	min.s32 	%r782, %r755, %r781;
	st.shared.u32 	[%r23+8320], %r782;
	ld.shared.u32 	%r783, [%r15+16328];
	ld.shared.u32 	%r784, [%r22+8112];
	add.s32 	%r785, %r784, %r783;
	min.s32 	%r786, %r758, %r785;
	ld.shared.u32 	%r787, [%r22+8216];
	add.s32 	%r788, %r787, %r783;
	min.s32 	%r789, %r760, %r788;
	ld.shared.u32 	%r790, [%r22+8320];
	add.s32 	%r791, %r790, %r783;
	min.s32 	%r792, %r762, %r791;
	ld.shared.u32 	%r793, [%r15+108];
	ld.shared.u32 	%r794, [%r22+8424];
	add.s32 	%r795, %r794, %r793;
	min.s32 	%r796, %r766, %r795;
	st.shared.u32 	[%r23], %r796;
	ld.shared.u32 	%r797, [%r22+8528];
	add.s32 	%r798, %r797, %r793;
	min.s32 	%r799, %r769, %r798;
	st.shared.u32 	[%r23+104], %r799;
	ld.shared.u32 	%r800, [%r22+8632];
	add.s32 	%r801, %r800, %r793;
	min.s32 	%r802, %r772, %r801;
	st.shared.u32 	[%r23+208], %r802;
	ld.shared.u32 	%r803, [%r15+8220];
	ld.shared.u32 	%r804, [%r22+8424];
	add.s32 	%r805, %r804, %r803;
	min.s32 	%r806, %r776, %r805;
	st.shared.u32 	[%r23+8112], %r806;
	ld.shared.u32 	%r807, [%r22+8528];
	add.s32 	%r808, %r807, %r803;
	min.s32 	%r809, %r779, %r808;
	st.shared.u32 	[%r23+8216], %r809;
	ld.shared.u32 	%r810, [%r22+8632];
	add.s32 	%r811, %r810, %r803;
	min.s32 	%r812, %r782, %r811;
	st.shared.u32 	[%r23+8320], %r812;
	ld.shared.u32 	%r813, [%r15+16332];
	ld.shared.u32 	%r814, [%r22+8424];
	add.s32 	%r815, %r814, %r813;
	min.s32 	%r816, %r786, %r815;
	st.shared.u32 	[%r23+16224], %r816;
	ld.shared.u32 	%r817, [%r22+8528];
	add.s32 	%r818, %r817, %r813;
	min.s32 	%r819, %r789, %r818;
	st.shared.u32 	[%r23+16328], %r819;
	ld.shared.u32 	%r820, [%r22+8632];
	add.s32 	%r821, %r820, %r813;
	min.s32 	%r822, %r792, %r821;
	ld.shared.u32 	%r823, [%r15+112];
	ld.shared.u32 	%r824, [%r22+8736];
	add.s32 	%r825, %r824, %r823;
	min.s32 	%r826, %r796, %r825;
	st.shared.u32 	[%r23], %r826;
	ld.shared.u32 	%r827, [%r22+8840];
	add.s32 	%r828, %r827, %r823;
	min.s32 	%r829, %r799, %r828;
	st.shared.u32 	[%r23+104], %r829;
	ld.shared.u32 	%r830, [%r22+8944];
	add.s32 	%r831, %r830, %r823;
	min.s32 	%r832, %r802, %r831;
	st.shared.u32 	[%r23+208], %r832;
	ld.shared.u32 	%r833, [%r15+8224];
	ld.shared.u32 	%r834, [%r22+8736];
	add.s32 	%r835, %r834, %r833;
	min.s32 	%r836, %r806, %r835;
	st.shared.u32 	[%r23+8112], %r836;
	ld.shared.u32 	%r837, [%r22+8840];
	add.s32 	%r838, %r837, %r833;
	min.s32 	%r839, %r809, %r838;
	st.shared.u32 	[%r23+8216], %r839;
	ld.shared.u32 	%r840, [%r22+8944];
	add.s32 	%r841, %r840, %r833;
	min.s32 	%r842, %r812, %r841;
	st.shared.u32 	[%r23+8320], %r842;
	ld.shared.u32 	%r843, [%r15+16336];
	ld.shared.u32 	%r844, [%r22+8736];
	add.s32 	%r845, %r844, %r843;
	min.s32 	%r846, %r816, %r845;
	ld.shared.u32 	%r847, [%r22+8840];
	add.s32 	%r848, %r847, %r843;
	min.s32 	%r849, %r819, %r848;
	ld.shared.u32 	%r850, [%r22+8944];
	add.s32 	%r851, %r850, %r843;
	min.s32 	%r852, %r822, %r851;
	st.shared.u32 	[%r23+16432], %r852;
	ld.shared.u32 	%r853, [%r15+116];
	ld.shared.u32 	%r854, [%r22+9048];
	add.s32 	%r855, %r854, %r853;
	min.s32 	%r856, %r826, %r855;
	st.shared.u32 	[%r23], %r856;
	ld.shared.u32 	%r857, [%r22+9152];
	add.s32 	%r858, %r857, %r853;
	min.s32 	%r859, %r829, %r858;
	st.shared.u32 	[%r23+104], %r859;
	ld.shared.u32 	%r860, [%r22+9256];
	add.s32 	%r861, %r860, %r853;
	min.s32 	%r862, %r832, %r861;
	st.shared.u32 	[%r23+208], %r862;
	ld.shared.u32 	%r863, [%r15+8228];
	ld.shared.u32 	%r864, [%r22+9048];
	add.s32 	%r865, %r864, %r863;
	min.s32 	%r866, %r836, %r865;
	st.shared.u32 	[%r23+8112], %r866;
	ld.shared.u32 	%r867, [%r22+9152];
	add.s32 	%r868, %r867, %r863;
	min.s32 	%r869, %r839, %r868;
	st.shared.u32 	[%r23+8216], %r869;
	ld.shared.u32 	%r870, [%r22+9256];
	add.s32 	%r871, %r870, %r863;
	min.s32 	%r872, %r842, %r871;
	st.shared.u32 	[%r23+8320], %r872;
	ld.shared.u32 	%r873, [%r15+16340];
	ld.shared.u32 	%r874, [%r22+9048];
	add.s32 	%r875, %r874, %r873;
	min.s32 	%r876, %r846, %r875;
	ld.shared.u32 	%r877, [%r22+9152];
	add.s32 	%r878, %r877, %r873;
	min.s32 	%r879, %r849, %r878;
	ld.shared.u32 	%r880, [%r22+9256];
	add.s32 	%r881, %r880, %r873;
	min.s32 	%r882, %r852, %r881;
	ld.shared.u32 	%r883, [%r15+120];
	ld.shared.u32 	%r884, [%r22+9360];
	add.s32 	%r885, %r884, %r883;
	min.s32 	%r886, %r856, %r885;
	st.shared.u32 	[%r23], %r886;
	ld.shared.u32 	%r887, [%r22+9464];
	add.s32 	%r888, %r887, %r883;
	min.s32 	%r889, %r859, %r888;
	st.shared.u32 	[%r23+104], %r889;
	ld.shared.u32 	%r890, [%r22+9568];
	add.s32 	%r891, %r890, %r883;
	min.s32 	%r892, %r862, %r891;
	st.shared.u32 	[%r23+208], %r892;
	ld.shared.u32 	%r893, [%r15+8232];
	ld.shared.u32 	%r894, [%r22+9360];
	add.s32 	%r895, %r894, %r893;
	min.s32 	%r896, %r866, %r895;
	st.shared.u32 	[%r23+8112], %r896;
	ld.shared.u32 	%r897, [%r22+9464];
	add.s32 	%r898, %r897, %r893;
	min.s32 	%r899, %r869, %r898;
	st.shared.u32 	[%r23+8216], %r899;
	ld.shared.u32 	%r900, [%r22+9568];
	add.s32 	%r901, %r900, %r893;
	min.s32 	%r902, %r872, %r901;
	st.shared.u32 	[%r23+8320], %r902;
	ld.shared.u32 	%r903, [%r15+16344];
	ld.shared.u32 	%r904, [%r22+9360];
	add.s32 	%r905, %r904, %r903;
	min.s32 	%r906, %r876, %r905;
	st.shared.u32 	[%r23+16224], %r906;
	ld.shared.u32 	%r907, [%r22+9464];
	add.s32 	%r908, %r907, %r903;
	min.s32 	%r909, %r879, %r908;
	st.shared.u32 	[%r23+16328], %r909;
	ld.shared.u32 	%r910, [%r22+9568];
	add.s32 	%r911, %r910, %r903;
	min.s32 	%r912, %r882, %r911;
	ld.shared.u32 	%r913, [%r15+124];
	ld.shared.u32 	%r914, [%r22+9672];
	add.s32 	%r915, %r914, %r913;
	min.s32 	%r916, %r886, %r915;
	st.shared.u32 	[%r23], %r916;
	ld.shared.u32 	%r917, [%r22+9776];
	add.s32 	%r918, %r917, %r913;
	min.s32 	%r919, %r889, %r918;
	st.shared.u32 	[%r23+104], %r919;
	ld.shared.u32 	%r920, [%r22+9880];
	add.s32 	%r921, %r920, %r913;
	min.s32 	%r922, %r892, %r921;
	st.shared.u32 	[%r23+208], %r922;
	ld.shared.u32 	%r923, [%r15+8236];
	ld.shared.u32 	%r924, [%r22+9672];
	add.s32 	%r925, %r924, %r923;
	min.s32 	%r926, %r896, %r925;
	st.shared.u32 	[%r23+8112], %r926;
	ld.shared.u32 	%r927, [%r22+9776];
	add.s32 	%r928, %r927, %r923;
	min.s32 	%r929, %r899, %r928;
	st.shared.u32 	[%r23+8216], %r929;
	ld.shared.u32 	%r930, [%r22+9880];
	add.s32 	%r931, %r930, %r923;
	min.s32 	%r932, %r902, %r931;
	st.shared.u32 	[%r23+8320], %r932;
	ld.shared.u32 	%r933, [%r15+16348];
	ld.shared.u32 	%r934, [%r22+9672];
	add.s32 	%r935, %r934, %r933;
	min.s32 	%r936, %r906, %r935;
	ld.shared.u32 	%r937, [%r22+9776];
	add.s32 	%r938, %r937, %r933;
	min.s32 	%r939, %r909, %r938;
	ld.shared.u32 	%r940, [%r22+9880];
	add.s32 	%r941, %r940, %r933;
	min.s32 	%r942, %r912, %r941;
	st.shared.u32 	[%r23+16432], %r942;
	ld.shared.u32 	%r943, [%r15+128];
	ld.shared.u32 	%r944, [%r22+9984];
	add.s32 	%r945, %r944, %r943;
	min.s32 	%r946, %r916, %r945;
	st.shared.u32 	[%r23], %r946;
	ld.shared.u32 	%r947, [%r22+10088];
	add.s32 	%r948, %r947, %r943;
	min.s32 	%r949, %r919, %r948;
	st.shared.u32 	[%r23+104], %r949;
	ld.shared.u32 	%r950, [%r22+10192];
	add.s32 	%r951, %r950, %r943;
	min.s32 	%r952, %r922, %r951;
	st.shared.u32 	[%r23+208], %r952;
	ld.shared.u32 	%r953, [%r15+8240];
	ld.shared.u32 	%r954, [%r22+9984];
	add.s32 	%r955, %r954, %r953;
	min.s32 	%r956, %r926, %r955;
	st.shared.u32 	[%r23+8112], %r956;
	ld.shared.u32 	%r957, [%r22+10088];
	add.s32 	%r958, %r957, %r953;
	min.s32 	%r959, %r929, %r958;
	st.shared.u32 	[%r23+8216], %r959;
	ld.shared.u32 	%r960, [%r22+10192];
	add.s32 	%r961, %r960, %r953;
	min.s32 	%r962, %r932, %r961;
	st.shared.u32 	[%r23+8320], %r962;
	ld.shared.u32 	%r963, [%r15+16352];
	ld.shared.u32 	%r964, [%r22+9984];
	add.s32 	%r965, %r964, %r963;
	min.s32 	%r966, %r936, %r965;
	ld.shared.u32 	%r967, [%r22+10088];
	add.s32 	%r968, %r967, %r963;
	min.s32 	%r969, %r939, %r968;
	ld.shared.u32 	%r970, [%r22+10192];
	add.s32 	%r971, %r970, %r963;
	min.s32 	%r972, %r942, %r971;
	ld.shared.u32 	%r973, [%r15+132];
	ld.shared.u32 	%r974, [%r22+10296];
	add.s32 	%r975, %r974, %r973;
	min.s32 	%r976, %r946, %r975;
	st.shared.u32 	[%r23], %r976;
	ld.shared.u32 	%r977, [%r22+10400];
	add.s32 	%r978, %r977, %r973;
	min.s32 	%r979, %r949, %r978;
	st.shared.u32 	[%r23+104], %r979;
	ld.shared.u32 	%r980, [%r22+10504];
	add.s32 	%r981, %r980, %r973;
	min.s32 	%r982, %r952, %r981;
	st.shared.u32 	[%r23+208], %r982;
	ld.shared.u32 	%r983, [%r15+8244];
	ld.shared.u32 	%r984, [%r22+10296];
	add.s32 	%r985, %r984, %r983;
	min.s32 	%r986, %r956, %r985;
	st.shared.u32 	[%r23+8112], %r986;
	ld.shared.u32 	%r987, [%r22+10400];
	add.s32 	%r988, %r987, %r983;
	min.s32 	%r989, %r959, %r988;
	st.shared.u32 	[%r23+8216], %r989;
	ld.shared.u32 	%r990, [%r22+10504];
	add.s32 	%r991, %r990, %r983;
	min.s32 	%r992, %r962, %r991;
	st.shared.u32 	[%r23+8320], %r992;
	ld.shared.u32 	%r993, [%r15+16356];
	ld.shared.u32 	%r994, [%r22+10296];
	add.s32 	%r995, %r994, %r993;
	min.s32 	%r996, %r966, %r995;
	st.shared.u32 	[%r23+16224], %r996;
	ld.shared.u32 	%r997, [%r22+10400];
	add.s32 	%r998, %r997, %r993;
	min.s32 	%r999, %r969, %r998;
	st.shared.u32 	[%r23+16328], %r999;
	ld.shared.u32 	%r1000, [%r22+10504];
	add.s32 	%r1001, %r1000, %r993;
	min.s32 	%r1002, %r972, %r1001;
	ld.shared.u32 	%r1003, [%r15+136];
	ld.shared.u32 	%r1004, [%r22+10608];
	add.s32 	%r1005, %r1004, %r1003;
	min.s32 	%r1006, %r976, %r1005;
	st.shared.u32 	[%r23], %r1006;
	ld.shared.u32 	%r1007, [%r22+10712];
	add.s32 	%r1008, %r1007, %r1003;
	min.s32 	%r1009, %r979, %r1008;
	st.shared.u32 	[%r23+104], %r1009;
	ld.shared.u32 	%r1010, [%r22+10816];
	add.s32 	%r1011, %r1010, %r1003;
	min.s32 	%r1012, %r982, %r1011;
	st.shared.u32 	[%r23+208], %r1012;
	ld.shared.u32 	%r1013, [%r15+8248];
	ld.shared.u32 	%r1014, [%r22+10608];
	add.s32 	%r1015, %r1014, %r1013;
	min.s32 	%r1016, %r986, %r1015;
	st.shared.u32 	[%r23+8112], %r1016;
	ld.shared.u32 	%r1017, [%r22+10712];
	add.s32 	%r1018, %r1017, %r1013;
	min.s32 	%r1019, %r989, %r1018;
	st.shared.u32 	[%r23+8216], %r1019;
	ld.shared.u32 	%r1020, [%r22+10816];
	add.s32 	%r1021, %r1020, %r1013;
	min.s32 	%r1022, %r992, %r1021;
	st.shared.u32 	[%r23+8320], %r1022;
	ld.shared.u32 	%r1023, [%r15+16360];
	ld.shared.u32 	%r1024, [%r22+10608];
	add.s32 	%r1025, %r1024, %r1023;
	min.s32 	%r1026, %r996, %r1025;
	ld.shared.u32 	%r1027, [%r22+10712];
	add.s32 	%r1028, %r1027, %r1023;
	min.s32 	%r1029, %r999, %r1028;
	ld.shared.u32 	%r1030, [%r22+10816];
	add.s32 	%r1031, %r1030, %r1023;
	min.s32 	%r1032, %r1002, %r1031;
	st.shared.u32 	[%r23+16432], %r1032;
	ld.shared.u32 	%r1033, [%r15+140];
	ld.shared.u32 	%r1034, [%r22+10920];
	add.s32 	%r1035, %r1034, %r1033;
	min.s32 	%r1036, %r1006, %r1035;
	st.shared.u32 	[%r23], %r1036;
	ld.shared.u32 	%r1037, [%r22+11024];
	add.s32 	%r1038, %r1037, %r1033;
	min.s32 	%r1039, %r1009, %r1038;
	st.shared.u32 	[%r23+104], %r1039;
	ld.shared.u32 	%r1040, [%r22+11128];
	add.s32 	%r1041, %r1040, %r1033;
	min.s32 	%r1042, %r1012, %r1041;
	st.shared.u32 	[%r23+208], %r1042;
	ld.shared.u32 	%r1043, [%r15+8252];
	ld.shared.u32 	%r1044, [%r22+10920];
	add.s32 	%r1045, %r1044, %r1043;
	min.s32 	%r1046, %r1016, %r1045;
	st.shared.u32 	[%r23+8112], %r1046;
	ld.shared.u32 	%r1047, [%r22+11024];
	add.s32 	%r1048, %r1047, %r1043;
	min.s32 	%r1049, %r1019, %r1048;
	st.shared.u32 	[%r23+8216], %r1049;
	ld.shared.u32 	%r1050, [%r22+11128];
	add.s32 	%r1051, %r1050, %r1043;
	min.s32 	%r1052, %r1022, %r1051;
	st.shared.u32 	[%r23+8320], %r1052;
	ld.shared.u32 	%r1053, [%r15+16364];
	ld.shared.u32 	%r1054, [%r22+10920];
	add.s32 	%r1055, %r1054, %r1053;
	min.s32 	%r1056, %r1026, %r1055;
	ld.shared.u32 	%r1057, [%r22+11024];
	add.s32 	%r1058, %r1057, %r1053;
	min.s32 	%r1059, %r1029, %r1058;
	ld.shared.u32 	%r1060, [%r22+11128];
	add.s32 	%r1061, %r1060, %r1053;
	min.s32 	%r1062, %r1032, %r1061;
	ld.shared.u32 	%r1063, [%r15+144];
	ld.shared.u32 	%r1064, [%r22+11232];
	add.s32 	%r1065, %r1064, %r1063;
	min.s32 	%r1066, %r1036, %r1065;
	st.shared.u32 	[%r23], %r1066;
	ld.shared.u32 	%r1067, [%r22+11336];
	add.s32 	%r1068, %r1067, %r1063;
	min.s32 	%r1069, %r1039, %r1068;
	st.shared.u32 	[%r23+104], %r1069;
	ld.shared.u32 	%r1070, [%r22+11440];
	add.s32 	%r1071, %r1070, %r1063;
	min.s32 	%r1072, %r1042, %r1071;
	st.shared.u32 	[%r23+208], %r1072;
	ld.shared.u32 	%r1073, [%r15+8256];
	ld.shared.u32 	%r1074, [%r22+11232];
	add.s32 	%r1075, %r1074, %r1073;
	min.s32 	%r1076, %r1046, %r1075;
	st.shared.u32 	[%r23+8112], %r1076;
	ld.shared.u32 	%r1077, [%r22+11336];
	add.s32 	%r1078, %r1077, %r1073;
	min.s32 	%r1079, %r1049, %r1078;
	st.shared.u32 	[%r23+8216], %r1079;
	ld.shared.u32 	%r1080, [%r22+11440];
	add.s32 	%r1081, %r1080, %r1073;
	min.s32 	%r1082, %r1052, %r1081;
	st.shared.u32 	[%r23+8320], %r1082;
	ld.shared.u32 	%r1083, [%r15+16368];
	ld.shared.u32 	%r1084, [%r22+11232];
	add.s32 	%r1085, %r1084, %r1083;
	min.s32 	%r1086, %r1056, %r1085;
	st.shared.u32 	[%r23+16224], %r1086;
	ld.shared.u32 	%r1087, [%r22+11336];
	add.s32 	%r1088, %r1087, %r1083;
	min.s32 	%r1089, %r1059, %r1088;
	st.shared.u32 	[%r23+16328], %r1089;
	ld.shared.u32 	%r1090, [%r22+11440];
	add.s32 	%r1091, %r1090, %r1083;
	min.s32 	%r1092, %r1062, %r1091;
	ld.shared.u32 	%r1093, [%r15+148];
	ld.shared.u32 	%r1094, [%r22+11544];
	add.s32 	%r1095, %r1094, %r1093;
	min.s32 	%r1096, %r1066, %r1095;
	st.shared.u32 	[%r23], %r1096;
	ld.shared.u32 	%r1097, [%r22+11648];
	add.s32 	%r1098, %r1097, %r1093;
	min.s32 	%r1099, %r1069, %r1098;
	st.shared.u32 	[%r23+104], %r1099;
	ld.shared.u32 	%r1100, [%r22+11752];
	add.s32 	%r1101, %r1100, %r1093;
	min.s32 	%r1102, %r1072, %r1101;
	st.shared.u32 	[%r23+208], %r1102;
	ld.shared.u32 	%r1103, [%r15+8260];
	ld.shared.u32 	%r1104, [%r22+11544];
	add.s32 	%r1105, %r1104, %r1103;
	min.s32 	%r1106, %r1076, %r1105;
	st.shared.u32 	[%r23+8112], %r1106;
	ld.shared.u32 	%r1107, [%r22+11648];
	add.s32 	%r1108, %r1107, %r1103;
	min.s32 	%r1109, %r1079, %r1108;
	st.shared.u32 	[%r23+8216], %r1109;
	ld.shared.u32 	%r1110, [%r22+11752];
	add.s32 	%r1111, %r1110, %r1103;
	min.s32 	%r1112, %r1082, %r1111;
	st.shared.u32 	[%r23+8320], %r1112;
	ld.shared.u32 	%r1113, [%r15+16372];
	ld.shared.u32 	%r1114, [%r22+11544];
	add.s32 	%r1115, %r1114, %r1113;
	min.s32 	%r1116, %r1086, %r1115;
	ld.shared.u32 	%r1117, [%r22+11648];
	add.s32 	%r1118, %r1117, %r1113;
	min.s32 	%r1119, %r1089, %r1118;
	ld.shared.u32 	%r1120, [%r22+11752];
	add.s32 	%r1121, %r1120, %r1113;
	min.s32 	%r1122, %r1092, %r1121;
	st.shared.u32 	[%r23+16432], %r1122;
	ld.shared.u32 	%r1123, [%r15+152];
	ld.shared.u32 	%r1124, [%r22+11856];
	add.s32 	%r1125, %r1124, %r1123;
	min.s32 	%r1126, %r1096, %r1125;
	st.shared.u32 	[%r23], %r1126;
	ld.shared.u32 	%r1127, [%r22+11960];
	add.s32 	%r1128, %r1127, %r1123;
	min.s32 	%r1129, %r1099, %r1128;
	st.shared.u32 	[%r23+104], %r1129;
	ld.shared.u32 	%r1130, [%r22+12064];
	add.s32 	%r1131, %r1130, %r1123;
	min.s32 	%r1132, %r1102, %r1131;
	st.shared.u32 	[%r23+208], %r1132;
	ld.shared.u32 	%r1133, [%r15+8264];
	ld.shared.u32 	%r1134, [%r22+11856];
	add.s32 	%r1135, %r1134, %r1133;
	min.s32 	%r1136, %r1106, %r1135;
	st.shared.u32 	[%r23+8112], %r1136;
	ld.shared.u32 	%r1137, [%r22+11960];
	add.s32 	%r1138, %r1137, %r1133;
	min.s32 	%r1139, %r1109, %r1138;
	st.shared.u32 	[%r23+8216], %r1139;
	ld.shared.u32 	%r1140, [%r22+12064];
	add.s32 	%r1141, %r1140, %r1133;
	min.s32 	%r1142, %r1112, %r1141;
	st.shared.u32 	[%r23+8320], %r1142;
	ld.shared.u32 	%r1143, [%r15+16376];
	ld.shared.u32 	%r1144, [%r22+11856];
	add.s32 	%r1145, %r1144, %r1143;
	min.s32 	%r1146, %r1116, %r1145;
	ld.shared.u32 	%r1147, [%r22+11960];
	add.s32 	%r1148, %r1147, %r1143;
	min.s32 	%r1149, %r1119, %r1148;
	ld.shared.u32 	%r1150, [%r22+12064];
	add.s32 	%r1151, %r1150, %r1143;
	min.s32 	%r1152, %r1122, %r1151;
	ld.shared.u32 	%r1153, [%r15+156];
	ld.shared.u32 	%r1154, [%r22+12168];
	add.s32 	%r1155, %r1154, %r1153;
	min.s32 	%r1156, %r1126, %r1155;
	st.shared.u32 	[%r23], %r1156;
	ld.shared.u32 	%r1157, [%r22+12272];
	add.s32 	%r1158, %r1157, %r1153;
	min.s32 	%r1159, %r1129, %r1158;
	st.shared.u32 	[%r23+104], %r1159;
	ld.shared.u32 	%r1160, [%r22+12376];
	add.s32 	%r1161, %r1160, %r1153;
	min.s32 	%r1162, %r1132, %r1161;
	st.shared.u32 	[%r23+208], %r1162;
	ld.shared.u32 	%r1163, [%r15+8268];
	ld.shared.u32 	%r1164, [%r22+12168];
	add.s32 	%r1165, %r1164, %r1163;
	min.s32 	%r1166, %r1136, %r1165;
	st.shared.u32 	[%r23+8112], %r1166;
	ld.shared.u32 	%r1167, [%r22+12272];
	add.s32 	%r1168, %r1167, %r1163;
	min.s32 	%r1169, %r1139, %r1168;
	st.shared.u32 	[%r23+8216], %r1169;
	ld.shared.u32 	%r1170, [%r22+12376];
	add.s32 	%r1171, %r1170, %r1163;
	min.s32 	%r1172, %r1142, %r1171;
	st.shared.u32 	[%r23+8320], %r1172;
	ld.shared.u32 	%r1173, [%r15+16380];
	ld.shared.u32 	%r1174, [%r22+12168];
	add.s32 	%r1175, %r1174, %r1173;
	min.s32 	%r1176, %r1146, %r1175;
	st.shared.u32 	[%r23+16224], %r1176;
	ld.shared.u32 	%r1177, [%r22+12272];
	add.s32 	%r1178, %r1177, %r1173;
	min.s32 	%r1179, %r1149, %r1178;
	st.shared.u32 	[%r23+16328], %r1179;
	ld.shared.u32 	%r1180, [%r22+12376];
	add.s32 	%r1181, %r1180, %r1173;
	min.s32 	%r1182, %r1152, %r1181;
	ld.shared.u32 	%r1183, [%r15+160];
	ld.shared.u32 	%r1184, [%r22+12480];
	add.s32 	%r1185, %r1184, %r1183;
	min.s32 	%r1186, %r1156, %r1185;
	st.shared.u32 	[%r23], %r1186;
	ld.shared.u32 	%r1187, [%r22+12584];
	add.s32 	%r1188, %r1187, %r1183;
	min.s32 	%r1189, %r1159, %r1188;
	st.shared.u32 	[%r23+104], %r1189;
	ld.shared.u32 	%r1190, [%r22+12688];
	add.s32 	%r1191, %r1190, %r1183;
	min.s32 	%r1192, %r1162, %r1191;
	st.shared.u32 	[%r23+208], %r1192;
	ld.shared.u32 	%r1193, [%r15+8272];
	ld.shared.u32 	%r1194, [%r22+12480];
	add.s32 	%r1195, %r1194, %r1193;
	min.s32 	%r1196, %r1166, %r1195;
	st.shared.u32 	[%r23+8112], %r1196;
	ld.shared.u32 	%r1197, [%r22+12584];
	add.s32 	%r1198, %r1197, %r1193;
	min.s32 	%r1199, %r1169, %r1198;
	st.shared.u32 	[%r23+8216], %r1199;
	ld.shared.u32 	%r1200, [%r22+12688];
	add.s32 	%r1201, %r1200, %r1193;
	min.s32 	%r1202, %r1172, %r1201;
	st.shared.u32 	[%r23+8320], %r1202;
	ld.shared.u32 	%r1203, [%r15+16384];
	ld.shared.u32 	%r1204, [%r22+12480];
	add.s32 	%r1205, %r1204, %r1203;
	min.s32 	%r1206, %r1176, %r1205;
	ld.shared.u32 	%r1207, [%r22+12584];
	add.s32 	%r1208, %r1207, %r1203;
	min.s32 	%r1209, %r1179, %r1208;
	ld.shared.u32 	%r1210, [%r22+12688];
	add.s32 	%r1211, %r1210, %r1203;
	min.s32 	%r1212, %r1182, %r1211;
	st.shared.u32 	[%r23+16432], %r1212;
	ld.shared.u32 	%r1213, [%r15+164];
	ld.shared.u32 	%r1214, [%r22+12792];
	add.s32 	%r1215, %r1214, %r1213;
	min.s32 	%r1216, %r1186, %r1215;
	st.shared.u32 	[%r23], %r1216;
	ld.shared.u32 	%r1217, [%r22+12896];
	add.s32 	%r1218, %r1217, %r1213;
	min.s32 	%r1219, %r1189, %r1218;
	st.shared.u32 	[%r23+104], %r1219;
	ld.shared.u32 	%r1220, [%r22+13000];
	add.s32 	%r1221, %r1220, %r1213;
	min.s32 	%r1222, %r1192, %r1221;
	st.shared.u32 	[%r23+208], %r1222;
	ld.shared.u32 	%r1223, [%r15+8276];
	ld.shared.u32 	%r1224, [%r22+12792];
	add.s32 	%r1225, %r1224, %r1223;
	min.s32 	%r1226, %r1196, %r1225;
	st.shared.u32 	[%r23+8112], %r1226;
	ld.shared.u32 	%r1227, [%r22+12896];
	add.s32 	%r1228, %r1227, %r1223;
	min.s32 	%r1229, %r1199, %r1228;
	st.shared.u32 	[%r23+8216], %r1229;
	ld.shared.u32 	%r1230, [%r22+13000];
	add.s32 	%r1231, %r1230, %r1223;
	min.s32 	%r1232, %r1202, %r1231;
	st.shared.u32 	[%r23+8320], %r1232;
	ld.shared.u32 	%r1233, [%r15+16388];
	ld.shared.u32 	%r1234, [%r22+12792];
	add.s32 	%r1235, %r1234, %r1233;
	min.s32 	%r1236, %r1206, %r1235;
	ld.shared.u32 	%r1237, [%r22+12896];
	add.s32 	%r1238, %r1237, %r1233;
	min.s32 	%r1239, %r1209, %r1238;
	ld.shared.u32 	%r1240, [%r22+13000];
	add.s32 	%r1241, %r1240, %r1233;
	min.s32 	%r1242, %r1212, %r1241;
	ld.shared.u32 	%r1243, [%r15+168];
	ld.shared.u32 	%r1244, [%r22+13104];
	add.s32 	%r1245, %r1244, %r1243;
	min.s32 	%r1246, %r1216, %r1245;
	st.shared.u32 	[%r23], %r1246;
	ld.shared.u32 	%r1247, [%r22+13208];
	add.s32 	%r1248, %r1247, %r1243;
	min.s32 	%r1249, %r1219, %r1248;
	st.shared.u32 	[%r23+104], %r1249;
	ld.shared.u32 	%r1250, [%r22+13312];
	add.s32 	%r1251, %r1250, %r1243;
	min.s32 	%r1252, %r1222, %r1251;
	st.shared.u32 	[%r23+208], %r1252;
	ld.shared.u32 	%r1253, [%r15+8280];
	ld.shared.u32 	%r1254, [%r22+13104];
	add.s32 	%r1255, %r1254, %r1253;
	min.s32 	%r1256, %r1226, %r1255;
	st.shared.u32 	[%r23+8112], %r1256;
	ld.shared.u32 	%r1257, [%r22+13208];
	add.s32 	%r1258, %r1257, %r1253;
	min.s32 	%r1259, %r1229, %r1258;
	st.shared.u32 	[%r23+8216], %r1259;
	ld.shared.u32 	%r1260, [%r22+13312];
	add.s32 	%r1261, %r1260, %r1253;
	min.s32 	%r1262, %r1232, %r1261;
	st.shared.u32 	[%r23+8320], %r1262;
	ld.shared.u32 	%r1263, [%r15+16392];
	ld.shared.u32 	%r1264, [%r22+13104];
	add.s32 	%r1265, %r1264, %r1263;
	min.s32 	%r1266, %r1236, %r1265;
	st.shared.u32 	[%r23+16224], %r1266;
	ld.shared.u32 	%r1267, [%r22+13208];
	add.s32 	%r1268, %r1267, %r1263;
	min.s32 	%r1269, %r1239, %r1268;
	st.shared.u32 	[%r23+16328], %r1269;
	ld.shared.u32 	%r1270, [%r22+13312];
	add.s32 	%r1271, %r1270, %r1263;
	min.s32 	%r1272, %r1242, %r1271;
	ld.shared.u32 	%r1273, [%r15+172];
	ld.shared.u32 	%r1274, [%r22+13416];
	add.s32 	%r1275, %r1274, %r1273;
	min.s32 	%r1276, %r1246, %r1275;
	st.shared.u32 	[%r23], %r1276;
	ld.shared.u32 	%r1277, [%r22+13520];
	add.s32 	%r1278, %r1277, %r1273;
	min.s32 	%r1279, %r1249, %r1278;
	st.shared.u32 	[%r23+104], %r1279;
	ld.shared.u32 	%r1280, [%r22+13624];
	add.s32 	%r1281, %r1280, %r1273;
	min.s32 	%r1282, %r1252, %r1281;
	st.shared.u32 	[%r23+208], %r1282;
	ld.shared.u32 	%r1283, [%r15+8284];
	ld.shared.u32 	%r1284, [%r22+13416];
	add.s32 	%r1285, %r1284, %r1283;
	min.s32 	%r1286, %r1256, %r1285;
	st.shared.u32 	[%r23+8112], %r1286;
	ld.shared.u32 	%r1287, [%r22+13520];
	add.s32 	%r1288, %r1287, %r1283;
	min.s32 	%r1289, %r1259, %r1288;
	st.shared.u32 	[%r23+8216], %r1289;
	ld.shared.u32 	%r1290, [%r22+13624];
	add.s32 	%r1291, %r1290, %r1283;
	min.s32 	%r1292, %r1262, %r1291;
	st.shared.u32 	[%r23+8320], %r1292;
	ld.shared.u32 	%r1293, [%r15+16396];
	ld.shared.u32 	%r1294, [%r22+13416];
	add.s32 	%r1295, %r1294, %r1293;
	min.s32 	%r1296, %r1266, %r1295;
	ld.shared.u32 	%r1297, [%r22+13520];
	add.s32 	%r1298, %r1297, %r1293;
	min.s32 	%r1299, %r1269, %r1298;
	ld.shared.u32 	%r1300, [%r22+13624];
	add.s32 	%r1301, %r1300, %r1293;
	min.s32 	%r1302, %r1272, %r1301;
	st.shared.u32 	[%r23+16432], %r1302;
	ld.shared.u32 	%r1303, [%r15+176];
	ld.shared.u32 	%r1304, [%r22+13728];
	add.s32 	%r1305, %r1304, %r1303;
	min.s32 	%r1306, %r1276, %r1305;
	st.shared.u32 	[%r23], %r1306;
	ld.shared.u32 	%r1307, [%r22+13832];
	add.s32 	%r1308, %r1307, %r1303;
	min.s32 	%r1309, %r1279, %r1308;
	st.shared.u32 	[%r23+104], %r1309;
	ld.shared.u32 	%r1310, [%r22+13936];
	add.s32 	%r1311, %r1310, %r1303;
	min.s32 	%r1312, %r1282, %r1311;
	st.shared.u32 	[%r23+208], %r1312;
	ld.shared.u32 	%r1313, [%r15+8288];
	ld.shared.u32 	%r1314, [%r22+13728];
	add.s32 	%r1315, %r1314, %r1313;
	min.s32 	%r1316, %r1286, %r1315;
	st.shared.u32 	[%r23+8112], %r1316;
	ld.shared.u32 	%r1317, [%r22+13832];
	add.s32 	%r1318, %r1317, %r1313;
	min.s32 	%r1319, %r1289, %r1318;
	st.shared.u32 	[%r23+8216], %r1319;
	ld.shared.u32 	%r1320, [%r22+13936];
	add.s32 	%r1321, %r1320, %r1313;
	min.s32 	%r1322, %r1292, %r1321;
	st.shared.u32 	[%r23+8320], %r1322;
	ld.shared.u32 	%r1323, [%r15+16400];
	ld.shared.u32 	%r1324, [%r22+13728];
	add.s32 	%r1325, %r1324, %r1323;
	min.s32 	%r1326, %r1296, %r1325;
	ld.shared.u32 	%r1327, [%r22+13832];
	add.s32 	%r1328, %r1327, %r1323;
	min.s32 	%r1329, %r1299, %r1328;
	ld.shared.u32 	%r1330, [%r22+13936];
	add.s32 	%r1331, %r1330, %r1323;
	min.s32 	%r1332, %r1302, %r1331;
	ld.shared.u32 	%r1333, [%r15+180];
	ld.shared.u32 	%r1334, [%r22+14040];
	add.s32 	%r1335, %r1334, %r1333;
	min.s32 	%r1336, %r1306, %r1335;
	st.shared.u32 	[%r23], %r1336;
	ld.shared.u32 	%r1337, [%r22+14144];
	add.s32 	%r1338, %r1337, %r1333;
	min.s32 	%r1339, %r1309, %r1338;
	st.shared.u32 	[%r23+104], %r1339;
	ld.shared.u32 	%r1340, [%r22+14248];
	add.s32 	%r1341, %r1340, %r1333;
	min.s32 	%r1342, %r1312, %r1341;
	st.shared.u32 	[%r23+208], %r1342;
	ld.shared.u32 	%r1343, [%r15+8292];
	ld.shared.u32 	%r1344, [%r22+14040];
	add.s32 	%r1345, %r1344, %r1343;
	min.s32 	%r1346, %r1316, %r1345;
	st.shared.u32 	[%r23+8112], %r1346;
	ld.shared.u32 	%r1347, [%r22+14144];
	add.s32 	%r1348, %r1347, %r1343;
	min.s32 	%r1349, %r1319, %r1348;
	st.shared.u32 	[%r23+8216], %r1349;
	ld.shared.u32 	%r1350, [%r22+14248];
	add.s32 	%r1351, %r1350, %r1343;
	min.s32 	%r1352, %r1322, %r1351;
	st.shared.u32 	[%r23+8320], %r1352;
	ld.shared.u32 	%r1353, [%r15+16404];
	ld.shared.u32 	%r1354, [%r22+14040];
	add.s32 	%r1355, %r1354, %r1353;
	min.s32 	%r1356, %r1326, %r1355;
	st.shared.u32 	[%r23+16224], %r1356;
	ld.shared.u32 	%r1357, [%r22+14144];
	add.s32 	%r1358, %r1357, %r1353;
	min.s32 	%r1359, %r1329, %r1358;
	st.shared.u32 	[%r23+16328], %r1359;
	ld.shared.u32 	%r1360, [%r22+14248];
	add.s32 	%r1361, %r1360, %r1353;
	min.s32 	%r1362, %r1332, %r1361;
	ld.shared.u32 	%r1363, [%r15+184];
	ld.shared.u32 	%r1364, [%r22+14352];
	add.s32 	%r1365, %r1364, %r1363;
	min.s32 	%r1366, %r1336, %r1365;
	st.shared.u32 	[%r23], %r1366;
	ld.shared.u32 	%r1367, [%r22+14456];
	add.s32 	%r1368, %r1367, %r1363;
	min.s32 	%r1369, %r1339, %r1368;
	st.shared.u32 	[%r23+104], %r1369;
	ld.shared.u32 	%r1370, [%r22+14560];
	add.s32 	%r1371, %r1370, %r1363;
	min.s32 	%r1372, %r1342, %r1371;
	st.shared.u32 	[%r23+208], %r1372;
	ld.shared.u32 	%r1373, [%r15+8296];
	ld.shared.u32 	%r1374, [%r22+14352];
	add.s32 	%r1375, %r1374, %r1373;
	min.s32 	%r1376, %r1346, %r1375;
	st.shared.u32 	[%r23+8112], %r1376;
	ld.shared.u32 	%r1377, [%r22+14456];
	add.s32 	%r1378, %r1377, %r1373;
	min.s32 	%r1379, %r1349, %r1378;
	st.shared.u32 	[%r23+8216], %r1379;
	ld.shared.u32 	%r1380, [%r22+14560];
	add.s32 	%r1381, %r1380, %r1373;
	min.s32 	%r1382, %r1352, %r1381;
	st.shared.u32 	[%r23+8320], %r1382;
	ld.shared.u32 	%r1383, [%r15+16408];
	ld.shared.u32 	%r1384, [%r22+14352];
	add.s32 	%r1385, %r1384, %r1383;
	min.s32 	%r1386, %r1356, %r1385;
	ld.shared.u32 	%r1387, [%r22+14456];
	add.s32 	%r1388, %r1387, %r1383;
	min.s32 	%r1389, %r1359, %r1388;
	ld.shared.u32 	%r1390, [%r22+14560];
	add.s32 	%r1391, %r1390, %r1383;
	min.s32 	%r1392, %r1362, %r1391;
	st.shared.u32 	[%r23+16432], %r1392;
	ld.shared.u32 	%r1393, [%r15+188];
	ld.shared.u32 	%r1394, [%r22+14664];
	add.s32 	%r1395, %r1394, %r1393;
	min.s32 	%r1396, %r1366, %r1395;
	st.shared.u32 	[%r23], %r1396;
	ld.shared.u32 	%r1397, [%r22+14768];
	add.s32 	%r1398, %r1397, %r1393;
	min.s32 	%r1399, %r1369, %r1398;
	st.shared.u32 	[%r23+104], %r1399;
	ld.shared.u32 	%r1400, [%r22+14872];
	add.s32 	%r1401, %r1400, %r1393;
	min.s32 	%r1402, %r1372, %r1401;
	st.shared.u32 	[%r23+208], %r1402;
	ld.shared.u32 	%r1403, [%r15+8300];
	ld.shared.u32 	%r1404, [%r22+14664];
	add.s32 	%r1405, %r1404, %r1403;
	min.s32 	%r1406, %r1376, %r1405;
	st.shared.u32 	[%r23+8112], %r1406;
	ld.shared.u32 	%r1407, [%r22+14768];
	add.s32 	%r1408, %r1407, %r1403;
	min.s32 	%r1409, %r1379, %r1408;
	st.shared.u32 	[%r23+8216], %r1409;
	ld.shared.u32 	%r1410, [%r22+14872];
	add.s32 	%r1411, %r1410, %r1403;
	min.s32 	%r1412, %r1382, %r1411;
	st.shared.u32 	[%r23+8320], %r1412;
	ld.shared.u32 	%r1413, [%r15+16412];
	ld.shared.u32 	%r1414, [%r22+14664];
	add.s32 	%r1415, %r1414, %r1413;
	min.s32 	%r1416, %r1386, %r1415;
	ld.shared.u32 	%r1417, [%r22+14768];
	add.s32 	%r1418, %r1417, %r1413;
	min.s32 	%r1419, %r1389, %r1418;
	ld.shared.u32 	%r1420, [%r22+14872];
	add.s32 	%r1421, %r1420, %r1413;
	min.s32 	%r1422, %r1392, %r1421;
	ld.shared.u32 	%r1423, [%r15+192];
	ld.shared.u32 	%r1424, [%r22+14976];
	add.s32 	%r1425, %r1424, %r1423;
	min.s32 	%r1426, %r1396, %r1425;
	st.shared.u32 	[%r23], %r1426;
	ld.shared.u32 	%r1427, [%r22+15080];
	add.s32 	%r1428, %r1427, %r1423;
	min.s32 	%r1429, %r1399, %r1428;
	st.shared.u32 	[%r23+104], %r1429;
	ld.shared.u32 	%r1430, [%r22+15184];
	add.s32 	%r1431, %r1430, %r1423;
	min.s32 	%r1432, %r1402, %r1431;
	st.shared.u32 	[%r23+208], %r1432;
	ld.shared.u32 	%r1433, [%r15+8304];
	ld.shared.u32 	%r1434, [%r22+14976];
	add.s32 	%r1435, %r1434, %r1433;
	min.s32 	%r1436, %r1406, %r1435;
	st.shared.u32 	[%r23+8112], %r1436;
	ld.shared.u32 	%r1437, [%r22+15080];
	add.s32 	%r1438, %r1437, %r1433;
	min.s32 	%r1439, %r1409, %r1438;
	st.shared.u32 	[%r23+8216], %r1439;
	ld.shared.u32 	%r1440, [%r22+15184];
	add.s32 	%r1441, %r1440, %r1433;
	min.s32 	%r1442, %r1412, %r1441;
	st.shared.u32 	[%r23+8320], %r1442;
	ld.shared.u32 	%r1443, [%r15+16416];
	ld.shared.u32 	%r1444, [%r22+14976];
	add.s32 	%r1445, %r1444, %r1443;
	min.s32 	%r1446, %r1416, %r1445;
	st.shared.u32 	[%r23+16224], %r1446;
	ld.shared.u32 	%r1447, [%r22+15080];
	add.s32 	%r1448, %r1447, %r1443;
	min.s32 	%r1449, %r1419, %r1448;
	st.shared.u32 	[%r23+16328], %r1449;
	ld.shared.u32 	%r1450, [%r22+15184];
	add.s32 	%r1451, %r1450, %r1443;
	min.s32 	%r1452, %r1422, %r1451;
	ld.shared.u32 	%r1453, [%r15+196];
	ld.shared.u32 	%r1454, [%r22+15288];
	add.s32 	%r1455, %r1454, %r1453;
	min.s32 	%r1456, %r1426, %r1455;
	st.shared.u32 	[%r23], %r1456;
	ld.shared.u32 	%r1457, [%r22+15392];
	add.s32 	%r1458, %r1457, %r1453;
	min.s32 	%r1459, %r1429, %r1458;
	st.shared.u32 	[%r23+104], %r1459;
	ld.shared.u32 	%r1460, [%r22+15496];
	add.s32 	%r1461, %r1460, %r1453;
	min.s32 	%r1462, %r1432, %r1461;
	st.shared.u32 	[%r23+208], %r1462;
	ld.shared.u32 	%r1463, [%r15+8308];
	ld.shared.u32 	%r1464, [%r22+15288];
	add.s32 	%r1465, %r1464, %r1463;
	min.s32 	%r1466, %r1436, %r1465;
	st.shared.u32 	[%r23+8112], %r1466;
	ld.shared.u32 	%r1467, [%r22+15392];
	add.s32 	%r1468, %r1467, %r1463;
	min.s32 	%r1469, %r1439, %r1468;
	st.shared.u32 	[%r23+8216], %r1469;
	ld.shared.u32 	%r1470, [%r22+15496];
	add.s32 	%r1471, %r1470, %r1463;
	min.s32 	%r1472, %r1442, %r1471;
	st.shared.u32 	[%r23+8320], %r1472;
	ld.shared.u32 	%r1473, [%r15+16420];
	ld.shared.u32 	%r1474, [%r22+15288];
	add.s32 	%r1475, %r1474, %r1473;
	min.s32 	%r1476, %r1446, %r1475;
	ld.shared.u32 	%r1477, [%r22+15392];
	add.s32 	%r1478, %r1477, %r1473;
	min.s32 	%r1479, %r1449, %r1478;
	ld.shared.u32 	%r1480, [%r22+15496];
	add.s32 	%r1481, %r1480, %r1473;
	min.s32 	%r1482, %r1452, %r1481;
	st.shared.u32 	[%r23+16432], %r1482;
	ld.shared.u32 	%r1483, [%r15+200];
	ld.shared.u32 	%r1484, [%r22+15600];
	add.s32 	%r1485, %r1484, %r1483;
	min.s32 	%r1486, %r1456, %r1485;
	st.shared.u32 	[%r23], %r1486;
	ld.shared.u32 	%r1487, [%r22+15704];
	add.s32 	%r1488, %r1487, %r1483;
	min.s32 	%r1489, %r1459, %r1488;
	st.shared.u32 	[%r23+104], %r1489;
	ld.shared.u32 	%r1490, [%r22+15808];
	add.s32 	%r1491, %r1490, %r1483;
	min.s32 	%r1492, %r1462, %r1491;
	st.shared.u32 	[%r23+208], %r1492;
	ld.shared.u32 	%r1493, [%r15+8312];
	ld.shared.u32 	%r1494, [%r22+15600];
	add.s32 	%r1495, %r1494, %r1493;
	min.s32 	%r1496, %r1466, %r1495;
	st.shared.u32 	[%r23+8112], %r1496;
	ld.shared.u32 	%r1497, [%r22+15704];
	add.s32 	%r1498, %r1497, %r1493;
	min.s32 	%r1499, %r1469, %r1498;
	st.shared.u32 	[%r23+8216], %r1499;
	ld.shared.u32 	%r1500, [%r22+15808];
	add.s32 	%r1501, %r1500, %r1493;
	min.s32 	%r1502, %r1472, %r1501;
	st.shared.u32 	[%r23+8320], %r1502;
	ld.shared.u32 	%r1503, [%r15+16424];
	ld.shared.u32 	%r1504, [%r22+15600];
	add.s32 	%r1505, %r1504, %r1503;
	min.s32 	%r1506, %r1476, %r1505;
	ld.shared.u32 	%r1507, [%r22+15704];
	add.s32 	%r1508, %r1507, %r1503;
	min.s32 	%r1509, %r1479, %r1508;
	ld.shared.u32 	%r1510, [%r22+15808];
	add.s32 	%r1511, %r1510, %r1503;
	min.s32 	%r1512, %r1482, %r1511;
	ld.shared.u32 	%r1513, [%r15+204];
	ld.shared.u32 	%r1514, [%r22+15912];
	add.s32 	%r1515, %r1514, %r1513;
	min.s32 	%r1516, %r1486, %r1515;
	st.shared.u32 	[%r23], %r1516;
	ld.shared.u32 	%r1517, [%r22+16016];
	add.s32 	%r1518, %r1517, %r1513;
	min.s32 	%r1519, %r1489, %r1518;
	st.shared.u32 	[%r23+104], %r1519;
	ld.shared.u32 	%r1520, [%r22+16120];
	add.s32 	%r1521, %r1520, %r1513;
	min.s32 	%r1522, %r1492, %r1521;
	st.shared.u32 	[%r23+208], %r1522;
	ld.shared.u32 	%r1523, [%r15+8316];
	ld.shared.u32 	%r1524, [%r22+15912];
	add.s32 	%r1525, %r1524, %r1523;
	min.s32 	%r1526, %r1496, %r1525;
	st.shared.u32 	[%r23+8112], %r1526;
	ld.shared.u32 	%r1527, [%r22+16016];
	add.s32 	%r1528, %r1527, %r1523;
	min.s32 	%r1529, %r1499, %r1528;
	st.shared.u32 	[%r23+8216], %r1529;
	ld.shared.u32 	%r1530, [%r22+16120];
	add.s32 	%r1531, %r1530, %r1523;
	min.s32 	%r1532, %r1502, %r1531;
	st.shared.u32 	[%r23+8320], %r1532;
	ld.shared.u32 	%r1533, [%r15+16428];
	ld.shared.u32 	%r1534, [%r22+15912];
	add.s32 	%r1535, %r1534, %r1533;
	min.s32 	%r1536, %r1506, %r1535;
	st.shared.u32 	[%r23+16224], %r1536;
	ld.shared.u32 	%r1537, [%r22+16016];
	add.s32 	%r1538, %r1537, %r1533;
	min.s32 	%r1539, %r1509, %r1538;
	st.shared.u32 	[%r23+16328], %r1539;
	ld.shared.u32 	%r1540, [%r22+16120];
	add.s32 	%r1541, %r1540, %r1533;
	min.s32 	%r1542, %r1512, %r1541;
	st.shared.u32 	[%r23+16432], %r1542;
	ld.shared.u32 	%r1543, [%r15+208];
	ld.shared.u32 	%r1544, [%r22+16224];
	add.s32 	%r1545, %r1544, %r1543;
	min.s32 	%r1546, %r1516, %r1545;
	st.shared.u32 	[%r23], %r1546;
	ld.shared.u32 	%r1547, [%r22+16328];
	add.s32 	%r1548, %r1547, %r1543;
	min.s32 	%r1549, %r1519, %r1548;
	st.shared.u32 	[%r23+104], %r1549;
	ld.shared.u32 	%r1550, [%r22+16432];
	add.s32 	%r1551, %r1550, %r1543;
	min.s32 	%r1552, %r1522, %r1551;
	st.shared.u32 	[%r23+208], %r1552;
	ld.shared.u32 	%r1553, [%r15+8320];
	ld.shared.u32 	%r1554, [%r22+16224];
	add.s32 	%r1555, %r1554, %r1553;
	min.s32 	%r1556, %r1526, %r1555;
	st.shared.u32 	[%r23+8112], %r1556;
	ld.shared.u32 	%r1557, [%r22+16328];
	add.s32 	%r1558, %r1557, %r1553;
	min.s32 	%r1559, %r1529, %r1558;
	st.shared.u32 	[%r23+8216], %r1559;
	ld.shared.u32 	%r1560, [%r22+16432];
	add.s32 	%r1561, %r1560, %r1553;
	min.s32 	%r1562, %r1532, %r1561;
	st.shared.u32 	[%r23+8320], %r1562;
	ld.shared.u32 	%r1563, [%r15+16432];
	ld.shared.u32 	%r1564, [%r22+16224];
	add.s32 	%r1565, %r1564, %r1563;
	min.s32 	%r1566, %r1536, %r1565;
	st.shared.u32 	[%r23+16224], %r1566;
	ld.shared.u32 	%r1567, [%r22+16328];
	add.s32 	%r1568, %r1567, %r1563;
	min.s32 	%r1569, %r1539, %r1568;
	st.shared.u32 	[%r23+16328], %r1569;
	ld.shared.u32 	%r1570, [%r22+16432];
	add.s32 	%r1571, %r1570, %r1563;
	min.s32 	%r1572, %r1542, %r1571;
	st.shared.u32 	[%r23+16432], %r1572;
	ld.shared.u32 	%r1573, [%r15+212];
	ld.shared.u32 	%r1574, [%r22+16536];
	add.s32 	%r1575, %r1574, %r1573;
	min.s32 	%r1576, %r1546, %r1575;
	st.shared.u32 	[%r23], %r1576;
	ld.shared.u32 	%r1577, [%r22+16640];
	add.s32 	%r1578, %r1577, %r1573;
	min.s32 	%r1579, %r1549, %r1578;
	st.shared.u32 	[%r23+104], %r1579;
	ld.shared.u32 	%r1580, [%r22+16744];
	add.s32 	%r1581, %r1580, %r1573;
	min.s32 	%r1582, %r1552, %r1581;
	st.shared.u32 	[%r23+208], %r1582;
	ld.shared.u32 	%r1583, [%r15+8324];
	ld.shared.u32 	%r1584, [%r22+16536];
	add.s32 	%r1585, %r1584, %r1583;
	min.s32 	%r1586, %r1556, %r1585;
	st.shared.u32 	[%r23+8112], %r1586;
	ld.shared.u32 	%r1587, [%r22+16640];
	add.s32 	%r1588, %r1587, %r1583;
	min.s32 	%r1589, %r1559, %r1588;
	st.shared.u32 	[%r23+8216], %r1589;
	ld.shared.u32 	%r1590, [%r22+16744];
	add.s32 	%r1591, %r1590, %r1583;
	min.s32 	%r1592, %r1562, %r1591;
	st.shared.u32 	[%r23+8320], %r1592;
	ld.shared.u32 	%r1593, [%r15+16436];
	ld.shared.u32 	%r1594, [%r22+16536];
	add.s32 	%r1595, %r1594, %r1593;
	min.s32 	%r1596, %r1566, %r1595;
	st.shared.u32 	[%r23+16224], %r1596;
	ld.shared.u32 	%r1597, [%r22+16640];
	add.s32 	%r1598, %r1597, %r1593;
	min.s32 	%r1599, %r1569, %r1598;
	st.shared.u32 	[%r23+16328], %r1599;
	ld.shared.u32 	%r1600, [%r22+16744];
	add.s32 	%r1601, %r1600, %r1593;
	min.s32 	%r1602, %r1572, %r1601;
	st.shared.u32 	[%r23+16432], %r1602;
	ld.shared.u32 	%r1603, [%r15+216];
	ld.shared.u32 	%r1604, [%r22+16848];
	add.s32 	%r1605, %r1604, %r1603;
	min.s32 	%r1606, %r1576, %r1605;
	st.shared.u32 	[%r23], %r1606;
	ld.shared.u32 	%r1607, [%r22+16952];
	add.s32 	%r1608, %r1607, %r1603;
	min.s32 	%r1609, %r1579, %r1608;
	st.shared.u32 	[%r23+104], %r1609;
	ld.shared.u32 	%r1610, [%r22+17056];
	add.s32 	%r1611, %r1610, %r1603;
	min.s32 	%r1612, %r1582, %r1611;
	st.shared.u32 	[%r23+208], %r1612;
	ld.shared.u32 	%r1613, [%r15+8328];
	ld.shared.u32 	%r1614, [%r22+16848];
	add.s32 	%r1615, %r1614, %r1613;
	min.s32 	%r1616, %r1586, %r1615;
	st.shared.u32 	[%r23+8112], %r1616;
	ld.shared.u32 	%r1617, [%r22+16952];
	add.s32 	%r1618, %r1617, %r1613;
	min.s32 	%r1619, %r1589, %r1618;
	st.shared.u32 	[%r23+8216], %r1619;
	ld.shared.u32 	%r1620, [%r22+17056];
	add.s32 	%r1621, %r1620, %r1613;
	min.s32 	%r1622, %r1592, %r1621;
	st.shared.u32 	[%r23+8320], %r1622;
	ld.shared.u32 	%r1623, [%r15+16440];
	ld.shared.u32 	%r1624, [%r22+16848];
	add.s32 	%r1625, %r1624, %r1623;
	min.s32 	%r1626, %r1596, %r1625;
	st.shared.u32 	[%r23+16224], %r1626;
	ld.shared.u32 	%r1627, [%r22+16952];
	add.s32 	%r1628, %r1627, %r1623;
	min.s32 	%r1629, %r1599, %r1628;
	st.shared.u32 	[%r23+16328], %r1629;
	ld.shared.u32 	%r1630, [%r22+17056];
	add.s32 	%r1631, %r1630, %r1623;
	min.s32 	%r1632, %r1602, %r1631;
	st.shared.u32 	[%r23+16432], %r1632;
	ld.shared.u32 	%r1633, [%r15+220];
	ld.shared.u32 	%r1634, [%r22+17160];
	add.s32 	%r1635, %r1634, %r1633;
	min.s32 	%r1636, %r1606, %r1635;
	st.shared.u32 	[%r23], %r1636;
	ld.shared.u32 	%r1637, [%r22+17264];
	add.s32 	%r1638, %r1637, %r1633;
	min.s32 	%r1639, %r1609, %r1638;
	st.shared.u32 	[%r23+104], %r1639;
	ld.shared.u32 	%r1640, [%r22+17368];
	add.s32 	%r1641, %r1640, %r1633;
	min.s32 	%r1642, %r1612, %r1641;
	st.shared.u32 	[%r23+208], %r1642;
	ld.shared.u32 	%r1643, [%r15+8332];
	ld.shared.u32 	%r1644, [%r22+17160];
	add.s32 	%r1645, %r1644, %r1643;
	min.s32 	%r1646, %r1616, %r1645;
	st.shared.u32 	[%r23+8112], %r1646;
	ld.shared.u32 	%r1647, [%r22+17264];
	add.s32 	%r1648, %r1647, %r1643;
	min.s32 	%r1649, %r1619, %r1648;
	st.shared.u32 	[%r23+8216], %r1649;
	ld.shared.u32 	%r1650, [%r22+17368];
	add.s32 	%r1651, %r1650, %r1643;
	min.s32 	%r1652, %r1622, %r1651;
	st.shared.u32 	[%r23+8320], %r1652;
	ld.shared.u32 	%r1653, [%r15+16444];
	ld.shared.u32 	%r1654, [%r22+17160];
	add.s32 	%r1655, %r1654, %r1653;
	min.s32 	%r1656, %r1626, %r1655;
	st.shared.u32 	[%r23+16224], %r1656;
	ld.shared.u32 	%r1657, [%r22+17264];
	add.s32 	%r1658, %r1657, %r1653;
	min.s32 	%r1659, %r1629, %r1658;
	st.shared.u32 	[%r23+16328], %r1659;
	ld.shared.u32 	%r1660, [%r22+17368];
	add.s32 	%r1661, %r1660, %r1653;
	min.s32 	%r1662, %r1632, %r1661;
	st.shared.u32 	[%r23+16432], %r1662;
	ld.shared.u32 	%r1663, [%r15+224];
	ld.shared.u32 	%r1664, [%r22+17472];
	add.s32 	%r1665, %r1664, %r1663;
	min.s32 	%r1666, %r1636, %r1665;
	st.shared.u32 	[%r23], %r1666;
	ld.shared.u32 	%r1667, [%r22+17576];
	add.s32 	%r1668, %r1667, %r1663;
	min.s32 	%r1669, %r1639, %r1668;
	st.shared.u32 	[%r23+104], %r1669;
	ld.shared.u32 	%r1670, [%r22+17680];
	add.s32 	%r1671, %r1670, %r1663;
	min.s32 	%r1672, %r1642, %r1671;
	st.shared.u32 	[%r23+208], %r1672;
	ld.shared.u32 	%r1673, [%r15+8336];
	ld.shared.u32 	%r1674, [%r22+17472];
	add.s32 	%r1675, %r1674, %r1673;
	min.s32 	%r1676, %r1646, %r1675;
	st.shared.u32 	[%r23+8112], %r1676;
	ld.shared.u32 	%r1677, [%r22+17576];
	add.s32 	%r1678, %r1677, %r1673;
	min.s32 	%r1679, %r1649, %r1678;
	st.shared.u32 	[%r23+8216], %r1679;
	ld.shared.u32 	%r1680, [%r22+17680];
	add.s32 	%r1681, %r1680, %r1673;
	min.s32 	%r1682, %r1652, %r1681;
	st.shared.u32 	[%r23+8320], %r1682;
	ld.shared.u32 	%r1683, [%r15+16448];
	ld.shared.u32 	%r1684, [%r22+17472];
	add.s32 	%r1685, %r1684, %r1683;
	min.s32 	%r1686, %r1656, %r1685;
	st.shared.u32 	[%r23+16224], %r1686;
	ld.shared.u32 	%r1687, [%r22+17576];
	add.s32 	%r1688, %r1687, %r1683;
	min.s32 	%r1689, %r1659, %r1688;
	st.shared.u32 	[%r23+16328], %r1689;
	ld.shared.u32 	%r1690, [%r22+17680];
	add.s32 	%r1691, %r1690, %r1683;
	min.s32 	%r1692, %r1662, %r1691;
	st.shared.u32 	[%r23+16432], %r1692;
	ld.shared.u32 	%r1693, [%r15+228];
	ld.shared.u32 	%r1694, [%r22+17784];
	add.s32 	%r1695, %r1694, %r1693;
	min.s32 	%r1696, %r1666, %r1695;
	st.shared.u32 	[%r23], %r1696;
	ld.shared.u32 	%r1697, [%r22+17888];
	add.s32 	%r1698, %r1697, %r1693;
	min.s32 	%r1699, %r1669, %r1698;
	st.shared.u32 	[%r23+104], %r1699;
	ld.shared.u32 	%r1700, [%r22+17992];
	add.s32 	%r1701, %r1700, %r1693;
	min.s32 	%r1702, %r1672, %r1701;
	st.shared.u32 	[%r23+208], %r1702;
	ld.shared.u32 	%r1703, [%r15+8340];
	ld.shared.u32 	%r1704, [%r22+17784];
	add.s32 	%r1705, %r1704, %r1703;
	min.s32 	%r1706, %r1676, %r1705;
	st.shared.u32 	[%r23+8112], %r1706;
	ld.shared.u32 	%r1707, [%r22+17888];
	add.s32 	%r1708, %r1707, %r1703;
	min.s32 	%r1709, %r1679, %r1708;
	st.shared.u32 	[%r23+8216], %r1709;
	ld.shared.u32 	%r1710, [%r22+17992];
	add.s32 	%r1711, %r1710, %r1703;
	min.s32 	%r1712, %r1682, %r1711;
	st.shared.u32 	[%r23+8320], %r1712;
	ld.shared.u32 	%r1713, [%r15+16452];
	ld.shared.u32 	%r1714, [%r22+17784];
	add.s32 	%r1715, %r1714, %r1713;
	min.s32 	%r1716, %r1686, %r1715;
	st.shared.u32 	[%r23+16224], %r1716;
	ld.shared.u32 	%r1717, [%r22+17888];
	add.s32 	%r1718, %r1717, %r1713;
	min.s32 	%r1719, %r1689, %r1718;
	st.shared.u32 	[%r23+16328], %r1719;
	ld.shared.u32 	%r1720, [%r22+17992];
	add.s32 	%r1721, %r1720, %r1713;
	min.s32 	%r1722, %r1692, %r1721;
	st.shared.u32 	[%r23+16432], %r1722;
	ld.shared.u32 	%r1723, [%r15+232];
	ld.shared.u32 	%r1724, [%r22+18096];
	add.s32 	%r1725, %r1724, %r1723;
	min.s32 	%r1726, %r1696, %r1725;
	st.shared.u32 	[%r23], %r1726;
	ld.shared.u32 	%r1727, [%r22+18200];
	add.s32 	%r1728, %r1727, %r1723;
	min.s32 	%r1729, %r1699, %r1728;
	st.shared.u32 	[%r23+104], %r1729;
	ld.shared.u32 	%r1730, [%r22+18304];
	add.s32 	%r1731, %r1730, %r1723;
	min.s32 	%r1732, %r1702, %r1731;
	st.shared.u32 	[%r23+208], %r1732;
	ld.shared.u32 	%r1733, [%r15+8344];
	ld.shared.u32 	%r1734, [%r22+18096];
	add.s32 	%r1735, %r1734, %r1733;
	min.s32 	%r1736, %r1706, %r1735;
	st.shared.u32 	[%r23+8112], %r1736;
	ld.shared.u32 	%r1737, [%r22+18200];
	add.s32 	%r1738, %r1737, %r1733;
	min.s32 	%r1739, %r1709, %r1738;
	st.shared.u32 	[%r23+8216], %r1739;
	ld.shared.u32 	%r1740, [%r22+18304];
	add.s32 	%r1741, %r1740, %r1733;
	min.s32 	%r1742, %r1712, %r1741;
	st.shared.u32 	[%r23+8320], %r1742;
	ld.shared.u32 	%r1743, [%r15+16456];
	ld.shared.u32 	%r1744, [%r22+18096];
	add.s32 	%r1745, %r1744, %r1743;
	min.s32 	%r1746, %r1716, %r1745;
	st.shared.u32 	[%r23+16224], %r1746;
	ld.shared.u32 	%r1747, [%r22+18200];
	add.s32 	%r1748, %r1747, %r1743;
	min.s32 	%r1749, %r1719, %r1748;
	st.shared.u32 	[%r23+16328], %r1749;
	ld.shared.u32 	%r1750, [%r22+18304];
	add.s32 	%r1751, %r1750, %r1743;
	min.s32 	%r1752, %r1722, %r1751;
	st.shared.u32 	[%r23+16432], %r1752;
	ld.shared.u32 	%r1753, [%r15+236];
	ld.shared.u32 	%r1754, [%r22+18408];
	add.s32 	%r1755, %r1754, %r1753;
	min.s32 	%r1756, %r1726, %r1755;
	st.shared.u32 	[%r23], %r1756;
	ld.shared.u32 	%r1757, [%r22+18512];
	add.s32 	%r1758, %r1757, %r1753;
	min.s32 	%r1759, %r1729, %r1758;
	st.shared.u32 	[%r23+104], %r1759;
	ld.shared.u32 	%r1760, [%r22+18616];
	add.s32 	%r1761, %r1760, %r1753;
	min.s32 	%r1762, %r1732, %r1761;
	st.shared.u32 	[%r23+208], %r1762;
	ld.shared.u32 	%r1763, [%r15+8348];
	ld.shared.u32 	%r1764, [%r22+18408];
	add.s32 	%r1765, %r1764, %r1763;
	min.s32 	%r1766, %r1736, %r1765;
	st.shared.u32 	[%r23+8112], %r1766;
	ld.shared.u32 	%r1767, [%r22+18512];
	add.s32 	%r1768, %r1767, %r1763;
	min.s32 	%r1769, %r1739, %r1768;
	st.shared.u32 	[%r23+8216], %r1769;
	ld.shared.u32 	%r1770, [%r22+18616];
	add.s32 	%r1771, %r1770, %r1763;
	min.s32 	%r1772, %r1742, %r1771;
	st.shared.u32 	[%r23+8320], %r1772;
	ld.shared.u32 	%r1773, [%r15+16460];
	ld.shared.u32 	%r1774, [%r22+18408];
	add.s32 	%r1775, %r1774, %r1773;
	min.s32 	%r1776, %r1746, %r1775;
	st.shared.u32 	[%r23+16224], %r1776;
	ld.shared.u32 	%r1777, [%r22+18512];
	add.s32 	%r1778, %r1777, %r1773;
	min.s32 	%r1779, %r1749, %r1778;
	st.shared.u32 	[%r23+16328], %r1779;
	ld.shared.u32 	%r1780, [%r22+18616];
	add.s32 	%r1781, %r1780, %r1773;
	min.s32 	%r1782, %r1752, %r1781;
	st.shared.u32 	[%r23+16432], %r1782;
	ld.shared.u32 	%r1783, [%r15+240];
	ld.shared.u32 	%r1784, [%r22+18720];
	add.s32 	%r1785, %r1784, %r1783;
	min.s32 	%r1786, %r1756, %r1785;
	st.shared.u32 	[%r23], %r1786;
	ld.shared.u32 	%r1787, [%r22+18824];
	add.s32 	%r1788, %r1787, %r1783;
	min.s32 	%r1789, %r1759, %r1788;
	st.shared.u32 	[%r23+104], %r1789;
	ld.shared.u32 	%r1790, [%r22+18928];
	add.s32 	%r1791, %r1790, %r1783;
	min.s32 	%r1792, %r1762, %r1791;
	st.shared.u32 	[%r23+208], %r1792;
	ld.shared.u32 	%r1793, [%r15+8352];
	ld.shared.u32 	%r1794, [%r22+18720];
	add.s32 	%r1795, %r1794, %r1793;
	min.s32 	%r1796, %r1766, %r1795;
	st.shared.u32 	[%r23+8112], %r1796;
	ld.shared.u32 	%r1797, [%r22+18824];
	add.s32 	%r1798, %r1797, %r1793;
	min.s32 	%r1799, %r1769, %r1798;
	st.shared.u32 	[%r23+8216], %r1799;
	ld.shared.u32 	%r1800, [%r22+18928];
	add.s32 	%r1801, %r1800, %r1793;
	min.s32 	%r1802, %r1772, %r1801;
	st.shared.u32 	[%r23+8320], %r1802;
	ld.shared.u32 	%r1803, [%r15+16464];
	ld.shared.u32 	%r1804, [%r22+18720];
	add.s32 	%r1805, %r1804, %r1803;
	min.s32 	%r1806, %r1776, %r1805;
	st.shared.u32 	[%r23+16224], %r1806;
	ld.shared.u32 	%r1807, [%r22+18824];
	add.s32 	%r1808, %r1807, %r1803;
	min.s32 	%r1809, %r1779, %r1808;
	st.shared.u32 	[%r23+16328], %r1809;
	ld.shared.u32 	%r1810, [%r22+18928];
	add.s32 	%r1811, %r1810, %r1803;
	min.s32 	%r1812, %r1782, %r1811;
	st.shared.u32 	[%r23+16432], %r1812;
	ld.shared.u32 	%r1813, [%r15+244];
	ld.shared.u32 	%r1814, [%r22+19032];
	add.s32 	%r1815, %r1814, %r1813;
	min.s32 	%r1816, %r1786, %r1815;
	st.shared.u32 	[%r23], %r1816;
	ld.shared.u32 	%r1817, [%r22+19136];
	add.s32 	%r1818, %r1817, %r1813;
	min.s32 	%r1819, %r1789, %r1818;
	st.shared.u32 	[%r23+104], %r1819;
	ld.shared.u32 	%r1820, [%r22+19240];
	add.s32 	%r1821, %r1820, %r1813;
	min.s32 	%r1822, %r1792, %r1821;
	st.shared.u32 	[%r23+208], %r1822;
	ld.shared.u32 	%r1823, [%r15+8356];
	ld.shared.u32 	%r1824, [%r22+19032];
	add.s32 	%r1825, %r1824, %r1823;
	min.s32 	%r1826, %r1796, %r1825;
	st.shared.u32 	[%r23+8112], %r1826;
	ld.shared.u32 	%r1827, [%r22+19136];
	add.s32 	%r1828, %r1827, %r1823;
	min.s32 	%r1829, %r1799, %r1828;
	st.shared.u32 	[%r23+8216], %r1829;
	ld.shared.u32 	%r1830, [%r22+19240];
	add.s32 	%r1831, %r1830, %r1823;
	min.s32 	%r1832, %r1802, %r1831;
	st.shared.u32 	[%r23+8320], %r1832;
	ld.shared.u32 	%r1833, [%r15+16468];
	ld.shared.u32 	%r1834, [%r22+19032];
	add.s32 	%r1835, %r1834, %r1833;
	min.s32 	%r1836, %r1806, %r1835;
	st.shared.u32 	[%r23+16224], %r1836;
	ld.shared.u32 	%r1837, [%r22+19136];
	add.s32 	%r1838, %r1837, %r1833;
	min.s32 	%r1839, %r1809, %r1838;
	st.shared.u32 	[%r23+16328], %r1839;
	ld.shared.u32 	%r1840, [%r22+19240];
	add.s32 	%r1841, %r1840, %r1833;
	min.s32 	%r1842, %r1812, %r1841;
	st.shared.u32 	[%r23+16432], %r1842;
	ld.shared.u32 	%r1843, [%r15+248];
	ld.shared.u32 	%r1844, [%r22+19344];
	add.s32 	%r1845, %r1844, %r1843;
	min.s32 	%r1846, %r1816, %r1845;
	st.shared.u32 	[%r23], %r1846;
	ld.shared.u32 	%r1847, [%r22+19448];
	add.s32 	%r1848, %r1847, %r1843;
	min.s32 	%r1849, %r1819, %r1848;
	st.shared.u32 	[%r23+104], %r1849;
	ld.shared.u32 	%r1850, [%r22+19552];
	add.s32 	%r1851, %r1850, %r1843;
	min.s32 	%r1852, %r1822, %r1851;
	st.shared.u32 	[%r23+208], %r1852;
	ld.shared.u32 	%r1853, [%r15+8360];
	ld.shared.u32 	%r1854, [%r22+19344];
	add.s32 	%r1855, %r1854, %r1853;
	min.s32 	%r1856, %r1826, %r1855;
	st.shared.u32 	[%r23+8112], %r1856;
	ld.shared.u32 	%r1857, [%r22+19448];
	add.s32 	%r1858, %r1857, %r1853;
	min.s32 	%r1859, %r1829, %r1858;
	st.shared.u32 	[%r23+8216], %r1859;
	ld.shared.u32 	%r1860, [%r22+19552];
	add.s32 	%r1861, %r1860, %r1853;
	min.s32 	%r1862, %r1832, %r1861;
	st.shared.u32 	[%r23+8320], %r1862;
	ld.shared.u32 	%r1863, [%r15+16472];
	ld.shared.u32 	%r1864, [%r22+19344];
	add.s32 	%r1865, %r1864, %r1863;
	min.s32 	%r1866, %r1836, %r1865;
	st.shared.u32 	[%r23+16224], %r1866;
	ld.shared.u32 	%r1867, [%r22+19448];
	add.s32 	%r1868, %r1867, %r1863;
	min.s32 	%r1869, %r1839, %r1868;
	st.shared.u32 	[%r23+16328], %r1869;
	ld.shared.u32 	%r1870, [%r22+19552];
	add.s32 	%r1871, %r1870, %r1863;
	min.s32 	%r1872, %r1842, %r1871;
	st.shared.u32 	[%r23+16432], %r1872;
	ld.shared.u32 	%r1873, [%r15+252];
	ld.shared.u32 	%r1874, [%r22+19656];
	add.s32 	%r1875, %r1874, %r1873;
	min.s32 	%r1876, %r1846, %r1875;
	st.shared.u32 	[%r23], %r1876;
	ld.shared.u32 	%r1877, [%r22+19760];
	add.s32 	%r1878, %r1877, %r1873;
	min.s32 	%r1879, %r1849, %r1878;
	st.shared.u32 	[%r23+104], %r1879;
	ld.shared.u32 	%r1880, [%r22+19864];
	add.s32 	%r1881, %r1880, %r1873;
	min.s32 	%r1882, %r1852, %r1881;
	st.shared.u32 	[%r23+208], %r1882;
	ld.shared.u32 	%r1883, [%r15+8364];
	ld.shared.u32 	%r1884, [%r22+19656];
	add.s32 	%r1885, %r1884, %r1883;
	min.s32 	%r1886, %r1856, %r1885;
	st.shared.u32 	[%r23+8112], %r1886;
	ld.shared.u32 	%r1887, [%r22+19760];
	add.s32 	%r1888, %r1887, %r1883;
	min.s32 	%r1889, %r1859, %r1888;
	st.shared.u32 	[%r23+8216], %r1889;
	ld.shared.u32 	%r1890, [%r22+19864];
	add.s32 	%r1891, %r1890, %r1883;
	min.s32 	%r1892, %r1862, %r1891;
	st.shared.u32 	[%r23+8320], %r1892;
	ld.shared.u32 	%r1893, [%r15+16476];
	ld.shared.u32 	%r1894, [%r22+19656];
	add.s32 	%r1895, %r1894, %r1893;
	min.s32 	%r1896, %r1866, %r1895;
	st.shared.u32 	[%r23+16224], %r1896;
	ld.shared.u32 	%r1897, [%r22+19760];
	add.s32 	%r1898, %r1897, %r1893;
	min.s32 	%r1899, %r1869, %r1898;
	st.shared.u32 	[%r23+16328], %r1899;
	ld.shared.u32 	%r1900, [%r22+19864];
	add.s32 	%r1901, %r1900, %r1893;
	min.s32 	%r1902, %r1872, %r1901;
	st.shared.u32 	[%r23+16432], %r1902;
	ld.shared.u32 	%r1903, [%r15+256];
	ld.shared.u32 	%r1904, [%r22+19968];
	add.s32 	%r1905, %r1904, %r1903;
	min.s32 	%r1906, %r1876, %r1905;
	st.shared.u32 	[%r23], %r1906;
	ld.shared.u32 	%r1907, [%r22+20072];
	add.s32 	%r1908, %r1907, %r1903;
	min.s32 	%r1909, %r1879, %r1908;
	st.shared.u32 	[%r23+104], %r1909;
	ld.shared.u32 	%r1910, [%r22+20176];
	add.s32 	%r1911, %r1910, %r1903;
	min.s32 	%r1912, %r1882, %r1911;
	st.shared.u32 	[%r23+208], %r1912;
	ld.shared.u32 	%r1913, [%r15+8368];
	ld.shared.u32 	%r1914, [%r22+19968];
	add.s32 	%r1915, %r1914, %r1913;
	min.s32 	%r1916, %r1886, %r1915;
	st.shared.u32 	[%r23+8112], %r1916;
	ld.shared.u32 	%r1917, [%r22+20072];
	add.s32 	%r1918, %r1917, %r1913;
	min.s32 	%r1919, %r1889, %r1918;
	st.shared.u32 	[%r23+8216], %r1919;
	ld.shared.u32 	%r1920, [%r22+20176];
	add.s32 	%r1921, %r1920, %r1913;
	min.s32 	%r1922, %r1892, %r1921;
	st.shared.u32 	[%r23+8320], %r1922;
	ld.shared.u32 	%r1923, [%r15+16480];
	ld.shared.u32 	%r1924, [%r22+19968];
	add.s32 	%r1925, %r1924, %r1923;
	min.s32 	%r1926, %r1896, %r1925;
	st.shared.u32 	[%r23+16224], %r1926;
	ld.shared.u32 	%r1927, [%r22+20072];
	add.s32 	%r1928, %r1927, %r1923;
	min.s32 	%r1929, %r1899, %r1928;
	st.shared.u32 	[%r23+16328], %r1929;
	ld.shared.u32 	%r1930, [%r22+20176];
	add.s32 	%r1931, %r1930, %r1923;
	min.s32 	%r1932, %r1902, %r1931;
	st.shared.u32 	[%r23+16432], %r1932;
	ld.shared.u32 	%r1933, [%r15+260];
	ld.shared.u32 	%r1934, [%r22+20280];
	add.s32 	%r1935, %r1934, %r1933;
	min.s32 	%r1936, %r1906, %r1935;
	st.shared.u32 	[%r23], %r1936;
	ld.shared.u32 	%r1937, [%r22+20384];
	add.s32 	%r1938, %r1937, %r1933;
	min.s32 	%r1939, %r1909, %r1938;
	st.shared.u32 	[%r23+104], %r1939;
	ld.shared.u32 	%r1940, [%r22+20488];
	add.s32 	%r1941, %r1940, %r1933;
	min.s32 	%r1942, %r1912, %r1941;
	st.shared.u32 	[%r23+208], %r1942;
	ld.shared.u32 	%r1943, [%r15+8372];
	ld.shared.u32 	%r1944, [%r22+20280];
	add.s32 	%r1945, %r1944, %r1943;
	min.s32 	%r1946, %r1916, %r1945;
	st.shared.u32 	[%r23+8112], %r1946;
	ld.shared.u32 	%r1947, [%r22+20384];
	add.s32 	%r1948, %r1947, %r1943;
	min.s32 	%r1949, %r1919, %r1948;
	st.shared.u32 	[%r23+8216], %r1949;
	ld.shared.u32 	%r1950, [%r22+20488];
	add.s32 	%r1951, %r1950, %r1943;
	min.s32 	%r1952, %r1922, %r1951;
	st.shared.u32 	[%r23+8320], %r1952;
	ld.shared.u32 	%r1953, [%r15+16484];
	ld.shared.u32 	%r1954, [%r22+20280];
	add.s32 	%r1955, %r1954, %r1953;
	min.s32 	%r1956, %r1926, %r1955;
	st.shared.u32 	[%r23+16224], %r1956;
	ld.shared.u32 	%r1957, [%r22+20384];
	add.s32 	%r1958, %r1957, %r1953;
	min.s32 	%r1959, %r1929, %r1958;
	st.shared.u32 	[%r23+16328], %r1959;
	ld.shared.u32 	%r1960, [%r22+20488];
	add.s32 	%r1961, %r1960, %r1953;
	min.s32 	%r1962, %r1932, %r1961;
	st.shared.u32 	[%r23+16432], %r1962;
	ld.shared.u32 	%r1963, [%r15+264];
	ld.shared.u32 	%r1964, [%r22+20592];
	add.s32 	%r1965, %r1964, %r1963;
	min.s32 	%r1966, %r1936, %r1965;
	st.shared.u32 	[%r23], %r1966;
	ld.shared.u32 	%r1967, [%r22+20696];
	add.s32 	%r1968, %r1967, %r1963;
	min.s32 	%r1969, %r1939, %r1968;
	st.shared.u32 	[%r23+104], %r1969;
	ld.shared.u32 	%r1970, [%r22+20800];
	add.s32 	%r1971, %r1970, %r1963;
	min.s32 	%r1972, %r1942, %r1971;
	st.shared.u32 	[%r23+208], %r1972;
	ld.shared.u32 	%r1973, [%r15+8376];
	ld.shared.u32 	%r1974, [%r22+20592];
	add.s32 	%r1975, %r1974, %r1973;
	min.s32 	%r1976, %r1946, %r1975;
	st.shared.u32 	[%r23+8112], %r1976;
	ld.shared.u32 	%r1977, [%r22+20696];
	add.s32 	%r1978, %r1977, %r1973;
	min.s32 	%r1979, %r1949, %r1978;
	st.shared.u32 	[%r23+8216], %r1979;
	ld.shared.u32 	%r1980, [%r22+20800];
	add.s32 	%r1981, %r1980, %r1973;
	min.s32 	%r1982, %r1952, %r1981;
	st.shared.u32 	[%r23+8320], %r1982;
	ld.shared.u32 	%r1983, [%r15+16488];
	ld.shared.u32 	%r1984, [%r22+20592];
	add.s32 	%r1985, %r1984, %r1983;
	min.s32 	%r1986, %r1956, %r1985;
	st.shared.u32 	[%r23+16224], %r1986;
	ld.shared.u32 	%r1987, [%r22+20696];
	add.s32 	%r1988, %r1987, %r1983;
	min.s32 	%r1989, %r1959, %r1988;
	st.shared.u32 	[%r23+16328], %r1989;
	ld.shared.u32 	%r1990, [%r22+20800];
	add.s32 	%r1991, %r1990, %r1983;
	min.s32 	%r1992, %r1962, %r1991;
	st.shared.u32 	[%r23+16432], %r1992;
	ld.shared.u32 	%r1993, [%r15+268];
	ld.shared.u32 	%r1994, [%r22+20904];
	add.s32 	%r1995, %r1994, %r1993;
	min.s32 	%r1996, %r1966, %r1995;
	st.shared.u32 	[%r23], %r1996;
	ld.shared.u32 	%r1997, [%r22+21008];
	add.s32 	%r1998, %r1997, %r1993;
	min.s32 	%r1999, %r1969, %r1998;
	st.shared.u32 	[%r23+104], %r1999;
	ld.shared.u32 	%r2000, [%r22+21112];
	add.s32 	%r2001, %r2000, %r1993;
	min.s32 	%r2002, %r1972, %r2001;
	st.shared.u32 	[%r23+208], %r2002;
	ld.shared.u32 	%r2003, [%r15+8380];
	ld.shared.u32 	%r2004, [%r22+20904];
	add.s32 	%r2005, %r2004, %r2003;
	min.s32 	%r2006, %r1976, %r2005;
	st.shared.u32 	[%r23+8112], %r2006;
	ld.shared.u32 	%r2007, [%r22+21008];
	add.s32 	%r2008, %r2007, %r2003;
	min.s32 	%r2009, %r1979, %r2008;
	st.shared.u32 	[%r23+8216], %r2009;
	ld.shared.u32 	%r2010, [%r22+21112];
	add.s32 	%r2011, %r2010, %r2003;
	min.s32 	%r2012, %r1982, %r2011;
	st.shared.u32 	[%r23+8320], %r2012;
	ld.shared.u32 	%r2013, [%r15+16492];
	ld.shared.u32 	%r2014, [%r22+20904];
	add.s32 	%r2015, %r2014, %r2013;
	min.s32 	%r2016, %r1986, %r2015;
	st.shared.u32 	[%r23+16224], %r2016;
	ld.shared.u32 	%r2017, [%r22+21008];
	add.s32 	%r2018, %r2017, %r2013;
	min.s32 	%r2019, %r1989, %r2018;
	st.shared.u32 	[%r23+16328], %r2019;
	ld.shared.u32 	%r2020, [%r22+21112];
	add.s32 	%r2021, %r2020, %r2013;
	min.s32 	%r2022, %r1992, %r2021;
	st.shared.u32 	[%r23+16432], %r2022;
	ld.shared.u32 	%r2023, [%r15+272];
	ld.shared.u32 	%r2024, [%r22+21216];
	add.s32 	%r2025, %r2024, %r2023;
	min.s32 	%r2026, %r1996, %r2025;
	st.shared.u32 	[%r23], %r2026;
	ld.shared.u32 	%r2027, [%r22+21320];
	add.s32 	%r2028, %r2027, %r2023;
	min.s32 	%r2029, %r1999, %r2028;
	st.shared.u32 	[%r23+104], %r2029;
	ld.shared.u32 	%r2030, [%r22+21424];
	add.s32 	%r2031, %r2030, %r2023;
	min.s32 	%r2032, %r2002, %r2031;
	st.shared.u32 	[%r23+208], %r2032;
	ld.shared.u32 	%r2033, [%r15+8384];
	ld.shared.u32 	%r2034, [%r22+21216];
	add.s32 	%r2035, %r2034, %r2033;
	min.s32 	%r2036, %r2006, %r2035;
	st.shared.u32 	[%r23+8112], %r2036;
	ld.shared.u32 	%r2037, [%r22+21320];
	add.s32 	%r2038, %r2037, %r2033;
	min.s32 	%r2039, %r2009, %r2038;
	st.shared.u32 	[%r23+8216], %r2039;
	ld.shared.u32 	%r2040, [%r22+21424];
	add.s32 	%r2041, %r2040, %r2033;
	min.s32 	%r2042, %r2012, %r2041;
	st.shared.u32 	[%r23+8320], %r2042;
	ld.shared.u32 	%r2043, [%r15+16496];
	ld.shared.u32 	%r2044, [%r22+21216];
	add.s32 	%r2045, %r2044, %r2043;
	min.s32 	%r2046, %r2016, %r2045;
	st.shared.u32 	[%r23+16224], %r2046;
	ld.shared.u32 	%r2047, [%r22+21320];
	add.s32 	%r2048, %r2047, %r2043;
	min.s32 	%r2049, %r2019, %r2048;
	st.shared.u32 	[%r23+16328], %r2049;
	ld.shared.u32 	%r2050, [%r22+21424];
	add.s32 	%r2051, %r2050, %r2043;
	min.s32 	%r2052, %r2022, %r2051;
	st.shared.u32 	[%r23+16432], %r2052;
	ld.shared.u32 	%r2053, [%r15+276];
	ld.shared.u32 	%r2054, [%r22+21528];
	add.s32 	%r2055, %r2054, %r2053;
	min.s32 	%r2056, %r2026, %r2055;
	st.shared.u32 	[%r23], %r2056;
	ld.shared.u32 	%r2057, [%r22+21632];
	add.s32 	%r2058, %r2057, %r2053;
	min.s32 	%r2059, %r2029, %r2058;
	st.shared.u32 	[%r23+104], %r2059;
	ld.shared.u32 	%r2060, [%r22+21736];
	add.s32 	%r2061, %r2060, %r2053;
	min.s32 	%r2062, %r2032, %r2061;
	st.shared.u32 	[%r23+208], %r2062;
	ld.shared.u32 	%r2063, [%r15+8388];
	ld.shared.u32 	%r2064, [%r22+21528];
	add.s32 	%r2065, %r2064, %r2063;
	min.s32 	%r2066, %r2036, %r2065;
	st.shared.u32 	[%r23+8112], %r2066;
	ld.shared.u32 	%r2067, [%r22+21632];
	add.s32 	%r2068, %r2067, %r2063;
	min.s32 	%r2069, %r2039, %r2068;
	st.shared.u32 	[%r23+8216], %r2069;
	ld.shared.u32 	%r2070, [%r22+21736];
	add.s32 	%r2071, %r2070, %r2063;
	min.s32 	%r2072, %r2042, %r2071;
	st.shared.u32 	[%r23+8320], %r2072;
	ld.shared.u32 	%r2073, [%r15+16500];
	ld.shared.u32 	%r2074, [%r22+21528];
	add.s32 	%r2075, %r2074, %r2073;
	min.s32 	%r2076, %r2046, %r2075;
	st.shared.u32 	[%r23+16224], %r2076;
	ld.shared.u32 	%r2077, [%r22+21632];
	add.s32 	%r2078, %r2077, %r2073;
	min.s32 	%r2079, %r2049, %r2078;
	st.shared.u32 	[%r23+16328], %r2079;
	ld.shared.u32 	%r2080, [%r22+21736];
	add.s32 	%r2081, %r2080, %r2073;
	min.s32 	%r2082, %r2052, %r2081;
	st.shared.u32 	[%r23+16432], %r2082;
	ld.shared.u32 	%r2083, [%r15+280];
	ld.shared.u32 	%r2084, [%r22+21840];
	add.s32 	%r2085, %r2084, %r2083;
	min.s32 	%r2086, %r2056, %r2085;
	st.shared.u32 	[%r23], %r2086;
	ld.shared.u32 	%r2087, [%r22+21944];
	add.s32 	%r2088, %r2087, %r2083;
	min.s32 	%r2089, %r2059, %r2088;
	st.shared.u32 	[%r23+104], %r2089;
	ld.shared.u32 	%r2090, [%r22+22048];
	add.s32 	%r2091, %r2090, %r2083;
	min.s32 	%r2092, %r2062, %r2091;
	st.shared.u32 	[%r23+208], %r2092;
	ld.shared.u32 	%r2093, [%r15+8392];
	ld.shared.u32 	%r2094, [%r22+21840];
	add.s32 	%r2095, %r2094, %r2093;
	min.s32 	%r2096, %r2066, %r2095;
	st.shared.u32 	[%r23+8112], %r2096;
	ld.shared.u32 	%r2097, [%r22+21944];
	add.s32 	%r2098, %r2097, %r2093;
	min.s32 	%r2099, %r2069, %r2098;
	st.shared.u32 	[%r23+8216], %r2099;
	ld.shared.u32 	%r2100, [%r22+22048];
	add.s32 	%r2101, %r2100, %r2093;
	min.s32 	%r2102, %r2072, %r2101;
	st.shared.u32 	[%r23+8320], %r2102;
	ld.shared.u32 	%r2103, [%r15+16504];
	ld.shared.u32 	%r2104, [%r22+21840];
	add.s32 	%r2105, %r2104, %r2103;
	min.s32 	%r2106, %r2076, %r2105;
	st.shared.u32 	[%r23+16224], %r2106;
	ld.shared.u32 	%r2107, [%r22+21944];
	add.s32 	%r2108, %r2107, %r2103;
	min.s32 	%r2109, %r2079, %r2108;
	st.shared.u32 	[%r23+16328], %r2109;
	ld.shared.u32 	%r2110, [%r22+22048];
	add.s32 	%r2111, %r2110, %r2103;
	min.s32 	%r2112, %r2082, %r2111;
	st.shared.u32 	[%r23+16432], %r2112;
	ld.shared.u32 	%r2113, [%r15+284];
	ld.shared.u32 	%r2114, [%r22+22152];
	add.s32 	%r2115, %r2114, %r2113;
	min.s32 	%r2116, %r2086, %r2115;
	st.shared.u32 	[%r23], %r2116;
	ld.shared.u32 	%r2117, [%r22+22256];
	add.s32 	%r2118, %r2117, %r2113;
	min.s32 	%r2119, %r2089, %r2118;
	st.shared.u32 	[%r23+104], %r2119;
	ld.shared.u32 	%r2120, [%r22+22360];
	add.s32 	%r2121, %r2120, %r2113;
	min.s32 	%r2122, %r2092, %r2121;
	st.shared.u32 	[%r23+208], %r2122;
	ld.shared.u32 	%r2123, [%r15+8396];
	ld.shared.u32 	%r2124, [%r22+22152];
	add.s32 	%r2125, %r2124, %r2123;
	min.s32 	%r2126, %r2096, %r2125;
	st.shared.u32 	[%r23+8112], %r2126;
	ld.shared.u32 	%r2127, [%r22+22256];
	add.s32 	%r2128, %r2127, %r2123;
	min.s32 	%r2129, %r2099, %r2128;
	st.shared.u32 	[%r23+8216], %r2129;
	ld.shared.u32 	%r2130, [%r22+22360];
	add.s32 	%r2131, %r2130, %r2123;
	min.s32 	%r2132, %r2102, %r2131;
	st.shared.u32 	[%r23+8320], %r2132;
	ld.shared.u32 	%r2133, [%r15+16508];
	ld.shared.u32 	%r2134, [%r22+22152];
	add.s32 	%r2135, %r2134, %r2133;
	min.s32 	%r2136, %r2106, %r2135;
	st.shared.u32 	[%r23+16224], %r2136;
	ld.shared.u32 	%r2137, [%r22+22256];
	add.s32 	%r2138, %r2137, %r2133;
	min.s32 	%r2139, %r2109, %r2138;
	st.shared.u32 	[%r23+16328], %r2139;
	ld.shared.u32 	%r2140, [%r22+22360];
	add.s32 	%r2141, %r2140, %r2133;
	min.s32 	%r2142, %r2112, %r2141;
	st.shared.u32 	[%r23+16432], %r2142;
	ld.shared.u32 	%r2143, [%r15+288];
	ld.shared.u32 	%r2144, [%r22+22464];
	add.s32 	%r2145, %r2144, %r2143;
	min.s32 	%r2146, %r2116, %r2145;
	st.shared.u32 	[%r23], %r2146;
	ld.shared.u32 	%r2147, [%r22+22568];
	add.s32 	%r2148, %r2147, %r2143;
	min.s32 	%r2149, %r2119, %r2148;
	st.shared.u32 	[%r23+104], %r2149;
	ld.shared.u32 	%r2150, [%r22+22672];
	add.s32 	%r2151, %r2150, %r2143;
	min.s32 	%r2152, %r2122, %r2151;
	st.shared.u32 	[%r23+208], %r2152;
	ld.shared.u32 	%r2153, [%r15+8400];
	ld.shared.u32 	%r2154, [%r22+22464];
	add.s32 	%r2155, %r2154, %r2153;
	min.s32 	%r2156, %r2126, %r2155;
	st.shared.u32 	[%r23+8112], %r2156;
	ld.shared.u32 	%r2157, [%r22+22568];
	add.s32 	%r2158, %r2157, %r2153;
	min.s32 	%r2159, %r2129, %r2158;
	st.shared.u32 	[%r23+8216], %r2159;
	ld.shared.u32 	%r2160, [%r22+22672];
	add.s32 	%r2161, %r2160, %r2153;
	min.s32 	%r2162, %r2132, %r2161;
	st.shared.u32 	[%r23+8320], %r2162;
	ld.shared.u32 	%r2163, [%r15+16512];
	ld.shared.u32 	%r2164, [%r22+22464];
	add.s32 	%r2165, %r2164, %r2163;
	min.s32 	%r2166, %r2136, %r2165;
	st.shared.u32 	[%r23+16224], %r2166;
	ld.shared.u32 	%r2167, [%r22+22568];
	add.s32 	%r2168, %r2167, %r2163;
	min.s32 	%r2169, %r2139, %r2168;
	st.shared.u32 	[%r23+16328], %r2169;
	ld.shared.u32 	%r2170, [%r22+22672];
	add.s32 	%r2171, %r2170, %r2163;
	min.s32 	%r2172, %r2142, %r2171;
	st.shared.u32 	[%r23+16432], %r2172;
	ld.shared.u32 	%r2173, [%r15+292];
	ld.shared.u32 	%r2174, [%r22+22776];
	add.s32 	%r2175, %r2174, %r2173;
	min.s32 	%r2176, %r2146, %r2175;
	st.shared.u32 	[%r23], %r2176;
	ld.shared.u32 	%r2177, [%r22+22880];
	add.s32 	%r2178, %r2177, %r2173;
	min.s32 	%r2179, %r2149, %r2178;
	st.shared.u32 	[%r23+104], %r2179;
	ld.shared.u32 	%r2180, [%r22+22984];
	add.s32 	%r2181, %r2180, %r2173;
	min.s32 	%r2182, %r2152, %r2181;
	st.shared.u32 	[%r23+208], %r2182;
	ld.shared.u32 	%r2183, [%r15+8404];
	ld.shared.u32 	%r2184, [%r22+22776];
	add.s32 	%r2185, %r2184, %r2183;
	min.s32 	%r2186, %r2156, %r2185;
	st.shared.u32 	[%r23+8112], %r2186;
	ld.shared.u32 	%r2187, [%r22+22880];
	add.s32 	%r2188, %r2187, %r2183;
	min.s32 	%r2189, %r2159, %r2188;
	st.shared.u32 	[%r23+8216], %r2189;
	ld.shared.u32 	%r2190, [%r22+22984];
	add.s32 	%r2191, %r2190, %r2183;
	min.s32 	%r2192, %r2162, %r2191;
	st.shared.u32 	[%r23+8320], %r2192;
	ld.shared.u32 	%r2193, [%r15+16516];
	ld.shared.u32 	%r2194, [%r22+22776];
	add.s32 	%r2195, %r2194, %r2193;
	min.s32 	%r2196, %r2166, %r2195;
	st.shared.u32 	[%r23+16224], %r2196;
	ld.shared.u32 	%r2197, [%r22+22880];
	add.s32 	%r2198, %r2197, %r2193;
	min.s32 	%r2199, %r2169, %r2198;
	st.shared.u32 	[%r23+16328], %r2199;
	ld.shared.u32 	%r2200, [%r22+22984];
	add.s32 	%r2201, %r2200, %r2193;
	min.s32 	%r2202, %r2172, %r2201;
	st.shared.u32 	[%r23+16432], %r2202;
	ld.shared.u32 	%r2203, [%r15+296];
	ld.shared.u32 	%r2204, [%r22+23088];
	add.s32 	%r2205, %r2204, %r2203;
	min.s32 	%r2206, %r2176, %r2205;
	st.shared.u32 	[%r23], %r2206;
	ld.shared.u32 	%r2207, [%r22+23192];
	add.s32 	%r2208, %r2207, %r2203;
	min.s32 	%r2209, %r2179, %r2208;
	st.shared.u32 	[%r23+104], %r2209;
	ld.shared.u32 	%r2210, [%r22+23296];
	add.s32 	%r2211, %r2210, %r2203;
	min.s32 	%r2212, %r2182, %r2211;
	st.shared.u32 	[%r23+208], %r2212;
	ld.shared.u32 	%r2213, [%r15+8408];
	ld.shared.u32 	%r2214, [%r22+23088];
	add.s32 	%r2215, %r2214, %r2213;
	min.s32 	%r2216, %r2186, %r2215;
	st.shared.u32 	[%r23+8112], %r2216;
	ld.shared.u32 	%r2217, [%r22+23192];
	add.s32 	%r2218, %r2217, %r2213;
	min.s32 	%r2219, %r2189, %r2218;
	st.shared.u32 	[%r23+8216], %r2219;
	ld.shared.u32 	%r2220, [%r22+23296];
	add.s32 	%r2221, %r2220, %r2213;
	min.s32 	%r2222, %r2192, %r2221;
	st.shared.u32 	[%r23+8320], %r2222;
	ld.shared.u32 	%r2223, [%r15+16520];
	ld.shared.u32 	%r2224, [%r22+23088];
	add.s32 	%r2225, %r2224, %r2223;
	min.s32 	%r2226, %r2196, %r2225;
	st.shared.u32 	[%r23+16224], %r2226;
	ld.shared.u32 	%r2227, [%r22+23192];
	add.s32 	%r2228, %r2227, %r2223;
	min.s32 	%r2229, %r2199, %r2228;
	st.shared.u32 	[%r23+16328], %r2229;
	ld.shared.u32 	%r2230, [%r22+23296];
	add.s32 	%r2231, %r2230, %r2223;
	min.s32 	%r2232, %r2202, %r2231;
	st.shared.u32 	[%r23+16432], %r2232;
	ld.shared.u32 	%r2233, [%r15+300];
	ld.shared.u32 	%r2234, [%r22+23400];
	add.s32 	%r2235, %r2234, %r2233;
	min.s32 	%r2236, %r2206, %r2235;
	st.shared.u32 	[%r23], %r2236;
	ld.shared.u32 	%r2237, [%r22+23504];
	add.s32 	%r2238, %r2237, %r2233;
	min.s32 	%r2239, %r2209, %r2238;
	st.shared.u32 	[%r23+104], %r2239;
	ld.shared.u32 	%r2240, [%r22+23608];
	add.s32 	%r2241, %r2240, %r2233;
	min.s32 	%r2242, %r2212, %r2241;
	st.shared.u32 	[%r23+208], %r2242;
	ld.shared.u32 	%r2243, [%r15+8412];
	ld.shared.u32 	%r2244, [%r22+23400];
	add.s32 	%r2245, %r2244, %r2243;
	min.s32 	%r2246, %r2216, %r2245;
	st.shared.u32 	[%r23+8112], %r2246;
	ld.shared.u32 	%r2247, [%r22+23504];
	add.s32 	%r2248, %r2247, %r2243;
	min.s32 	%r2249, %r2219, %r2248;
	st.shared.u32 	[%r23+8216], %r2249;
	ld.shared.u32 	%r2250, [%r22+23608];
	add.s32 	%r2251, %r2250, %r2243;
	min.s32 	%r2252, %r2222, %r2251;
	st.shared.u32 	[%r23+8320], %r2252;
	ld.shared.u32 	%r2253, [%r15+16524];
	ld.shared.u32 	%r2254, [%r22+23400];
	add.s32 	%r2255, %r2254, %r2253;
	min.s32 	%r2256, %r2226, %r2255;
	st.shared.u32 	[%r23+16224], %r2256;
	ld.shared.u32 	%r2257, [%r22+23504];
	add.s32 	%r2258, %r2257, %r2253;
	min.s32 	%r2259, %r2229, %r2258;
	st.shared.u32 	[%r23+16328], %r2259;
	ld.shared.u32 	%r2260, [%r22+23608];
	add.s32 	%r2261, %r2260, %r2253;
	min.s32 	%r2262, %r2232, %r2261;
	st.shared.u32 	[%r23+16432], %r2262;
	ld.shared.u32 	%r2263, [%r15+304];
	ld.shared.u32 	%r2264, [%r22+23712];
	add.s32 	%r2265, %r2264, %r2263;
	min.s32 	%r2266, %r2236, %r2265;
	st.shared.u32 	[%r23], %r2266;
	ld.shared.u32 	%r2267, [%r22+23816];
	add.s32 	%r2268, %r2267, %r2263;
	min.s32 	%r2269, %r2239, %r2268;
	st.shared.u32 	[%r23+104], %r2269;
	ld.shared.u32 	%r2270, [%r22+23920];
	add.s32 	%r2271, %r2270, %r2263;
	min.s32 	%r2272, %r2242, %r2271;
	st.shared.u32 	[%r23+208], %r2272;
	ld.shared.u32 	%r2273, [%r15+8416];
	ld.shared.u32 	%r2274, [%r22+23712];
	add.s32 	%r2275, %r2274, %r2273;
	min.s32 	%r2276, %r2246, %r2275;
	st.shared.u32 	[%r23+8112], %r2276;
	ld.shared.u32 	%r2277, [%r22+23816];
	add.s32 	%r2278, %r2277, %r2273;
	min.s32 	%r2279, %r2249, %r2278;
	st.shared.u32 	[%r23+8216], %r2279;
	ld.shared.u32 	%r2280, [%r22+23920];
	add.s32 	%r2281, %r2280, %r2273;
	min.s32 	%r2282, %r2252, %r2281;
	st.shared.u32 	[%r23+8320], %r2282;
	ld.shared.u32 	%r2283, [%r15+16528];
	ld.shared.u32 	%r2284, [%r22+23712];
	add.s32 	%r2285, %r2284, %r2283;
	min.s32 	%r2286, %r2256, %r2285;
	st.shared.u32 	[%r23+16224], %r2286;
	ld.shared.u32 	%r2287, [%r22+23816];
	add.s32 	%r2288, %r2287, %r2283;
	min.s32 	%r2289, %r2259, %r2288;
	st.shared.u32 	[%r23+16328], %r2289;
	ld.shared.u32 	%r2290, [%r22+23920];
	add.s32 	%r2291, %r2290, %r2283;
	min.s32 	%r2292, %r2262, %r2291;
	st.shared.u32 	[%r23+16432], %r2292;
	ld.shared.u32 	%r2293, [%r15+308];
	ld.shared.u32 	%r2294, [%r22+24024];
	add.s32 	%r2295, %r2294, %r2293;
	min.s32 	%r2296, %r2266, %r2295;
	st.shared.u32 	[%r23], %r2296;
	ld.shared.u32 	%r2297, [%r22+24128];
	add.s32 	%r2298, %r2297, %r2293;
	min.s32 	%r2299, %r2269, %r2298;
	st.shared.u32 	[%r23+104], %r2299;
	ld.shared.u32 	%r2300, [%r22+24232];
	add.s32 	%r2301, %r2300, %r2293;
	min.s32 	%r2302, %r2272, %r2301;
	st.shared.u32 	[%r23+208], %r2302;
	ld.shared.u32 	%r2303, [%r15+8420];
	ld.shared.u32 	%r2304, [%r22+24024];
	add.s32 	%r2305, %r2304, %r2303;
	min.s32 	%r2306, %r2276, %r2305;
	st.shared.u32 	[%r23+8112], %r2306;
	ld.shared.u32 	%r2307, [%r22+24128];
	add.s32 	%r2308, %r2307, %r2303;
	min.s32 	%r2309, %r2279, %r2308;
	st.shared.u32 	[%r23+8216], %r2309;
	ld.shared.u32 	%r2310, [%r22+24232];
	add.s32 	%r2311, %r2310, %r2303;
	min.s32 	%r2312, %r2282, %r2311;
	st.shared.u32 	[%r23+8320], %r2312;
	ld.shared.u32 	%r2313, [%r15+16532];
	ld.shared.u32 	%r2314, [%r22+24024];
	add.s32 	%r2315, %r2314, %r2313;
	min.s32 	%r2316, %r2286, %r2315;
	st.shared.u32 	[%r23+16224], %r2316;
	ld.shared.u32 	%r2317, [%r22+24128];
	add.s32 	%r2318, %r2317, %r2313;
	min.s32 	%r2319, %r2289, %r2318;
	st.shared.u32 	[%r23+16328], %r2319;
	ld.shared.u32 	%r2320, [%r22+24232];
	add.s32 	%r2321, %r2320, %r2313;
	min.s32 	%r2322, %r2292, %r2321;
	st.shared.u32 	[%r23+16432], %r2322;
	st.global.u32 	[%rd6], %r2296;
	st.global.u32 	[%rd6+104], %r2299;
	st.global.u32 	[%rd6+208], %r2302;
	st.global.u32 	[%rd10], %r2306;
	st.global.u32 	[%rd10+104], %r2309;
	st.global.u32 	[%rd10+208], %r2312;
	st.global.u32 	[%rd14], %r2316;
	st.global.u32 	[%rd14+104], %r2319;
	st.global.u32 	[%rd14+208], %r2322;
	ret;

}
	// .globl	_Z17phase2_kernel_colPiii
.visible .entry _Z17phase2_kernel_colPiii(
	.param .u64 .ptr .align 1 _Z17phase2_kernel_colPiii_param_0,
	.param .u32 _Z17phase2_kernel_colPiii_param_1,
	.param .u32 _Z17phase2_kernel_colPiii_param_2
)
{
	.reg .b32 	%r<2317>;
	.reg .b64 	%rd<15>;
	// demoted variable
	.shared .align 4 .b8 _ZZ17phase2_kernel_colPiiiE13sh_pivot_Dist[24336];
	// demoted variable
	.shared .align 4 .b8 _ZZ17phase2_kernel_colPiiiE7sh_Dist[24336];
	ld.param.u64 	%rd1, [_Z17phase2_kernel_colPiii_param_0];
	ld.param.u32 	%r1, [_Z17phase2_kernel_colPiii_param_1];
	ld.param.u32 	%r2, [_Z17phase2_kernel_colPiii_param_2];
	cvta.to.global.u64 	%rd2, %rd1;
	mul.lo.s32 	%r3, %r2, 78;
	mov.u32 	%r4, %tid.y;
	mov.u32 	%r5, %tid.x;
	mov.u32 	%r6, %ctaid.x;
	add.s32 	%r7, %r5, %r3;
	add.s32 	%r8, %r4, %r3;
	mad.lo.s32 	%r9, %r6, 78, %r4;
	mul.lo.s32 	%r10, %r4, 312;
	mov.u32 	%r11, _ZZ17phase2_kernel_colPiiiE7sh_Dist;
	add.s32 	%r12, %r11, %r10;
	mov.u32 	%r13, _ZZ17phase2_kernel_colPiiiE13sh_pivot_Dist;
	mad.lo.s32 	%r14, %r8, %r1, %r7;
	mul.wide.s32 	%rd3, %r14, 4;
	add.s64 	%rd4, %rd2, %rd3;
	ld.global.u32 	%r15, [%rd4];
	shl.b32 	%r16, %r5, 2;
	add.s32 	%r17, %r13, %r16;
	add.s32 	%r18, %r17, %r10;
	st.shared.u32 	[%r18], %r15;
	mad.lo.s32 	%r19, %r9, %r1, %r7;
	mul.wide.s32 	%rd5, %r19, 4;
	add.s64 	%rd6, %rd2, %rd5;
	ld.global.u32 	%r20, [%rd6];
	add.s32 	%r21, %r12, %r16;
	st.shared.u32 	[%r21], %r20;
	ld.global.u32 	%r22, [%rd4+104];
	st.shared.u32 	[%r18+104], %r22;
	ld.global.u32 	%r23, [%rd6+104];
	st.shared.u32 	[%r21+104], %r23;
	ld.global.u32 	%r24, [%rd4+208];
	st.shared.u32 	[%r18+208], %r24;
	ld.global.u32 	%r25, [%rd6+208];
	st.shared.u32 	[%r21+208], %r25;
	add.s32 	%r26, %r8, 26;
	add.s32 	%r27, %r9, 26;
	mad.lo.s32 	%r28, %r26, %r1, %r7;
	mul.wide.s32 	%rd7, %r28, 4;
	add.s64 	%rd8, %rd2, %rd7;
	ld.global.u32 	%r29, [%rd8];
	st.shared.u32 	[%r18+8112], %r29;
	mad.lo.s32 	%r30, %r27, %r1, %r7;
	mul.wide.s32 	%rd9, %r30, 4;
	add.s64 	%rd10, %rd2, %rd9;
	ld.global.u32 	%r31, [%rd10];
	st.shared.u32 	[%r21+8112], %r31;
	ld.global.u32 	%r32, [%rd8+104];
	st.shared.u32 	[%r18+8216], %r32;
	ld.global.u32 	%r33, [%rd10+104];
	st.shared.u32 	[%r21+8216], %r33;
	ld.global.u32 	%r34, [%rd8+208];
	st.shared.u32 	[%r18+8320], %r34;
	ld.global.u32 	%r35, [%rd10+208];
	st.shared.u32 	[%r21+8320], %r35;
	add.s32 	%r36, %r8, 52;
	add.s32 	%r37, %r9, 52;
	mad.lo.s32 	%r38, %r36, %r1, %r7;
	mul.wide.s32 	%rd11, %r38, 4;
	add.s64 	%rd12, %rd2, %rd11;
	ld.global.u32 	%r39, [%rd12];
	st.shared.u32 	[%r18+16224], %r39;
	mad.lo.s32 	%r40, %r37, %r1, %r7;
	mul.wide.s32 	%rd13, %r40, 4;
	add.s64 	%rd14, %rd2, %rd13;
	ld.global.u32 	%r41, [%rd14];
	st.shared.u32 	[%r21+16224], %r41;
	ld.global.u32 	%r42, [%rd12+104];
	st.shared.u32 	[%r18+16328], %r42;
	ld.global.u32 	%r43, [%rd14+104];
	st.shared.u32 	[%r21+16328], %r43;
	ld.global.u32 	%r44, [%rd12+208];
	st.shared.u32 	[%r18+16432], %r44;
	ld.global.u32 	%r45, [%rd14+208];
	st.shared.u32 	[%r21+16432], %r45;
	bar.sync 	0;
	ld.shared.u32 	%r46, [%r21];
	ld.shared.u32 	%r47, [%r12];
	ld.shared.u32 	%r48, [%r17];
	add.s32 	%r49, %r48, %r47;
	min.s32 	%r50, %r46, %r49;
	st.shared.u32 	[%r21], %r50;
	ld.shared.u32 	%r51, [%r21+104];
	ld.shared.u32 	%r52, [%r12];
	ld.shared.u32 	%r53, [%r17+104];
	add.s32 	%r54, %r53, %r52;
	min.s32 	%r55, %r51, %r54;
	ld.shared.u32 	%r56, [%r21+208];
	ld.shared.u32 	%r57, [%r17+208];
	add.s32 	%r58, %r57, %r52;
	min.s32 	%r59, %r56, %r58;
	st.shared.u32 	[%r21+208], %r59;
	ld.shared.u32 	%r60, [%r21+8112];
	ld.shared.u32 	%r61, [%r12+8112];
	add.s32 	%r62, %r48, %r61;
	min.s32 	%r63, %r60, %r62;
	st.shared.u32 	[%r21+8112], %r63;
	ld.shared.u32 	%r64, [%r21+8216];
	ld.shared.u32 	%r65, [%r12+8112];
	add.s32 	%r66, %r53, %r65;
	min.s32 	%r67, %r64, %r66;
	ld.shared.u32 	%r68, [%r21+8320];
	add.s32 	%r69, %r57, %r65;
	min.s32 	%r70, %r68, %r69;
	st.shared.u32 	[%r21+8320], %r70;
	ld.shared.u32 	%r71, [%r21+16224];
	ld.shared.u32 	%r72, [%r12+16224];
	add.s32 	%r73, %r48, %r72;
	min.s32 	%r74, %r71, %r73;
	st.shared.u32 	[%r21+16224], %r74;
	ld.shared.u32 	%r75, [%r21+16328];
	ld.shared.u32 	%r76, [%r12+16224];
	add.s32 	%r77, %r53, %r76;
	min.s32 	%r78, %r75, %r77;
	ld.shared.u32 	%r79, [%r21+16432];
	add.s32 	%r80, %r57, %r76;
	min.s32 	%r81, %r79, %r80;
	ld.shared.u32 	%r82, [%r12+4];
	ld.shared.u32 	%r83, [%r17+312];
	add.s32 	%r84, %r83, %r82;
	min.s32 	%r85, %r50, %r84;
	st.shared.u32 	[%r21], %r85;
	ld.shared.u32 	%r86, [%r12+4];
	ld.shared.u32 	%r87, [%r17+416];
	add.s32 	%r88, %r87, %r86;
	min.s32 	%r89, %r55, %r88;
	st.shared.u32 	[%r21+104], %r89;
	ld.shared.u32 	%r90, [%r17+520];
	add.s32 	%r91, %r90, %r86;
	min.s32 	%r92, %r59, %r91;
	ld.shared.u32 	%r93, [%r12+8116];
	add.s32 	%r94, %r83, %r93;
	min.s32 	%r95, %r63, %r94;
	st.shared.u32 	[%r21+8112], %r95;
	ld.shared.u32 	%r96, [%r12+8116];
	add.s32 	%r97, %r87, %r96;
	min.s32 	%r98, %r67, %r97;
	st.shared.u32 	[%r21+8216], %r98;
	add.s32 	%r99, %r90, %r96;
	min.s32 	%r100, %r70, %r99;
	ld.shared.u32 	%r101, [%r12+16228];
	add.s32 	%r102, %r83, %r101;
	min.s32 	%r103, %r74, %r102;
	st.shared.u32 	[%r21+16224], %r103;
	ld.shared.u32 	%r104, [%r12+16228];
	add.s32 	%r105, %r87, %r104;
	min.s32 	%r106, %r78, %r105;
	st.shared.u32 	[%r21+16328], %r106;
	add.s32 	%r107, %r90, %r104;
	min.s32 	%r108, %r81, %r107;
	st.shared.u32 	[%r21+16432], %r108;
	ld.shared.u32 	%r109, [%r12+8];
	ld.shared.u32 	%r110, [%r17+624];
	add.s32 	%r111, %r110, %r109;
	min.s32 	%r112, %r85, %r111;
	st.shared.u32 	[%r21], %r112;
	ld.shared.u32 	%r113, [%r12+8];
	ld.shared.u32 	%r114, [%r17+728];
	add.s32 	%r115, %r114, %r113;
	min.s32 	%r116, %r89, %r115;
	ld.shared.u32 	%r117, [%r17+832];
	add.s32 	%r118, %r117, %r113;
	min.s32 	%r119, %r92, %r118;
	ld.shared.u32 	%r120, [%r12+8120];
	add.s32 	%r121, %r110, %r120;
	min.s32 	%r122, %r95, %r121;
	st.shared.u32 	[%r21+8112], %r122;
	ld.shared.u32 	%r123, [%r12+8120];
	add.s32 	%r124, %r114, %r123;
	min.s32 	%r125, %r98, %r124;
	add.s32 	%r126, %r117, %r123;
	min.s32 	%r127, %r100, %r126;
	ld.shared.u32 	%r128, [%r12+16232];
	add.s32 	%r129, %r110, %r128;
	min.s32 	%r130, %r103, %r129;
	st.shared.u32 	[%r21+16224], %r130;
	ld.shared.u32 	%r131, [%r12+16232];
	add.s32 	%r132, %r114, %r131;
	min.s32 	%r133, %r106, %r132;
	add.s32 	%r134, %r117, %r131;
	min.s32 	%r135, %r108, %r134;
	ld.shared.u32 	%r136, [%r12+12];
	ld.shared.u32 	%r137, [%r17+936];
	add.s32 	%r138, %r137, %r136;
	min.s32 	%r139, %r112, %r138;
	st.shared.u32 	[%r21], %r139;
	ld.shared.u32 	%r140, [%r12+12];
	ld.shared.u32 	%r141, [%r17+1040];
	add.s32 	%r142, %r141, %r140;
	min.s32 	%r143, %r116, %r142;
	ld.shared.u32 	%r144, [%r17+1144];
	add.s32 	%r145, %r144, %r140;
	min.s32 	%r146, %r119, %r145;
	st.shared.u32 	[%r21+208], %r146;
	ld.shared.u32 	%r147, [%r12+8124];
	add.s32 	%r148, %r137, %r147;
	min.s32 	%r149, %r122, %r148;
	st.shared.u32 	[%r21+8112], %r149;
	ld.shared.u32 	%r150, [%r12+8124];
	add.s32 	%r151, %r141, %r150;
	min.s32 	%r152, %r125, %r151;
	add.s32 	%r153, %r144, %r150;
	min.s32 	%r154, %r127, %r153;
	st.shared.u32 	[%r21+8320], %r154;
	ld.shared.u32 	%r155, [%r12+16236];
	add.s32 	%r156, %r137, %r155;
	min.s32 	%r157, %r130, %r156;
	st.shared.u32 	[%r21+16224], %r157;
	ld.shared.u32 	%r158, [%r12+16236];
	add.s32 	%r159, %r141, %r158;
	min.s32 	%r160, %r133, %r159;
	add.s32 	%r161, %r144, %r158;
	min.s32 	%r162, %r135, %r161;
	ld.shared.u32 	%r163, [%r12+16];
	ld.shared.u32 	%r164, [%r17+1248];
	add.s32 	%r165, %r164, %r163;
	min.s32 	%r166, %r139, %r165;
	st.shared.u32 	[%r21], %r166;
	ld.shared.u32 	%r167, [%r12+16];
	ld.shared.u32 	%r168, [%r17+1352];
	add.s32 	%r169, %r168, %r167;
	min.s32 	%r170, %r143, %r169;
	st.shared.u32 	[%r21+104], %r170;
	ld.shared.u32 	%r171, [%r17+1456];
	add.s32 	%r172, %r171, %r167;
	min.s32 	%r173, %r146, %r172;
	ld.shared.u32 	%r174, [%r12+8128];
	add.s32 	%r175, %r164, %r174;
	min.s32 	%r176, %r149, %r175;
	st.shared.u32 	[%r21+8112], %r176;
	ld.shared.u32 	%r177, [%r12+8128];
	add.s32 	%r178, %r168, %r177;
	min.s32 	%r179, %r152, %r178;
	st.shared.u32 	[%r21+8216], %r179;
	add.s32 	%r180, %r171, %r177;
	min.s32 	%r181, %r154, %r180;
	ld.shared.u32 	%r182, [%r12+16240];
	add.s32 	%r183, %r164, %r182;
	min.s32 	%r184, %r157, %r183;
	st.shared.u32 	[%r21+16224], %r184;
	ld.shared.u32 	%r185, [%r12+16240];
	add.s32 	%r186, %r168, %r185;
	min.s32 	%r187, %r160, %r186;
	st.shared.u32 	[%r21+16328], %r187;
	add.s32 	%r188, %r171, %r185;
	min.s32 	%r189, %r162, %r188;
	st.shared.u32 	[%r21+16432], %r189;
	ld.shared.u32 	%r190, [%r12+20];
	ld.shared.u32 	%r191, [%r17+1560];
	add.s32 	%r192, %r191, %r190;
	min.s32 	%r193, %r166, %r192;
	st.shared.u32 	[%r21], %r193;
	ld.shared.u32 	%r194, [%r12+20];
	ld.shared.u32 	%r195, [%r17+1664];
	add.s32 	%r196, %r195, %r194;
	min.s32 	%r197, %r170, %r196;
	ld.shared.u32 	%r198, [%r17+1768];
	add.s32 	%r199, %r198, %r194;
	min.s32 	%r200, %r173, %r199;
	ld.shared.u32 	%r201, [%r12+8132];
	add.s32 	%r202, %r191, %r201;
	min.s32 	%r203, %r176, %r202;
	st.shared.u32 	[%r21+8112], %r203;
	ld.shared.u32 	%r204, [%r12+8132];
	add.s32 	%r205, %r195, %r204;
	min.s32 	%r206, %r179, %r205;
	add.s32 	%r207, %r198, %r204;
	min.s32 	%r208, %r181, %r207;
	ld.shared.u32 	%r209, [%r12+16244];
	add.s32 	%r210, %r191, %r209;
	min.s32 	%r211, %r184, %r210;
	st.shared.u32 	[%r21+16224], %r211;
	ld.shared.u32 	%r212, [%r12+16244];
	add.s32 	%r213, %r195, %r212;
	min.s32 	%r214, %r187, %r213;
	add.s32 	%r215, %r198, %r212;
	min.s32 	%r216, %r189, %r215;
	ld.shared.u32 	%r217, [%r12+24];
	ld.shared.u32 	%r218, [%r17+1872];
	add.s32 	%r219, %r218, %r217;
	min.s32 	%r220, %r193, %r219;
	st.shared.u32 	[%r21], %r220;
	ld.shared.u32 	%r221, [%r12+24];
	ld.shared.u32 	%r222, [%r17+1976];
	add.s32 	%r223, %r222, %r221;
	min.s32 	%r224, %r197, %r223;
	ld.shared.u32 	%r225, [%r17+2080];
	add.s32 	%r226, %r225, %r221;
	min.s32 	%r227, %r200, %r226;
	st.shared.u32 	[%r21+208], %r227;
	ld.shared.u32 	%r228, [%r12+8136];
	add.s32 	%r229, %r218, %r228;
	min.s32 	%r230, %r203, %r229;
	st.shared.u32 	[%r21+8112], %r230;
	ld.shared.u32 	%r231, [%r12+8136];
	add.s32 	%r232, %r222, %r231;
	min.s32 	%r233, %r206, %r232;
	add.s32 	%r234, %r225, %r231;
	min.s32 	%r235, %r208, %r234;
	st.shared.u32 	[%r21+8320], %r235;
	ld.shared.u32 	%r236, [%r12+16248];
	add.s32 	%r237, %r218, %r236;
	min.s32 	%r238, %r211, %r237;
	st.shared.u32 	[%r21+16224], %r238;
	ld.shared.u32 	%r239, [%r12+16248];
	add.s32 	%r240, %r222, %r239;
	min.s32 	%r241, %r214, %r240;
	add.s32 	%r242, %r225, %r239;
	min.s32 	%r243, %r216, %r242;
	ld.shared.u32 	%r244, [%r12+28];
	ld.shared.u32 	%r245, [%r17+2184];
	add.s32 	%r246, %r245, %r244;
	min.s32 	%r247, %r220, %r246;
	st.shared.u32 	[%r21], %r247;
	ld.shared.u32 	%r248, [%r12+28];
	ld.shared.u32 	%r249, [%r17+2288];
	add.s32 	%r250, %r249, %r248;
	min.s32 	%r251, %r224, %r250;
	st.shared.u32 	[%r21+104], %r251;
	ld.shared.u32 	%r252, [%r17+2392];
	add.s32 	%r253, %r252, %r248;
	min.s32 	%r254, %r227, %r253;
	ld.shared.u32 	%r255, [%r12+8140];
	add.s32 	%r256, %r245, %r255;
	min.s32 	%r257, %r230, %r256;
	st.shared.u32 	[%r21+8112], %r257;
	ld.shared.u32 	%r258, [%r12+8140];
	add.s32 	%r259, %r249, %r258;
	min.s32 	%r260, %r233, %r259;
	st.shared.u32 	[%r21+8216], %r260;
	add.s32 	%r261, %r252, %r258;
	min.s32 	%r262, %r235, %r261;
	ld.shared.u32 	%r263, [%r12+16252];
	add.s32 	%r264, %r245, %r263;
	min.s32 	%r265, %r238, %r264;
	st.shared.u32 	[%r21+16224], %r265;
	ld.shared.u32 	%r266, [%r12+16252];
	add.s32 	%r267, %r249, %r266;
	min.s32 	%r268, %r241, %r267;
	st.shared.u32 	[%r21+16328], %r268;
	add.s32 	%r269, %r252, %r266;
	min.s32 	%r270, %r243, %r269;
	st.shared.u32 	[%r21+16432], %r270;
	ld.shared.u32 	%r271, [%r12+32];
	ld.shared.u32 	%r272, [%r17+2496];
	add.s32 	%r273, %r272, %r271;
	min.s32 	%r274, %r247, %r273;
	st.shared.u32 	[%r21], %r274;
	ld.shared.u32 	%r275, [%r12+32];
	ld.shared.u32 	%r276, [%r17+2600];
	add.s32 	%r277, %r276, %r275;
	min.s32 	%r278, %r251, %r277;
	ld.shared.u32 	%r279, [%r17+2704];
	add.s32 	%r280, %r279, %r275;
	min.s32 	%r281, %r254, %r280;
	ld.shared.u32 	%r282, [%r12+8144];
	add.s32 	%r283, %r272, %r282;
	min.s32 	%r284, %r257, %r283;
	st.shared.u32 	[%r21+8112], %r284;
	ld.shared.u32 	%r285, [%r12+8144];
	add.s32 	%r286, %r276, %r285;
	min.s32 	%r287, %r260, %r286;
	add.s32 	%r288, %r279, %r285;
	min.s32 	%r289, %r262, %r288;
	ld.shared.u32 	%r290, [%r12+16256];
	add.s32 	%r291, %r272, %r290;
	min.s32 	%r292, %r265, %r291;
	st.shared.u32 	[%r21+16224], %r292;
	ld.shared.u32 	%r293, [%r12+16256];
	add.s32 	%r294, %r276, %r293;
	min.s32 	%r295, %r268, %r294;
	add.s32 	%r296, %r279, %r293;
	min.s32 	%r297, %r270, %r296;
	ld.shared.u32 	%r298, [%r12+36];
	ld.shared.u32 	%r299, [%r17+2808];
	add.s32 	%r300, %r299, %r298;
	min.s32 	%r301, %r274, %r300;
	st.shared.u32 	[%r21], %r301;
	ld.shared.u32 	%r302, [%r12+36];
	ld.shared.u32 	%r303, [%r17+2912];
	add.s32 	%r304, %r303, %r302;
	min.s32 	%r305, %r278, %r304;
	ld.shared.u32 	%r306, [%r17+3016];
	add.s32 	%r307, %r306, %r302;
	min.s32 	%r308, %r281, %r307;
	st.shared.u32 	[%r21+208], %r308;
	ld.shared.u32 	%r309, [%r12+8148];
	add.s32 	%r310, %r299, %r309;
	min.s32 	%r311, %r284, %r310;
	st.shared.u32 	[%r21+8112], %r311;
	ld.shared.u32 	%r312, [%r12+8148];
	add.s32 	%r313, %r303, %r312;
	min.s32 	%r314, %r287, %r313;
	add.s32 	%r315, %r306, %r312;
	min.s32 	%r316, %r289, %r315;
	st.shared.u32 	[%r21+8320], %r316;
	ld.shared.u32 	%r317, [%r12+16260];
	add.s32 	%r318, %r299, %r317;
	min.s32 	%r319, %r292, %r318;
	st.shared.u32 	[%r21+16224], %r319;
	ld.shared.u32 	%r320, [%r12+16260];
	add.s32 	%r321, %r303, %r320;
	min.s32 	%r322, %r295, %r321;
	add.s32 	%r323, %r306, %r320;
	min.s32 	%r324, %r297, %r323;
	ld.shared.u32 	%r325, [%r12+40];
	ld.shared.u32 	%r326, [%r17+3120];
	add.s32 	%r327, %r326, %r325;
	min.s32 	%r328, %r301, %r327;
	st.shared.u32 	[%r21], %r328;
	ld.shared.u32 	%r329, [%r12+40];
	ld.shared.u32 	%r330, [%r17+3224];
	add.s32 	%r331, %r330, %r329;
	min.s32 	%r332, %r305, %r331;
	st.shared.u32 	[%r21+104], %r332;
	ld.shared.u32 	%r333, [%r17+3328];
	add.s32 	%r334, %r333, %r329;
	min.s32 	%r335, %r308, %r334;
	ld.shared.u32 	%r336, [%r12+8152];
	add.s32 	%r337, %r326, %r336;
	min.s32 	%r338, %r311, %r337;
	st.shared.u32 	[%r21+8112], %r338;
	ld.shared.u32 	%r339, [%r12+8152];
	add.s32 	%r340, %r330, %r339;
	min.s32 	%r341, %r314, %r340;
	st.shared.u32 	[%r21+8216], %r341;
	add.s32 	%r342, %r333, %r339;
	min.s32 	%r343, %r316, %r342;
	ld.shared.u32 	%r344, [%r12+16264];
	add.s32 	%r345, %r326, %r344;
	min.s32 	%r346, %r319, %r345;
	st.shared.u32 	[%r21+16224], %r346;
	ld.shared.u32 	%r347, [%r12+16264];
	add.s32 	%r348, %r330, %r347;
	min.s32 	%r349, %r322, %r348;
	st.shared.u32 	[%r21+16328], %r349;
	add.s32 	%r350, %r333, %r347;
	min.s32 	%r351, %r324, %r350;
	st.shared.u32 	[%r21+16432], %r351;
	ld.shared.u32 	%r352, [%r12+44];
	ld.shared.u32 	%r353, [%r17+3432];
	add.s32 	%r354, %r353, %r352;
	min.s32 	%r355, %r328, %r354;
	st.shared.u32 	[%r21], %r355;
	ld.shared.u32 	%r356, [%r12+44];
	ld.shared.u32 	%r357, [%r17+3536];
	add.s32 	%r358, %r357, %r356;
	min.s32 	%r359, %r332, %r358;
	ld.shared.u32 	%r360, [%r17+3640];
	add.s32 	%r361, %r360, %r356;
	min.s32 	%r362, %r335, %r361;
	ld.shared.u32 	%r363, [%r12+8156];
	add.s32 	%r364, %r353, %r363;
	min.s32 	%r365, %r338, %r364;
	st.shared.u32 	[%r21+8112], %r365;
	ld.shared.u32 	%r366, [%r12+8156];
	add.s32 	%r367, %r357, %r366;
	min.s32 	%r368, %r341, %r367;
	add.s32 	%r369, %r360, %r366;
	min.s32 	%r370, %r343, %r369;
	ld.shared.u32 	%r371, [%r12+16268];
	add.s32 	%r372, %r353, %r371;
	min.s32 	%r373, %r346, %r372;
	st.shared.u32 	[%r21+16224], %r373;
	ld.shared.u32 	%r374, [%r12+16268];
	add.s32 	%r375, %r357, %r374;
	min.s32 	%r376, %r349, %r375;
	add.s32 	%r377, %r360, %r374;
	min.s32 	%r378, %r351, %r377;
	ld.shared.u32 	%r379, [%r12+48];
	ld.shared.u32 	%r380, [%r17+3744];
	add.s32 	%r381, %r380, %r379;
	min.s32 	%r382, %r355, %r381;
	st.shared.u32 	[%r21], %r382;
	ld.shared.u32 	%r383, [%r12+48];
	ld.shared.u32 	%r384, [%r17+3848];
	add.s32 	%r385, %r384, %r383;
	min.s32 	%r386, %r359, %r385;
	ld.shared.u32 	%r387, [%r17+3952];
	add.s32 	%r388, %r387, %r383;
	min.s32 	%r389, %r362, %r388;
	st.shared.u32 	[%r21+208], %r389;
	ld.shared.u32 	%r390, [%r12+8160];
	add.s32 	%r391, %r380, %r390;
	min.s32 	%r392, %r365, %r391;
	st.shared.u32 	[%r21+8112], %r392;
	ld.shared.u32 	%r393, [%r12+8160];
	add.s32 	%r394, %r384, %r393;
	min.s32 	%r395, %r368, %r394;
	add.s32 	%r396, %r387, %r393;
	min.s32 	%r397, %r370, %r396;
	st.shared.u32 	[%r21+8320], %r397;
	ld.shared.u32 	%r398, [%r12+16272];
	add.s32 	%r399, %r380, %r398;
	min.s32 	%r400, %r373, %r399;
	st.shared.u32 	[%r21+16224], %r400;
	ld.shared.u32 	%r401, [%r12+16272];
	add.s32 	%r402, %r384, %r401;
	min.s32 	%r403, %r376, %r402;
	add.s32 	%r404, %r387, %r401;
	min.s32 	%r405, %r378, %r404;
	ld.shared.u32 	%r406, [%r12+52];
	ld.shared.u32 	%r407, [%r17+4056];
	add.s32 	%r408, %r407, %r406;
	min.s32 	%r409, %r382, %r408;
	st.shared.u32 	[%r21], %r409;
	ld.shared.u32 	%r410, [%r12+52];
	ld.shared.u32 	%r411, [%r17+4160];
	add.s32 	%r412, %r411, %r410;
	min.s32 	%r413, %r386, %r412;
	st.shared.u32 	[%r21+104], %r413;
	ld.shared.u32 	%r414, [%r17+4264];
	add.s32 	%r415, %r414, %r410;
	min.s32 	%r416, %r389, %r415;
	ld.shared.u32 	%r417, [%r12+8164];
	add.s32 	%r418, %r407, %r417;
	min.s32 	%r419, %r392, %r418;
	st.shared.u32 	[%r21+8112], %r419;
	ld.shared.u32 	%r420, [%r12+8164];
	add.s32 	%r421, %r411, %r420;
	min.s32 	%r422, %r395, %r421;
	st.shared.u32 	[%r21+8216], %r422;
	add.s32 	%r423, %r414, %r420;
	min.s32 	%r424, %r397, %r423;
	ld.shared.u32 	%r425, [%r12+16276];
	add.s32 	%r426, %r407, %r425;
	min.s32 	%r427, %r400, %r426;
	st.shared.u32 	[%r21+16224], %r427;
	ld.shared.u32 	%r428, [%r12+16276];
	add.s32 	%r429, %r411, %r428;
	min.s32 	%r430, %r403, %r429;
	st.shared.u32 	[%r21+16328], %r430;
	add.s32 	%r431, %r414, %r428;
	min.s32 	%r432, %r405, %r431;
	st.shared.u32 	[%r21+16432], %r432;
	ld.shared.u32 	%r433, [%r12+56];
	ld.shared.u32 	%r434, [%r17+4368];
	add.s32 	%r435, %r434, %r433;
	min.s32 	%r436, %r409, %r435;
	st.shared.u32 	[%r21], %r436;
	ld.shared.u32 	%r437, [%r12+56];
	ld.shared.u32 	%r438, [%r17+4472];
	add.s32 	%r439, %r438, %r437;
	min.s32 	%r440, %r413, %r439;
	ld.shared.u32 	%r441, [%r17+4576];
	add.s32 	%r442, %r441, %r437;
	min.s32 	%r443, %r416, %r442;
	ld.shared.u32 	%r444, [%r12+8168];
	add.s32 	%r445, %r434, %r444;
	min.s32 	%r446, %r419, %r445;
	st.shared.u32 	[%r21+8112], %r446;
	ld.shared.u32 	%r447, [%r12+8168];
	add.s32 	%r448, %r438, %r447;
	min.s32 	%r449, %r422, %r448;
	add.s32 	%r450, %r441, %r447;
	min.s32 	%r451, %r424, %r450;
	ld.shared.u32 	%r452, [%r12+16280];
	add.s32 	%r453, %r434, %r452;
	min.s32 	%r454, %r427, %r453;
	st.shared.u32 	[%r21+16224], %r454;
	ld.shared.u32 	%r455, [%r12+16280];
	add.s32 	%r456, %r438, %r455;
	min.s32 	%r457, %r430, %r456;
	add.s32 	%r458, %r441, %r455;
	min.s32 	%r459, %r432, %r458;
	ld.shared.u32 	%r460, [%r12+60];
	ld.shared.u32 	%r461, [%r17+4680];
	add.s32 	%r462, %r461, %r460;
	min.s32 	%r463, %r436, %r462;
	st.shared.u32 	[%r21], %r463;
	ld.shared.u32 	%r464, [%r12+60];
	ld.shared.u32 	%r465, [%r17+4784];
	add.s32 	%r466, %r465, %r464;
	min.s32 	%r467, %r440, %r466;
	ld.shared.u32 	%r468, [%r17+4888];
	add.s32 	%r469, %r468, %r464;
	min.s32 	%r470, %r443, %r469;
	st.shared.u32 	[%r21+208], %r470;
	ld.shared.u32 	%r471, [%r12+8172];
	add.s32 	%r472, %r461, %r471;
	min.s32 	%r473, %r446, %r472;
	st.shared.u32 	[%r21+8112], %r473;
	ld.shared.u32 	%r474, [%r12+8172];
	add.s32 	%r475, %r465, %r474;
	min.s32 	%r476, %r449, %r475;
	add.s32 	%r477, %r468, %r474;
	min.s32 	%r478, %r451, %r477;
	st.shared.u32 	[%r21+8320], %r478;
	ld.shared.u32 	%r479, [%r12+16284];
	add.s32 	%r480, %r461, %r479;
	min.s32 	%r481, %r454, %r480;
	st.shared.u32 	[%r21+16224], %r481;
	ld.shared.u32 	%r482, [%r12+16284];
	add.s32 	%r483, %r465, %r482;
	min.s32 	%r484, %r457, %r483;
	add.s32 	%r485, %r468, %r482;
	min.s32 	%r486, %r459, %r485;
	ld.shared.u32 	%r487, [%r12+64];
	ld.shared.u32 	%r488, [%r17+4992];
	add.s32 	%r489, %r488, %r487;
	min.s32 	%r490, %r463, %r489;
	st.shared.u32 	[%r21], %r490;
	ld.shared.u32 	%r491, [%r12+64];
	ld.shared.u32 	%r492, [%r17+5096];
	add.s32 	%r493, %r492, %r491;
	min.s32 	%r494, %r467, %r493;
	st.shared.u32 	[%r21+104], %r494;
	ld.shared.u32 	%r495, [%r17+5200];
	add.s32 	%r496, %r495, %r491;
	min.s32 	%r497, %r470, %r496;
	ld.shared.u32 	%r498, [%r12+8176];
	add.s32 	%r499, %r488, %r498;
	min.s32 	%r500, %r473, %r499;
	st.shared.u32 	[%r21+8112], %r500;
	ld.shared.u32 	%r501, [%r12+8176];
	add.s32 	%r502, %r492, %r501;
	min.s32 	%r503, %r476, %r502;
	st.shared.u32 	[%r21+8216], %r503;
	add.s32 	%r504, %r495, %r501;
	min.s32 	%r505, %r478, %r504;
	ld.shared.u32 	%r506, [%r12+16288];
	add.s32 	%r507, %r488, %r506;
	min.s32 	%r508, %r481, %r507;
	st.shared.u32 	[%r21+16224], %r508;
	ld.shared.u32 	%r509, [%r12+16288];
	add.s32 	%r510, %r492, %r509;
	min.s32 	%r511, %r484, %r510;
	st.shared.u32 	[%r21+16328], %r511;
	add.s32 	%r512, %r495, %r509;
	min.s32 	%r513, %r486, %r512;
	st.shared.u32 	[%r21+16432], %r513;
	ld.shared.u32 	%r514, [%r12+68];
	ld.shared.u32 	%r515, [%r17+5304];
	add.s32 	%r516, %r515, %r514;
	min.s32 	%r517, %r490, %r516;
	st.shared.u32 	[%r21], %r517;
	ld.shared.u32 	%r518, [%r12+68];
	ld.shared.u32 	%r519, [%r17+5408];
	add.s32 	%r520, %r519, %r518;
	min.s32 	%r521, %r494, %r520;
	ld.shared.u32 	%r522, [%r17+5512];
	add.s32 	%r523, %r522, %r518;
	min.s32 	%r524, %r497, %r523;
	ld.shared.u32 	%r525, [%r12+8180];
	add.s32 	%r526, %r515, %r525;
	min.s32 	%r527, %r500, %r526;
	st.shared.u32 	[%r21+8112], %r527;
	ld.shared.u32 	%r528, [%r12+8180];
	add.s32 	%r529, %r519, %r528;
	min.s32 	%r530, %r503, %r529;
	add.s32 	%r531, %r522, %r528;
	min.s32 	%r532, %r505, %r531;
	ld.shared.u32 	%r533, [%r12+16292];
	add.s32 	%r534, %r515, %r533;
	min.s32 	%r535, %r508, %r534;
	st.shared.u32 	[%r21+16224], %r535;
	ld.shared.u32 	%r536, [%r12+16292];
	add.s32 	%r537, %r519, %r536;
	min.s32 	%r538, %r511, %r537;
	add.s32 	%r539, %r522, %r536;
	min.s32 	%r540, %r513, %r539;
	ld.shared.u32 	%r541, [%r12+72];
	ld.shared.u32 	%r542, [%r17+5616];
	add.s32 	%r543, %r542, %r541;
	min.s32 	%r544, %r517, %r543;
	st.shared.u32 	[%r21], %r544;
	ld.shared.u32 	%r545, [%r12+72];
	ld.shared.u32 	%r546, [%r17+5720];
	add.s32 	%r547, %r546, %r545;
	min.s32 	%r548, %r521, %r547;
	ld.shared.u32 	%r549, [%r17+5824];
	add.s32 	%r550, %r549, %r545;
	min.s32 	%r551, %r524, %r550;
	st.shared.u32 	[%r21+208], %r551;
	ld.shared.u32 	%r552, [%r12+8184];
	add.s32 	%r553, %r542, %r552;
	min.s32 	%r554, %r527, %r553;
	st.shared.u32 	[%r21+8112], %r554;
	ld.shared.u32 	%r555, [%r12+8184];
	add.s32 	%r556, %r546, %r555;
	min.s32 	%r557, %r530, %r556;
	add.s32 	%r558, %r549, %r555;
	min.s32 	%r559, %r532, %r558;
	st.shared.u32 	[%r21+8320], %r559;
	ld.shared.u32 	%r560, [%r12+16296];
	add.s32 	%r561, %r542, %r560;
	min.s32 	%r562, %r535, %r561;
	st.shared.u32 	[%r21+16224], %r562;
	ld.shared.u32 	%r563, [%r12+16296];
	add.s32 	%r564, %r546, %r563;
	min.s32 	%r565, %r538, %r564;
	add.s32 	%r566, %r549, %r563;
	min.s32 	%r567, %r540, %r566;
	ld.shared.u32 	%r568, [%r12+76];
	ld.shared.u32 	%r569, [%r17+5928];
	add.s32 	%r570, %r569, %r568;
	min.s32 	%r571, %r544, %r570;
	st.shared.u32 	[%r21], %r571;
	ld.shared.u32 	%r572, [%r12+76];
	ld.shared.u32 	%r573, [%r17+6032];
	add.s32 	%r574, %r573, %r572;
	min.s32 	%r575, %r548, %r574;
	st.shared.u32 	[%r21+104], %r575;
	ld.shared.u32 	%r576, [%r17+6136];
	add.s32 	%r577, %r576, %r572;
	min.s32 	%r578, %r551, %r577;
	ld.shared.u32 	%r579, [%r12+8188];
	add.s32 	%r580, %r569, %r579;
	min.s32 	%r581, %r554, %r580;
	st.shared.u32 	[%r21+8112], %r581;
	ld.shared.u32 	%r582, [%r12+8188];
	add.s32 	%r583, %r573, %r582;
	min.s32 	%r584, %r557, %r583;
	st.shared.u32 	[%r21+8216], %r584;
	add.s32 	%r585, %r576, %r582;
	min.s32 	%r586, %r559, %r585;
	ld.shared.u32 	%r587, [%r12+16300];
	add.s32 	%r588, %r569, %r587;
	min.s32 	%r589, %r562, %r588;
	st.shared.u32 	[%r21+16224], %r589;
	ld.shared.u32 	%r590, [%r12+16300];
	add.s32 	%r591, %r573, %r590;
	min.s32 	%r592, %r565, %r591;
	st.shared.u32 	[%r21+16328], %r592;
	add.s32 	%r593, %r576, %r590;
	min.s32 	%r594, %r567, %r593;
	st.shared.u32 	[%r21+16432], %r594;
	ld.shared.u32 	%r595, [%r12+80];
	ld.shared.u32 	%r596, [%r17+6240];
	add.s32 	%r597, %r596, %r595;
	min.s32 	%r598, %r571, %r597;
	st.shared.u32 	[%r21], %r598;
	ld.shared.u32 	%r599, [%r12+80];
	ld.shared.u32 	%r600, [%r17+6344];
	add.s32 	%r601, %r600, %r599;
	min.s32 	%r602, %r575, %r601;
	ld.shared.u32 	%r603, [%r17+6448];
	add.s32 	%r604, %r603, %r599;
	min.s32 	%r605, %r578, %r604;
	ld.shared.u32 	%r606, [%r12+8192];
	add.s32 	%r607, %r596, %r606;
	min.s32 	%r608, %r581, %r607;
	st.shared.u32 	[%r21+8112], %r608;
	ld.shared.u32 	%r609, [%r12+8192];
	add.s32 	%r610, %r600, %r609;
	min.s32 	%r611, %r584, %r610;
	add.s32 	%r612, %r603, %r609;
	min.s32 	%r613, %r586, %r612;
	ld.shared.u32 	%r614, [%r12+16304];
	add.s32 	%r615, %r596, %r614;
	min.s32 	%r616, %r589, %r615;
	st.shared.u32 	[%r21+16224], %r616;
	ld.shared.u32 	%r617, [%r12+16304];
	add.s32 	%r618, %r600, %r617;
	min.s32 	%r619, %r592, %r618;
	add.s32 	%r620, %r603, %r617;
	min.s32 	%r621, %r594, %r620;
	ld.shared.u32 	%r622, [%r12+84];
	ld.shared.u32 	%r623, [%r17+6552];
	add.s32 	%r624, %r623, %r622;
	min.s32 	%r625, %r598, %r624;
	st.shared.u32 	[%r21], %r625;
	ld.shared.u32 	%r626, [%r12+84];
	ld.shared.u32 	%r627, [%r17+6656];
	add.s32 	%r628, %r627, %r626;
	min.s32 	%r629, %r602, %r628;
	ld.shared.u32 	%r630, [%r17+6760];
	add.s32 	%r631, %r630, %r626;
	min.s32 	%r632, %r605, %r631;
	st.shared.u32 	[%r21+208], %r632;
	ld.shared.u32 	%r633, [%r12+8196];
	add.s32 	%r634, %r623, %r633;
	min.s32 	%r635, %r608, %r634;
	st.shared.u32 	[%r21+8112], %r635;
	ld.shared.u32 	%r636, [%r12+8196];
	add.s32 	%r637, %r627, %r636;
	min.s32 	%r638, %r611, %r637;
	add.s32 	%r639, %r630, %r636;
	min.s32 	%r640, %r613, %r639;
	st.shared.u32 	[%r21+8320], %r640;
	ld.shared.u32 	%r641, [%r12+16308];
	add.s32 	%r642, %r623, %r641;
	min.s32 	%r643, %r616, %r642;
	st.shared.u32 	[%r21+16224], %r643;
	ld.shared.u32 	%r644, [%r12+16308];
	add.s32 	%r645, %r627, %r644;
	min.s32 	%r646, %r619, %r645;
	add.s32 	%r647, %r630, %r644;
	min.s32 	%r648, %r621, %r647;
	ld.shared.u32 	%r649, [%r12+88];
	ld.shared.u32 	%r650, [%r17+6864];
	add.s32 	%r651, %r650, %r649;
	min.s32 	%r652, %r625, %r651;
	st.shared.u32 	[%r21], %r652;
	ld.shared.u32 	%r653, [%r12+88];
	ld.shared.u32 	%r654, [%r17+6968];
	add.s32 	%r655, %r654, %r653;
	min.s32 	%r656, %r629, %r655;
	st.shared.u32 	[%r21+104], %r656;
	ld.shared.u32 	%r657, [%r17+7072];
	add.s32 	%r658, %r657, %r653;
	min.s32 	%r659, %r632, %r658;
	ld.shared.u32 	%r660, [%r12+8200];
	add.s32 	%r661, %r650, %r660;
	min.s32 	%r662, %r635, %r661;
	st.shared.u32 	[%r21+8112], %r662;
	ld.shared.u32 	%r663, [%r12+8200];
	add.s32 	%r664, %r654, %r663;
	min.s32 	%r665, %r638, %r664;
	st.shared.u32 	[%r21+8216], %r665;
	add.s32 	%r666, %r657, %r663;
	min.s32 	%r667, %r640, %r666;
	ld.shared.u32 	%r668, [%r12+16312];
	add.s32 	%r669, %r650, %r668;
	min.s32 	%r670, %r643, %r669;
	st.shared.u32 	[%r21+16224], %r670;
	ld.shared.u32 	%r671, [%r12+16312];
	add.s32 	%r672, %r654, %r671;
	min.s32 	%r673, %r646, %r672;
	st.shared.u32 	[%r21+16328], %r673;
	add.s32 	%r674, %r657, %r671;
	min.s32 	%r675, %r648, %r674;
	st.shared.u32 	[%r21+16432], %r675;
	ld.shared.u32 	%r676, [%r12+92];
	ld.shared.u32 	%r677, [%r17+7176];
	add.s32 	%r678, %r677, %r676;
	min.s32 	%r679, %r652, %r678;
	st.shared.u32 	[%r21], %r679;
	ld.shared.u32 	%r680, [%r12+92];
	ld.shared.u32 	%r681, [%r17+7280];
	add.s32 	%r682, %r681, %r680;
	min.s32 	%r683, %r656, %r682;
	ld.shared.u32 	%r684, [%r17+7384];
	add.s32 	%r685, %r684, %r680;
	min.s32 	%r686, %r659, %r685;
	ld.shared.u32 	%r687, [%r12+8204];
	add.s32 	%r688, %r677, %r687;
	min.s32 	%r689, %r662, %r688;
	st.shared.u32 	[%r21+8112], %r689;
	ld.shared.u32 	%r690, [%r12+8204];
	add.s32 	%r691, %r681, %r690;
	min.s32 	%r692, %r665, %r691;
	add.s32 	%r693, %r684, %r690;
	min.s32 	%r694, %r667, %r693;
	ld.shared.u32 	%r695, [%r12+16316];
	add.s32 	%r696, %r677, %r695;
	min.s32 	%r697, %r670, %r696;
	st.shared.u32 	[%r21+16224], %r697;
	ld.shared.u32 	%r698, [%r12+16316];
	add.s32 	%r699, %r681, %r698;
	min.s32 	%r700, %r673, %r699;
	add.s32 	%r701, %r684, %r698;
	min.s32 	%r702, %r675, %r701;
	ld.shared.u32 	%r703, [%r12+96];
	ld.shared.u32 	%r704, [%r17+7488];
	add.s32 	%r705, %r704, %r703;
	min.s32 	%r706, %r679, %r705;
	st.shared.u32 	[%r21], %r706;
	ld.shared.u32 	%r707, [%r12+96];
	ld.shared.u32 	%r708, [%r17+7592];
	add.s32 	%r709, %r708, %r707;
	min.s32 	%r710, %r683, %r709;
	ld.shared.u32 	%r711, [%r17+7696];
	add.s32 	%r712, %r711, %r707;
	min.s32 	%r713, %r686, %r712;
	st.shared.u32 	[%r21+208], %r713;
	ld.shared.u32 	%r714, [%r12+8208];
	add.s32 	%r715, %r704, %r714;
	min.s32 	%r716, %r689, %r715;
	st.shared.u32 	[%r21+8112], %r716;
	ld.shared.u32 	%r717, [%r12+8208];
	add.s32 	%r718, %r708, %r717;
	min.s32 	%r719, %r692, %r718;
	add.s32 	%r720, %r711, %r717;
	min.s32 	%r721, %r694, %r720;
	st.shared.u32 	[%r21+8320], %r721;
	ld.shared.u32 	%r722, [%r12+16320];
	add.s32 	%r723, %r704, %r722;
	min.s32 	%r724, %r697, %r723;
	st.shared.u32 	[%r21+16224], %r724;
	ld.shared.u32 	%r725, [%r12+16320];
	add.s32 	%r726, %r708, %r725;
	min.s32 	%r727, %r700, %r726;
	add.s32 	%r728, %r711, %r725;
	min.s32 	%r729, %r702, %r728;
	ld.shared.u32 	%r730, [%r12+100];
	ld.shared.u32 	%r731, [%r17+7800];
	add.s32 	%r732, %r731, %r730;
	min.s32 	%r733, %r706, %r732;
	st.shared.u32 	[%r21], %r733;
	ld.shared.u32 	%r734, [%r12+100];
	ld.shared.u32 	%r735, [%r17+7904];
	add.s32 	%r736, %r735, %r734;
	min.s32 	%r737, %r710, %r736;
	st.shared.u32 	[%r21+104], %r737;
	ld.shared.u32 	%r738, [%r17+8008];
	add.s32 	%r739, %r738, %r734;
	min.s32 	%r740, %r713, %r739;
	ld.shared.u32 	%r741, [%r12+8212];
	add.s32 	%r742, %r731, %r741;
	min.s32 	%r743, %r716, %r742;
	st.shared.u32 	[%r21+8112], %r743;
	ld.shared.u32 	%r744, [%r12+8212];
	add.s32 	%r745, %r735, %r744;
	min.s32 	%r746, %r719, %r745;
	st.shared.u32 	[%r21+8216], %r746;
	add.s32 	%r747, %r738, %r744;
	min.s32 	%r748, %r721, %r747;
	ld.shared.u32 	%r749, [%r12+16324];
	add.s32 	%r750, %r731, %r749;
	min.s32 	%r751, %r724, %r750;
	st.shared.u32 	[%r21+16224], %r751;
	ld.shared.u32 	%r752, [%r12+16324];
	add.s32 	%r753, %r735, %r752;
	min.s32 	%r754, %r727, %r753;
	st.shared.u32 	[%r21+16328], %r754;
	add.s32 	%r755, %r738, %r752;
	min.s32 	%r756, %r729, %r755;
	st.shared.u32 	[%r21+16432], %r756;
	ld.shared.u32 	%r757, [%r12+104];
	ld.shared.u32 	%r758, [%r17+8112];
	add.s32 	%r759, %r758, %r757;
	min.s32 	%r760, %r733, %r759;
	st.shared.u32 	[%r21], %r760;
	ld.shared.u32 	%r761, [%r12+104];
	ld.shared.u32 	%r762, [%r17+8216];
	add.s32 	%r763, %r762, %r761;
	min.s32 	%r764, %r737, %r763;
	st.shared.u32 	[%r21+104], %r764;
	ld.shared.u32 	%r765, [%r12+104];
	ld.shared.u32 	%r766, [%r17+8320];
	add.s32 	%r767, %r766, %r765;
	min.s32 	%r768, %r740, %r767;
	ld.shared.u32 	%r769, [%r12+8216];
	add.s32 	%r770, %r758, %r769;
	min.s32 	%r771, %r743, %r770;
	st.shared.u32 	[%r21+8112], %r771;
	ld.shared.u32 	%r772, [%r12+8216];
	add.s32 	%r773, %r762, %r772;
	min.s32 	%r774, %r746, %r773;
	st.shared.u32 	[%r21+8216], %r774;
	ld.shared.u32 	%r775, [%r12+8216];
	add.s32 	%r776, %r766, %r775;
	min.s32 	%r777, %r748, %r776;
	ld.shared.u32 	%r778, [%r12+16328];
	add.s32 	%r779, %r758, %r778;
	min.s32 	%r780, %r751, %r779;
	st.shared.u32 	[%r21+16224], %r780;
	ld.shared.u32 	%r781, [%r12+16328];
	add.s32 	%r782, %r762, %r781;
	min.s32 	%r783, %r754, %r782;
	st.shared.u32 	[%r21+16328], %r783;
	ld.shared.u32 	%r784, [%r12+16328];
	add.s32 	%r785, %r766, %r784;
	min.s32 	%r786, %r756, %r785;
	ld.shared.u32 	%r787, [%r12+108];
	ld.shared.u32 	%r788, [%r17+8424];
	add.s32 	%r789, %r788, %r787;
	min.s32 	%r790, %r760, %r789;
	st.shared.u32 	[%r21], %r790;
	ld.shared.u32 	%r791, [%r12+108];
	ld.shared.u32 	%r792, [%r17+8528];
	add.s32 	%r793, %r792, %r791;
	min.s32 	%r794, %r764, %r793;
	st.shared.u32 	[%r21+104], %r794;
	ld.shared.u32 	%r795, [%r12+108];
	ld.shared.u32 	%r796, [%r17+8632];
	add.s32 	%r797, %r796, %r795;
	min.s32 	%r798, %r768, %r797;
	st.shared.u32 	[%r21+208], %r798;
	ld.shared.u32 	%r799, [%r12+8220];
	add.s32 	%r800, %r788, %r799;
	min.s32 	%r801, %r771, %r800;
	st.shared.u32 	[%r21+8112], %r801;
	ld.shared.u32 	%r802, [%r12+8220];
	add.s32 	%r803, %r792, %r802;
	min.s32 	%r804, %r774, %r803;
	st.shared.u32 	[%r21+8216], %r804;
	ld.shared.u32 	%r805, [%r12+8220];
	add.s32 	%r806, %r796, %r805;
	min.s32 	%r807, %r777, %r806;
	st.shared.u32 	[%r21+8320], %r807;
	ld.shared.u32 	%r808, [%r12+16332];
	add.s32 	%r809, %r788, %r808;
	min.s32 	%r810, %r780, %r809;
	st.shared.u32 	[%r21+16224], %r810;
	ld.shared.u32 	%r811, [%r12+16332];
	add.s32 	%r812, %r792, %r811;
	min.s32 	%r813, %r783, %r812;
	st.shared.u32 	[%r21+16328], %r813;
	ld.shared.u32 	%r814, [%r12+16332];
	add.s32 	%r815, %r796, %r814;
	min.s32 	%r816, %r786, %r815;
	ld.shared.u32 	%r817, [%r12+112];
	ld.shared.u32 	%r818, [%r17+8736];
	add.s32 	%r819, %r818, %r817;
	min.s32 	%r820, %r790, %r819;
	st.shared.u32 	[%r21], %r820;
	ld.shared.u32 	%r821, [%r12+112];
	ld.shared.u32 	%r822, [%r17+8840];
	add.s32 	%r823, %r822, %r821;
	min.s32 	%r824, %r794, %r823;
	st.shared.u32 	[%r21+104], %r824;
	ld.shared.u32 	%r825, [%r12+112];
	ld.shared.u32 	%r826, [%r17+8944];
	add.s32 	%r827, %r826, %r825;
	min.s32 	%r828, %r798, %r827;
	ld.shared.u32 	%r829, [%r12+8224];
	add.s32 	%r830, %r818, %r829;
	min.s32 	%r831, %r801, %r830;
	st.shared.u32 	[%r21+8112], %r831;
	ld.shared.u32 	%r832, [%r12+8224];
	add.s32 	%r833, %r822, %r832;
	min.s32 	%r834, %r804, %r833;
	st.shared.u32 	[%r21+8216], %r834;
	ld.shared.u32 	%r835, [%r12+8224];
	add.s32 	%r836, %r826, %r835;
	min.s32 	%r837, %r807, %r836;
	ld.shared.u32 	%r838, [%r12+16336];
	add.s32 	%r839, %r818, %r838;
	min.s32 	%r840, %r810, %r839;
	st.shared.u32 	[%r21+16224], %r840;
	ld.shared.u32 	%r841, [%r12+16336];
	add.s32 	%r842, %r822, %r841;
	min.s32 	%r843, %r813, %r842;
	st.shared.u32 	[%r21+16328], %r843;
	ld.shared.u32 	%r844, [%r12+16336];
	add.s32 	%r845, %r826, %r844;
	min.s32 	%r846, %r816, %r845;
	st.shared.u32 	[%r21+16432], %r846;
	ld.shared.u32 	%r847, [%r12+116];
	ld.shared.u32 	%r848, [%r17+9048];
	add.s32 	%r849, %r848, %r847;
	min.s32 	%r850, %r820, %r849;
	st.shared.u32 	[%r21], %r850;
	ld.shared.u32 	%r851, [%r12+116];
	ld.shared.u32 	%r852, [%r17+9152];
	add.s32 	%r853, %r852, %r851;
	min.s32 	%r854, %r824, %r853;
	st.shared.u32 	[%r21+104], %r854;
	ld.shared.u32 	%r855, [%r12+116];
	ld.shared.u32 	%r856, [%r17+9256];
	add.s32 	%r857, %r856, %r855;
	min.s32 	%r858, %r828, %r857;
	ld.shared.u32 	%r859, [%r12+8228];
	add.s32 	%r860, %r848, %r859;
	min.s32 	%r861, %r831, %r860;
	st.shared.u32 	[%r21+8112], %r861;
	ld.shared.u32 	%r862, [%r12+8228];
	add.s32 	%r863, %r852, %r862;
	min.s32 	%r864, %r834, %r863;
	st.shared.u32 	[%r21+8216], %r864;
	ld.shared.u32 	%r865, [%r12+8228];
	add.s32 	%r866, %r856, %r865;
	min.s32 	%r867, %r837, %r866;
	ld.shared.u32 	%r868, [%r12+16340];
	add.s32 	%r869, %r848, %r868;
	min.s32 	%r870, %r840, %r869;
	st.shared.u32 	[%r21+16224], %r870;
	ld.shared.u32 	%r871, [%r12+16340];
	add.s32 	%r872, %r852, %r871;
	min.s32 	%r873, %r843, %r872;
	st.shared.u32 	[%r21+16328], %r873;
	ld.shared.u32 	%r874, [%r12+16340];
	add.s32 	%r875, %r856, %r874;
	min.s32 	%r876, %r846, %r875;
	ld.shared.u32 	%r877, [%r12+120];
	ld.shared.u32 	%r878, [%r17+9360];
	add.s32 	%r879, %r878, %r877;
	min.s32 	%r880, %r850, %r879;
	st.shared.u32 	[%r21], %r880;
	ld.shared.u32 	%r881, [%r12+120];
	ld.shared.u32 	%r882, [%r17+9464];
	add.s32 	%r883, %r882, %r881;
	min.s32 	%r884, %r854, %r883;
	st.shared.u32 	[%r21+104], %r884;
	ld.shared.u32 	%r885, [%r12+120];
	ld.shared.u32 	%r886, [%r17+9568];
	add.s32 	%r887, %r886, %r885;
	min.s32 	%r888, %r858, %r887;
	st.shared.u32 	[%r21+208], %r888;
	ld.shared.u32 	%r889, [%r12+8232];
	add.s32 	%r890, %r878, %r889;
	min.s32 	%r891, %r861, %r890;
	st.shared.u32 	[%r21+8112], %r891;
	ld.shared.u32 	%r892, [%r12+8232];
	add.s32 	%r893, %r882, %r892;
	min.s32 	%r894, %r864, %r893;
	st.shared.u32 	[%r21+8216], %r894;
	ld.shared.u32 	%r895, [%r12+8232];
	add.s32 	%r896, %r886, %r895;
	min.s32 	%r897, %r867, %r896;
	st.shared.u32 	[%r21+8320], %r897;
	ld.shared.u32 	%r898, [%r12+16344];
	add.s32 	%r899, %r878, %r898;
	min.s32 	%r900, %r870, %r899;
	st.shared.u32 	[%r21+16224], %r900;
	ld.shared.u32 	%r901, [%r12+16344];
	add.s32 	%r902, %r882, %r901;
	min.s32 	%r903, %r873, %r902;
	st.shared.u32 	[%r21+16328], %r903;
	ld.shared.u32 	%r904, [%r12+16344];
	add.s32 	%r905, %r886, %r904;
	min.s32 	%r906, %r876, %r905;
	ld.shared.u32 	%r907, [%r12+124];
	ld.shared.u32 	%r908, [%r17+9672];
	add.s32 	%r909, %r908, %r907;
	min.s32 	%r910, %r880, %r909;
	st.shared.u32 	[%r21], %r910;
	ld.shared.u32 	%r911, [%r12+124];
	ld.shared.u32 	%r912, [%r17+9776];
	add.s32 	%r913, %r912, %r911;
	min.s32 	%r914, %r884, %r913;
	st.shared.u32 	[%r21+104], %r914;
	ld.shared.u32 	%r915, [%r12+124];
	ld.shared.u32 	%r916, [%r17+9880];
	add.s32 	%r917, %r916, %r915;
	min.s32 	%r918, %r888, %r917;
	ld.shared.u32 	%r919, [%r12+8236];
	add.s32 	%r920, %r908, %r919;
	min.s32 	%r921, %r891, %r920;
	st.shared.u32 	[%r21+8112], %r921;
	ld.shared.u32 	%r922, [%r12+8236];
	add.s32 	%r923, %r912, %r922;
	min.s32 	%r924, %r894, %r923;
	st.shared.u32 	[%r21+8216], %r924;
	ld.shared.u32 	%r925, [%r12+8236];
	add.s32 	%r926, %r916, %r925;
	min.s32 	%r927, %r897, %r926;
	ld.shared.u32 	%r928, [%r12+16348];
	add.s32 	%r929, %r908, %r928;
	min.s32 	%r930, %r900, %r929;
	st.shared.u32 	[%r21+16224], %r930;
	ld.shared.u32 	%r931, [%r12+16348];
	add.s32 	%r932, %r912, %r931;
	min.s32 	%r933, %r903, %r932;
	st.shared.u32 	[%r21+16328], %r933;
	ld.shared.u32 	%r934, [%r12+16348];
	add.s32 	%r935, %r916, %r934;
	min.s32 	%r936, %r906, %r935;
	st.shared.u32 	[%r21+16432], %r936;
	ld.shared.u32 	%r937, [%r12+128];
	ld.shared.u32 	%r938, [%r17+9984];
	add.s32 	%r939, %r938, %r937;
	min.s32 	%r940, %r910, %r939;
	st.shared.u32 	[%r21], %r940;
	ld.shared.u32 	%r941, [%r12+128];
	ld.shared.u32 	%r942, [%r17+10088];
	add.s32 	%r943, %r942, %r941;
	min.s32 	%r944, %r914, %r943;
	st.shared.u32 	[%r21+104], %r944;
	ld.shared.u32 	%r945, [%r12+128];
	ld.shared.u32 	%r946, [%r17+10192];
	add.s32 	%r947, %r946, %r945;
	min.s32 	%r948, %r918, %r947;
	ld.shared.u32 	%r949, [%r12+8240];
	add.s32 	%r950, %r938, %r949;
	min.s32 	%r951, %r921, %r950;
	st.shared.u32 	[%r21+8112], %r951;
	ld.shared.u32 	%r952, [%r12+8240];
	add.s32 	%r953, %r942, %r952;
	min.s32 	%r954, %r924, %r953;
	st.shared.u32 	[%r21+8216], %r954;
	ld.shared.u32 	%r955, [%r12+8240];
	add.s32 	%r956, %r946, %r955;
	min.s32 	%r957, %r927, %r956;
	ld.shared.u32 	%r958, [%r12+16352];
	add.s32 	%r959, %r938, %r958;
	min.s32 	%r960, %r930, %r959;
	st.shared.u32 	[%r21+16224], %r960;
	ld.shared.u32 	%r961, [%r12+16352];
	add.s32 	%r962, %r942, %r961;
	min.s32 	%r963, %r933, %r962;
	st.shared.u32 	[%r21+16328], %r963;
	ld.shared.u32 	%r964, [%r12+16352];
	add.s32 	%r965, %r946, %r964;
	min.s32 	%r966, %r936, %r965;
	ld.shared.u32 	%r967, [%r12+132];
	ld.shared.u32 	%r968, [%r17+10296];
	add.s32 	%r969, %r968, %r967;
	min.s32 	%r970, %r940, %r969;
	st.shared.u32 	[%r21], %r970;
	ld.shared.u32 	%r971, [%r12+132];
	ld.shared.u32 	%r972, [%r17+10400];
	add.s32 	%r973, %r972, %r971;
	min.s32 	%r974, %r944, %r973;
	st.shared.u32 	[%r21+104], %r974;
	ld.shared.u32 	%r975, [%r12+132];
	ld.shared.u32 	%r976, [%r17+10504];
	add.s32 	%r977, %r976, %r975;
	min.s32 	%r978, %r948, %r977;
	st.shared.u32 	[%r21+208], %r978;
	ld.shared.u32 	%r979, [%r12+8244];
	add.s32 	%r980, %r968, %r979;
	min.s32 	%r981, %r951, %r980;
	st.shared.u32 	[%r21+8112], %r981;
	ld.shared.u32 	%r982, [%r12+8244];
	add.s32 	%r983, %r972, %r982;
	min.s32 	%r984, %r954, %r983;
	st.shared.u32 	[%r21+8216], %r984;
	ld.shared.u32 	%r985, [%r12+8244];
	add.s32 	%r986, %r976, %r985;
	min.s32 	%r987, %r957, %r986;
	st.shared.u32 	[%r21+8320], %r987;
	ld.shared.u32 	%r988, [%r12+16356];
	add.s32 	%r989, %r968, %r988;
	min.s32 	%r990, %r960, %r989;
	st.shared.u32 	[%r21+16224], %r990;
	ld.shared.u32 	%r991, [%r12+16356];
	add.s32 	%r992, %r972, %r991;
	min.s32 	%r993, %r963, %r992;
	st.shared.u32 	[%r21+16328], %r993;
	ld.shared.u32 	%r994, [%r12+16356];
	add.s32 	%r995, %r976, %r994;
	min.s32 	%r996, %r966, %r995;
	ld.shared.u32 	%r997, [%r12+136];
	ld.shared.u32 	%r998, [%r17+10608];
	add.s32 	%r999, %r998, %r997;
	min.s32 	%r1000, %r970, %r999;
	st.shared.u32 	[%r21], %r1000;
	ld.shared.u32 	%r1001, [%r12+136];
	ld.shared.u32 	%r1002, [%r17+10712];
	add.s32 	%r1003, %r1002, %r1001;
	min.s32 	%r1004, %r974, %r1003;
	st.shared.u32 	[%r21+104], %r1004;
	ld.shared.u32 	%r1005, [%r12+136];
	ld.shared.u32 	%r1006, [%r17+10816];
	add.s32 	%r1007, %r1006, %r1005;
	min.s32 	%r1008, %r978, %r1007;
	ld.shared.u32 	%r1009, [%r12+8248];
	add.s32 	%r1010, %r998, %r1009;
	min.s32 	%r1011, %r981, %r1010;
	st.shared.u32 	[%r21+8112], %r1011;
	ld.shared.u32 	%r1012, [%r12+8248];
	add.s32 	%r1013, %r1002, %r1012;
	min.s32 	%r1014, %r984, %r1013;
	st.shared.u32 	[%r21+8216], %r1014;
	ld.shared.u32 	%r1015, [%r12+8248];
	add.s32 	%r1016, %r1006, %r1015;
	min.s32 	%r1017, %r987, %r1016;
	ld.shared.u32 	%r1018, [%r12+16360];
	add.s32 	%r1019, %r998, %r1018;
	min.s32 	%r1020, %r990, %r1019;
	st.shared.u32 	[%r21+16224], %r1020;
	ld.shared.u32 	%r1021, [%r12+16360];
	add.s32 	%r1022, %r1002, %r1021;
	min.s32 	%r1023, %r993, %r1022;
	st.shared.u32 	[%r21+16328], %r1023;
	ld.shared.u32 	%r1024, [%r12+16360];
	add.s32 	%r1025, %r1006, %r1024;
	min.s32 	%r1026, %r996, %r1025;
	st.shared.u32 	[%r21+16432], %r1026;
	ld.shared.u32 	%r1027, [%r12+140];
	ld.shared.u32 	%r1028, [%r17+10920];
	add.s32 	%r1029, %r1028, %r1027;
	min.s32 	%r1030, %r1000, %r1029;
	st.shared.u32 	[%r21], %r1030;
	ld.shared.u32 	%r1031, [%r12+140];
	ld.shared.u32 	%r1032, [%r17+11024];
	add.s32 	%r1033, %r1032, %r1031;
	min.s32 	%r1034, %r1004, %r1033;
	st.shared.u32 	[%r21+104], %r1034;
	ld.shared.u32 	%r1035, [%r12+140];
	ld.shared.u32 	%r1036, [%r17+11128];
	add.s32 	%r1037, %r1036, %r1035;
	min.s32 	%r1038, %r1008, %r1037;
	ld.shared.u32 	%r1039, [%r12+8252];
	add.s32 	%r1040, %r1028, %r1039;
	min.s32 	%r1041, %r1011, %r1040;
	st.shared.u32 	[%r21+8112], %r1041;
	ld.shared.u32 	%r1042, [%r12+8252];
	add.s32 	%r1043, %r1032, %r1042;
	min.s32 	%r1044, %r1014, %r1043;
	st.shared.u32 	[%r21+8216], %r1044;
	ld.shared.u32 	%r1045, [%r12+8252];
	add.s32 	%r1046, %r1036, %r1045;
	min.s32 	%r1047, %r1017, %r1046;
	ld.shared.u32 	%r1048, [%r12+16364];
	add.s32 	%r1049, %r1028, %r1048;
	min.s32 	%r1050, %r1020, %r1049;
	st.shared.u32 	[%r21+16224], %r1050;
	ld.shared.u32 	%r1051, [%r12+16364];
	add.s32 	%r1052, %r1032, %r1051;
	min.s32 	%r1053, %r1023, %r1052;
	st.shared.u32 	[%r21+16328], %r1053;
	ld.shared.u32 	%r1054, [%r12+16364];
	add.s32 	%r1055, %r1036, %r1054;
	min.s32 	%r1056, %r1026, %r1055;
	ld.shared.u32 	%r1057, [%r12+144];
	ld.shared.u32 	%r1058, [%r17+11232];
	add.s32 	%r1059, %r1058, %r1057;
	min.s32 	%r1060, %r1030, %r1059;
	st.shared.u32 	[%r21], %r1060;
	ld.shared.u32 	%r1061, [%r12+144];
	ld.shared.u32 	%r1062, [%r17+11336];
	add.s32 	%r1063, %r1062, %r1061;
	min.s32 	%r1064, %r1034, %r1063;
	st.shared.u32 	[%r21+104], %r1064;
	ld.shared.u32 	%r1065, [%r12+144];
	ld.shared.u32 	%r1066, [%r17+11440];
	add.s32 	%r1067, %r1066, %r1065;
	min.s32 	%r1068, %r1038, %r1067;
	st.shared.u32 	[%r21+208], %r1068;
	ld.shared.u32 	%r1069, [%r12+8256];
	add.s32 	%r1070, %r1058, %r1069;
	min.s32 	%r1071, %r1041, %r1070;
	st.shared.u32 	[%r21+8112], %r1071;
	ld.shared.u32 	%r1072, [%r12+8256];
	add.s32 	%r1073, %r1062, %r1072;
	min.s32 	%r1074, %r1044, %r1073;
	st.shared.u32 	[%r21+8216], %r1074;
	ld.shared.u32 	%r1075, [%r12+8256];
	add.s32 	%r1076, %r1066, %r1075;
	min.s32 	%r1077, %r1047, %r1076;
	st.shared.u32 	[%r21+8320], %r1077;
	ld.shared.u32 	%r1078, [%r12+16368];
	add.s32 	%r1079, %r1058, %r1078;
	min.s32 	%r1080, %r1050, %r1079;
	st.shared.u32 	[%r21+16224], %r1080;
	ld.shared.u32 	%r1081, [%r12+16368];
	add.s32 	%r1082, %r1062, %r1081;
	min.s32 	%r1083, %r1053, %r1082;
	st.shared.u32 	[%r21+16328], %r1083;
	ld.shared.u32 	%r1084, [%r12+16368];
	add.s32 	%r1085, %r1066, %r1084;
	min.s32 	%r1086, %r1056, %r1085;
	ld.shared.u32 	%r1087, [%r12+148];
	ld.shared.u32 	%r1088, [%r17+11544];
	add.s32 	%r1089, %r1088, %r1087;
	min.s32 	%r1090, %r1060, %r1089;
	st.shared.u32 	[%r21], %r1090;
	ld.shared.u32 	%r1091, [%r12+148];
	ld.shared.u32 	%r1092, [%r17+11648];
	add.s32 	%r1093, %r1092, %r1091;
	min.s32 	%r1094, %r1064, %r1093;
	st.shared.u32 	[%r21+104], %r1094;
	ld.shared.u32 	%r1095, [%r12+148];
	ld.shared.u32 	%r1096, [%r17+11752];
	add.s32 	%r1097, %r1096, %r1095;
	min.s32 	%r1098, %r1068, %r1097;
	ld.shared.u32 	%r1099, [%r12+8260];
	add.s32 	%r1100, %r1088, %r1099;
	min.s32 	%r1101, %r1071, %r1100;
	st.shared.u32 	[%r21+8112], %r1101;
	ld.shared.u32 	%r1102, [%r12+8260];
	add.s32 	%r1103, %r1092, %r1102;
	min.s32 	%r1104, %r1074, %r1103;
	st.shared.u32 	[%r21+8216], %r1104;
	ld.shared.u32 	%r1105, [%r12+8260];
	add.s32 	%r1106, %r1096, %r1105;
	min.s32 	%r1107, %r1077, %r1106;
	ld.shared.u32 	%r1108, [%r12+16372];
	add.s32 	%r1109, %r1088, %r1108;
	min.s32 	%r1110, %r1080, %r1109;
	st.shared.u32 	[%r21+16224], %r1110;
	ld.shared.u32 	%r1111, [%r12+16372];
	add.s32 	%r1112, %r1092, %r1111;
	min.s32 	%r1113, %r1083, %r1112;
	st.shared.u32 	[%r21+16328], %r1113;
	ld.shared.u32 	%r1114, [%r12+16372];
	add.s32 	%r1115, %r1096, %r1114;
	min.s32 	%r1116, %r1086, %r1115;
	st.shared.u32 	[%r21+16432], %r1116;
	ld.shared.u32 	%r1117, [%r12+152];
	ld.shared.u32 	%r1118, [%r17+11856];
	add.s32 	%r1119, %r1118, %r1117;
	min.s32 	%r1120, %r1090, %r1119;
	st.shared.u32 	[%r21], %r1120;
	ld.shared.u32 	%r1121, [%r12+152];
	ld.shared.u32 	%r1122, [%r17+11960];
	add.s32 	%r1123, %r1122, %r1121;
	min.s32 	%r1124, %r1094, %r1123;
	st.shared.u32 	[%r21+104], %r1124;
	ld.shared.u32 	%r1125, [%r12+152];
	ld.shared.u32 	%r1126, [%r17+12064];
	add.s32 	%r1127, %r1126, %r1125;
	min.s32 	%r1128, %r1098, %r1127;
	ld.shared.u32 	%r1129, [%r12+8264];
	add.s32 	%r1130, %r1118, %r1129;
	min.s32 	%r1131, %r1101, %r1130;
	st.shared.u32 	[%r21+8112], %r1131;
	ld.shared.u32 	%r1132, [%r12+8264];
	add.s32 	%r1133, %r1122, %r1132;
	min.s32 	%r1134, %r1104, %r1133;
	st.shared.u32 	[%r21+8216], %r1134;
	ld.shared.u32 	%r1135, [%r12+8264];
	add.s32 	%r1136, %r1126, %r1135;
	min.s32 	%r1137, %r1107, %r1136;
	ld.shared.u32 	%r1138, [%r12+16376];
	add.s32 	%r1139, %r1118, %r1138;
	min.s32 	%r1140, %r1110, %r1139;
	st.shared.u32 	[%r21+16224], %r1140;
	ld.shared.u32 	%r1141, [%r12+16376];
	add.s32 	%r1142, %r1122, %r1141;
	min.s32 	%r1143, %r1113, %r1142;
	st.shared.u32 	[%r21+16328], %r1143;
	ld.shared.u32 	%r1144, [%r12+16376];
	add.s32 	%r1145, %r1126, %r1144;
	min.s32 	%r1146, %r1116, %r1145;
	ld.shared.u32 	%r1147, [%r12+156];
	ld.shared.u32 	%r1148, [%r17+12168];
	add.s32 	%r1149, %r1148, %r1147;
	min.s32 	%r1150, %r1120, %r1149;
	st.shared.u32 	[%r21], %r1150;
	ld.shared.u32 	%r1151, [%r12+156];
	ld.shared.u32 	%r1152, [%r17+12272];
	add.s32 	%r1153, %r1152, %r1151;
	min.s32 	%r1154, %r1124, %r1153;
	st.shared.u32 	[%r21+104], %r1154;
	ld.shared.u32 	%r1155, [%r12+156];
	ld.shared.u32 	%r1156, [%r17+12376];
	add.s32 	%r1157, %r1156, %r1155;
	min.s32 	%r1158, %r1128, %r1157;
	st.shared.u32 	[%r21+208], %r1158;
	ld.shared.u32 	%r1159, [%r12+8268];
	add.s32 	%r1160, %r1148, %r1159;
	min.s32 	%r1161, %r1131, %r1160;
	st.shared.u32 	[%r21+8112], %r1161;
	ld.shared.u32 	%r1162, [%r12+8268];
	add.s32 	%r1163, %r1152, %r1162;
	min.s32 	%r1164, %r1134, %r1163;
	st.shared.u32 	[%r21+8216], %r1164;
	ld.shared.u32 	%r1165, [%r12+8268];
	add.s32 	%r1166, %r1156, %r1165;
	min.s32 	%r1167, %r1137, %r1166;
	st.shared.u32 	[%r21+8320], %r1167;
	ld.shared.u32 	%r1168, [%r12+16380];
	add.s32 	%r1169, %r1148, %r1168;
	min.s32 	%r1170, %r1140, %r1169;
	st.shared.u32 	[%r21+16224], %r1170;
	ld.shared.u32 	%r1171, [%r12+16380];
	add.s32 	%r1172, %r1152, %r1171;
	min.s32 	%r1173, %r1143, %r1172;
	st.shared.u32 	[%r21+16328], %r1173;
	ld.shared.u32 	%r1174, [%r12+16380];
	add.s32 	%r1175, %r1156, %r1174;
	min.s32 	%r1176, %r1146, %r1175;
	ld.shared.u32 	%r1177, [%r12+160];
	ld.shared.u32 	%r1178, [%r17+12480];
	add.s32 	%r1179, %r1178, %r1177;
	min.s32 	%r1180, %r1150, %r1179;
	st.shared.u32 	[%r21], %r1180;
	ld.shared.u32 	%r1181, [%r12+160];
	ld.shared.u32 	%r1182, [%r17+12584];
	add.s32 	%r1183, %r1182, %r1181;
	min.s32 	%r1184, %r1154, %r1183;
	st.shared.u32 	[%r21+104], %r1184;
	ld.shared.u32 	%r1185, [%r12+160];
	ld.shared.u32 	%r1186, [%r17+12688];
	add.s32 	%r1187, %r1186, %r1185;
	min.s32 	%r1188, %r1158, %r1187;
	ld.shared.u32 	%r1189, [%r12+8272];
	add.s32 	%r1190, %r1178, %r1189;
	min.s32 	%r1191, %r1161, %r1190;
	st.shared.u32 	[%r21+8112], %r1191;
	ld.shared.u32 	%r1192, [%r12+8272];
	add.s32 	%r1193, %r1182, %r1192;
	min.s32 	%r1194, %r1164, %r1193;
	st.shared.u32 	[%r21+8216], %r1194;
	ld.shared.u32 	%r1195, [%r12+8272];
	add.s32 	%r1196, %r1186, %r1195;
	min.s32 	%r1197, %r1167, %r1196;
	ld.shared.u32 	%r1198, [%r12+16384];
	add.s32 	%r1199, %r1178, %r1198;
	min.s32 	%r1200, %r1170, %r1199;
	st.shared.u32 	[%r21+16224], %r1200;
	ld.shared.u32 	%r1201, [%r12+16384];
	add.s32 	%r1202, %r1182, %r1201;
	min.s32 	%r1203, %r1173, %r1202;
	st.shared.u32 	[%r21+16328], %r1203;
	ld.shared.u32 	%r1204, [%r12+16384];
	add.s32 	%r1205, %r1186, %r1204;
	min.s32 	%r1206, %r1176, %r1205;
	st.shared.u32 	[%r21+16432], %r1206;
	ld.shared.u32 	%r1207, [%r12+164];
	ld.shared.u32 	%r1208, [%r17+12792];
	add.s32 	%r1209, %r1208, %r1207;
	min.s32 	%r1210, %r1180, %r1209;
	st.shared.u32 	[%r21], %r1210;
	ld.shared.u32 	%r1211, [%r12+164];
	ld.shared.u32 	%r1212, [%r17+12896];
	add.s32 	%r1213, %r1212, %r1211;
	min.s32 	%r1214, %r1184, %r1213;
	st.shared.u32 	[%r21+104], %r1214;
	ld.shared.u32 	%r1215, [%r12+164];
	ld.shared.u32 	%r1216, [%r17+13000];
	add.s32 	%r1217, %r1216, %r1215;
	min.s32 	%r1218, %r1188, %r1217;
	ld.shared.u32 	%r1219, [%r12+8276];
	add.s32 	%r1220, %r1208, %r1219;
	min.s32 	%r1221, %r1191, %r1220;
	st.shared.u32 	[%r21+8112], %r1221;
	ld.shared.u32 	%r1222, [%r12+8276];
	add.s32 	%r1223, %r1212, %r1222;
	min.s32 	%r1224, %r1194, %r1223;
	st.shared.u32 	[%r21+8216], %r1224;
	ld.shared.u32 	%r1225, [%r12+8276];
	add.s32 	%r1226, %r1216, %r1225;
	min.s32 	%r1227, %r1197, %r1226;
	ld.shared.u32 	%r1228, [%r12+16388];
	add.s32 	%r1229, %r1208, %r1228;
	min.s32 	%r1230, %r1200, %r1229;
	st.shared.u32 	[%r21+16224], %r1230;
	ld.shared.u32 	%r1231, [%r12+16388];
	add.s32 	%r1232, %r1212, %r1231;
	min.s32 	%r1233, %r1203, %r1232;
	st.shared.u32 	[%r21+16328], %r1233;
	ld.shared.u32 	%r1234, [%r12+16388];
	add.s32 	%r1235, %r1216, %r1234;
	min.s32 	%r1236, %r1206, %r1235;
	ld.shared.u32 	%r1237, [%r12+168];
	ld.shared.u32 	%r1238, [%r17+13104];
	add.s32 	%r1239, %r1238, %r1237;
	min.s32 	%r1240, %r1210, %r1239;
	st.shared.u32 	[%r21], %r1240;
	ld.shared.u32 	%r1241, [%r12+168];
	ld.shared.u32 	%r1242, [%r17+13208];
	add.s32 	%r1243, %r1242, %r1241;
	min.s32 	%r1244, %r1214, %r1243;
	st.shared.u32 	[%r21+104], %r1244;
	ld.shared.u32 	%r1245, [%r12+168];
	ld.shared.u32 	%r1246, [%r17+13312];
	add.s32 	%r1247, %r1246, %r1245;
	min.s32 	%r1248, %r1218, %r1247;
	st.shared.u32 	[%r21+208], %r1248;
	ld.shared.u32 	%r1249, [%r12+8280];
	add.s32 	%r1250, %r1238, %r1249;
	min.s32 	%r1251, %r1221, %r1250;
	st.shared.u32 	[%r21+8112], %r1251;
	ld.shared.u32 	%r1252, [%r12+8280];
	add.s32 	%r1253, %r1242, %r1252;
	min.s32 	%r1254, %r1224, %r1253;
	st.shared.u32 	[%r21+8216], %r1254;
	ld.shared.u32 	%r1255, [%r12+8280];
	add.s32 	%r1256, %r1246, %r1255;
	min.s32 	%r1257, %r1227, %r1256;
	st.shared.u32 	[%r21+8320], %r1257;
	ld.shared.u32 	%r1258, [%r12+16392];
	add.s32 	%r1259, %r1238, %r1258;
	min.s32 	%r1260, %r1230, %r1259;
	st.shared.u32 	[%r21+16224], %r1260;
	ld.shared.u32 	%r1261, [%r12+16392];
	add.s32 	%r1262, %r1242, %r1261;
	min.s32 	%r1263, %r1233, %r1262;
	st.shared.u32 	[%r21+16328], %r1263;
	ld.shared.u32 	%r1264, [%r12+16392];
	add.s32 	%r1265, %r1246, %r1264;
	min.s32 	%r1266, %r1236, %r1265;
	ld.shared.u32 	%r1267, [%r12+172];
	ld.shared.u32 	%r1268, [%r17+13416];
	add.s32 	%r1269, %r1268, %r1267;
	min.s32 	%r1270, %r1240, %r1269;
	st.shared.u32 	[%r21], %r1270;
	ld.shared.u32 	%r1271, [%r12+172];
	ld.shared.u32 	%r1272, [%r17+13520];
	add.s32 	%r1273, %r1272, %r1271;
	min.s32 	%r1274, %r1244, %r1273;
	st.shared.u32 	[%r21+104], %r1274;
	ld.shared.u32 	%r1275, [%r12+172];
	ld.shared.u32 	%r1276, [%r17+13624];
	add.s32 	%r1277, %r1276, %r1275;
	min.s32 	%r1278, %r1248, %r1277;
	ld.shared.u32 	%r1279, [%r12+8284];
	add.s32 	%r1280, %r1268, %r1279;
	min.s32 	%r1281, %r1251, %r1280;
	st.shared.u32 	[%r21+8112], %r1281;
	ld.shared.u32 	%r1282, [%r12+8284];
	add.s32 	%r1283, %r1272, %r1282;
	min.s32 	%r1284, %r1254, %r1283;
	st.shared.u32 	[%r21+8216], %r1284;
	ld.shared.u32 	%r1285, [%r12+8284];
	add.s32 	%r1286, %r1276, %r1285;
	min.s32 	%r1287, %r1257, %r1286;
	ld.shared.u32 	%r1288, [%r12+16396];
	add.s32 	%r1289, %r1268, %r1288;
	min.s32 	%r1290, %r1260, %r1289;
	st.shared.u32 	[%r21+16224], %r1290;
	ld.shared.u32 	%r1291, [%r12+16396];
	add.s32 	%r1292, %r1272, %r1291;
	min.s32 	%r1293, %r1263, %r1292;
	st.shared.u32 	[%r21+16328], %r1293;
	ld.shared.u32 	%r1294, [%r12+16396];
	add.s32 	%r1295, %r1276, %r1294;
	min.s32 	%r1296, %r1266, %r1295;
	st.shared.u32 	[%r21+16432], %r1296;
	ld.shared.u32 	%r1297, [%r12+176];
	ld.shared.u32 	%r1298, [%r17+13728];
	add.s32 	%r1299, %r1298, %r1297;
	min.s32 	%r1300, %r1270, %r1299;
	st.shared.u32 	[%r21], %r1300;
	ld.shared.u32 	%r1301, [%r12+176];
	ld.shared.u32 	%r1302, [%r17+13832];
	add.s32 	%r1303, %r1302, %r1301;
	min.s32 	%r1304, %r1274, %r1303;
	st.shared.u32 	[%r21+104], %r1304;
	ld.shared.u32 	%r1305, [%r12+176];
	ld.shared.u32 	%r1306, [%r17+13936];
	add.s32 	%r1307, %r1306, %r1305;
	min.s32 	%r1308, %r1278, %r1307;
	ld.shared.u32 	%r1309, [%r12+8288];
	add.s32 	%r1310, %r1298, %r1309;
	min.s32 	%r1311, %r1281, %r1310;
	st.shared.u32 	[%r21+8112], %r1311;
	ld.shared.u32 	%r1312, [%r12+8288];
	add.s32 	%r1313, %r1302, %r1312;
	min.s32 	%r1314, %r1284, %r1313;
	st.shared.u32 	[%r21+8216], %r1314;
	ld.shared.u32 	%r1315, [%r12+8288];
	add.s32 	%r1316, %r1306, %r1315;
	min.s32 	%r1317, %r1287, %r1316;
	ld.shared.u32 	%r1318, [%r12+16400];
	add.s32 	%r1319, %r1298, %r1318;
	min.s32 	%r1320, %r1290, %r1319;
	st.shared.u32 	[%r21+16224], %r1320;
	ld.shared.u32 	%r1321, [%r12+16400];
	add.s32 	%r1322, %r1302, %r1321;
	min.s32 	%r1323, %r1293, %r1322;
	st.shared.u32 	[%r21+16328], %r1323;
	ld.shared.u32 	%r1324, [%r12+16400];
	add.s32 	%r1325, %r1306, %r1324;
	min.s32 	%r1326, %r1296, %r1325;
	ld.shared.u32 	%r1327, [%r12+180];
	ld.shared.u32 	%r1328, [%r17+14040];
	add.s32 	%r1329, %r1328, %r1327;
	min.s32 	%r1330, %r1300, %r1329;
	st.shared.u32 	[%r21], %r1330;
	ld.shared.u32 	%r1331, [%r12+180];
	ld.shared.u32 	%r1332, [%r17+14144];
	add.s32 	%r1333, %r1332, %r1331;
	min.s32 	%r1334, %r1304, %r1333;
	st.shared.u32 	[%r21+104], %r1334;
	ld.shared.u32 	%r1335, [%r12+180];
	ld.shared.u32 	%r1336, [%r17+14248];
	add.s32 	%r1337, %r1336, %r1335;
	min.s32 	%r1338, %r1308, %r1337;
	st.shared.u32 	[%r21+208], %r1338;
	ld.shared.u32 	%r1339, [%r12+8292];
	add.s32 	%r1340, %r1328, %r1339;
	min.s32 	%r1341, %r1311, %r1340;
	st.shared.u32 	[%r21+8112], %r1341;
	ld.shared.u32 	%r1342, [%r12+8292];
	add.s32 	%r1343, %r1332, %r1342;
	min.s32 	%r1344, %r1314, %r1343;
	st.shared.u32 	[%r21+8216], %r1344;
	ld.shared.u32 	%r1345, [%r12+8292];
	add.s32 	%r1346, %r1336, %r1345;
	min.s32 	%r1347, %r1317, %r1346;
	st.shared.u32 	[%r21+8320], %r1347;
	ld.shared.u32 	%r1348, [%r12+16404];
	add.s32 	%r1349, %r1328, %r1348;
	min.s32 	%r1350, %r1320, %r1349;
	st.shared.u32 	[%r21+16224], %r1350;
	ld.shared.u32 	%r1351, [%r12+16404];
	add.s32 	%r1352, %r1332, %r1351;
	min.s32 	%r1353, %r1323, %r1352;
	st.shared.u32 	[%r21+16328], %r1353;
	ld.shared.u32 	%r1354, [%r12+16404];
	add.s32 	%r1355, %r1336, %r1354;
	min.s32 	%r1356, %r1326, %r1355;
	ld.shared.u32 	%r1357, [%r12+184];
	ld.shared.u32 	%r1358, [%r17+14352];
	add.s32 	%r1359, %r1358, %r1357;
	min.s32 	%r1360, %r1330, %r1359;
	st.shared.u32 	[%r21], %r1360;
	ld.shared.u32 	%r1361, [%r12+184];
	ld.shared.u32 	%r1362, [%r17+14456];
	add.s32 	%r1363, %r1362, %r1361;
	min.s32 	%r1364, %r1334, %r1363;
	st.shared.u32 	[%r21+104], %r1364;
	ld.shared.u32 	%r1365, [%r12+184];
	ld.shared.u32 	%r1366, [%r17+14560];
	add.s32 	%r1367, %r1366, %r1365;
	min.s32 	%r1368, %r1338, %r1367;
	ld.shared.u32 	%r1369, [%r12+8296];
	add.s32 	%r1370, %r1358, %r1369;
	min.s32 	%r1371, %r1341, %r1370;
	st.shared.u32 	[%r21+8112], %r1371;
	ld.shared.u32 	%r1372, [%r12+8296];
	add.s32 	%r1373, %r1362, %r1372;
	min.s32 	%r1374, %r1344, %r1373;
	st.shared.u32 	[%r21+8216], %r1374;
	ld.shared.u32 	%r1375, [%r12+8296];
	add.s32 	%r1376, %r1366, %r1375;
	min.s32 	%r1377, %r1347, %r1376;
	ld.shared.u32 	%r1378, [%r12+16408];
	add.s32 	%r1379, %r1358, %r1378;
	min.s32 	%r1380, %r1350, %r1379;
	st.shared.u32 	[%r21+16224], %r1380;
	ld.shared.u32 	%r1381, [%r12+16408];
	add.s32 	%r1382, %r1362, %r1381;
	min.s32 	%r1383, %r1353, %r1382;
	st.shared.u32 	[%r21+16328], %r1383;
	ld.shared.u32 	%r1384, [%r12+16408];
	add.s32 	%r1385, %r1366, %r1384;
	min.s32 	%r1386, %r1356, %r1385;
	st.shared.u32 	[%r21+16432], %r1386;
	ld.shared.u32 	%r1387, [%r12+188];
	ld.shared.u32 	%r1388, [%r17+14664];
	add.s32 	%r1389, %r1388, %r1387;
	min.s32 	%r1390, %r1360, %r1389;
	st.shared.u32 	[%r21], %r1390;
	ld.shared.u32 	%r1391, [%r12+188];
	ld.shared.u32 	%r1392, [%r17+14768];
	add.s32 	%r1393, %r1392, %r1391;
	min.s32 	%r1394, %r1364, %r1393;
	st.shared.u32 	[%r21+104], %r1394;
	ld.shared.u32 	%r1395, [%r12+188];
	ld.shared.u32 	%r1396, [%r17+14872];
	add.s32 	%r1397, %r1396, %r1395;
	min.s32 	%r1398, %r1368, %r1397;
	ld.shared.u32 	%r1399, [%r12+8300];
	add.s32 	%r1400, %r1388, %r1399;
	min.s32 	%r1401, %r1371, %r1400;
	st.shared.u32 	[%r21+8112], %r1401;
	ld.shared.u32 	%r1402, [%r12+8300];
	add.s32 	%r1403, %r1392, %r1402;
	min.s32 	%r1404, %r1374, %r1403;
	st.shared.u32 	[%r21+8216], %r1404;
	ld.shared.u32 	%r1405, [%r12+8300];
	add.s32 	%r1406, %r1396, %r1405;
	min.s32 	%r1407, %r1377, %r1406;
	ld.shared.u32 	%r1408, [%r12+16412];
	add.s32 	%r1409, %r1388, %r1408;
	min.s32 	%r1410, %r1380, %r1409;
	st.shared.u32 	[%r21+16224], %r1410;
	ld.shared.u32 	%r1411, [%r12+16412];
	add.s32 	%r1412, %r1392, %r1411;
	min.s32 	%r1413, %r1383, %r1412;
	st.shared.u32 	[%r21+16328], %r1413;
	ld.shared.u32 	%r1414, [%r12+16412];
	add.s32 	%r1415, %r1396, %r1414;
	min.s32 	%r1416, %r1386, %r1415;
	ld.shared.u32 	%r1417, [%r12+192];
	ld.shared.u32 	%r1418, [%r17+14976];
	add.s32 	%r1419, %r1418, %r1417;
	min.s32 	%r1420, %r1390, %r1419;
	st.shared.u32 	[%r21], %r1420;
	ld.shared.u32 	%r1421, [%r12+192];
	ld.shared.u32 	%r1422, [%r17+15080];
	add.s32 	%r1423, %r1422, %r1421;
	min.s32 	%r1424, %r1394, %r1423;
	st.shared.u32 	[%r21+104], %r1424;
	ld.shared.u32 	%r1425, [%r12+192];
	ld.shared.u32 	%r1426, [%r17+15184];
	add.s32 	%r1427, %r1426, %r1425;
	min.s32 	%r1428, %r1398, %r1427;
	st.shared.u32 	[%r21+208], %r1428;
	ld.shared.u32 	%r1429, [%r12+8304];
	add.s32 	%r1430, %r1418, %r1429;
	min.s32 	%r1431, %r1401, %r1430;
	st.shared.u32 	[%r21+8112], %r1431;
	ld.shared.u32 	%r1432, [%r12+8304];
	add.s32 	%r1433, %r1422, %r1432;
	min.s32 	%r1434, %r1404, %r1433;
	st.shared.u32 	[%r21+8216], %r1434;
	ld.shared.u32 	%r1435, [%r12+8304];
	add.s32 	%r1436, %r1426, %r1435;
	min.s32 	%r1437, %r1407, %r1436;
	st.shared.u32 	[%r21+8320], %r1437;
	ld.shared.u32 	%r1438, [%r12+16416];
	add.s32 	%r1439, %r1418, %r1438;
	min.s32 	%r1440, %r1410, %r1439;
	st.shared.u32 	[%r21+16224], %r1440;
	ld.shared.u32 	%r1441, [%r12+16416];
	add.s32 	%r1442, %r1422, %r1441;
	min.s32 	%r1443, %r1413, %r1442;
	st.shared.u32 	[%r21+16328], %r1443;
	ld.shared.u32 	%r1444, [%r12+16416];
	add.s32 	%r1445, %r1426, %r1444;
	min.s32 	%r1446, %r1416, %r1445;
	ld.shared.u32 	%r1447, [%r12+196];
	ld.shared.u32 	%r1448, [%r17+15288];
	add.s32 	%r1449, %r1448, %r1447;
	min.s32 	%r1450, %r1420, %r1449;
	st.shared.u32 	[%r21], %r1450;
	ld.shared.u32 	%r1451, [%r12+196];
	ld.shared.u32 	%r1452, [%r17+15392];
	add.s32 	%r1453, %r1452, %r1451;
	min.s32 	%r1454, %r1424, %r1453;
	st.shared.u32 	[%r21+104], %r1454;
	ld.shared.u32 	%r1455, [%r12+196];
	ld.shared.u32 	%r1456, [%r17+15496];
	add.s32 	%r1457, %r1456, %r1455;
	min.s32 	%r1458, %r1428, %r1457;
	ld.shared.u32 	%r1459, [%r12+8308];
	add.s32 	%r1460, %r1448, %r1459;
	min.s32 	%r1461, %r1431, %r1460;
	st.shared.u32 	[%r21+8112], %r1461;
	ld.shared.u32 	%r1462, [%r12+8308];
	add.s32 	%r1463, %r1452, %r1462;
	min.s32 	%r1464, %r1434, %r1463;
	st.shared.u32 	[%r21+8216], %r1464;
	ld.shared.u32 	%r1465, [%r12+8308];
	add.s32 	%r1466, %r1456, %r1465;
	min.s32 	%r1467, %r1437, %r1466;
	ld.shared.u32 	%r1468, [%r12+16420];
	add.s32 	%r1469, %r1448, %r1468;
	min.s32 	%r1470, %r1440, %r1469;
	st.shared.u32 	[%r21+16224], %r1470;
	ld.shared.u32 	%r1471, [%r12+16420];
	add.s32 	%r1472, %r1452, %r1471;
	min.s32 	%r1473, %r1443, %r1472;
	st.shared.u32 	[%r21+16328], %r1473;
	ld.shared.u32 	%r1474, [%r12+16420];
	add.s32 	%r1475, %r1456, %r1474;
	min.s32 	%r1476, %r1446, %r1475;
	st.shared.u32 	[%r21+16432], %r1476;
	ld.shared.u32 	%r1477, [%r12+200];
	ld.shared.u32 	%r1478, [%r17+15600];
	add.s32 	%r1479, %r1478, %r1477;
	min.s32 	%r1480, %r1450, %r1479;
	st.shared.u32 	[%r21], %r1480;
	ld.shared.u32 	%r1481, [%r12+200];
	ld.shared.u32 	%r1482, [%r17+15704];
	add.s32 	%r1483, %r1482, %r1481;
	min.s32 	%r1484, %r1454, %r1483;
	st.shared.u32 	[%r21+104], %r1484;
	ld.shared.u32 	%r1485, [%r12+200];
	ld.shared.u32 	%r1486, [%r17+15808];
	add.s32 	%r1487, %r1486, %r1485;
	min.s32 	%r1488, %r1458, %r1487;
	ld.shared.u32 	%r1489, [%r12+8312];
	add.s32 	%r1490, %r1478, %r1489;
	min.s32 	%r1491, %r1461, %r1490;
	st.shared.u32 	[%r21+8112], %r1491;
	ld.shared.u32 	%r1492, [%r12+8312];
	add.s32 	%r1493, %r1482, %r1492;
	min.s32 	%r1494, %r1464, %r1493;
	st.shared.u32 	[%r21+8216], %r1494;
	ld.shared.u32 	%r1495, [%r12+8312];
	add.s32 	%r1496, %r1486, %r1495;
	min.s32 	%r1497, %r1467, %r1496;
	ld.shared.u32 	%r1498, [%r12+16424];
	add.s32 	%r1499, %r1478, %r1498;
	min.s32 	%r1500, %r1470, %r1499;
	st.shared.u32 	[%r21+16224], %r1500;
	ld.shared.u32 	%r1501, [%r12+16424];
	add.s32 	%r1502, %r1482, %r1501;
	min.s32 	%r1503, %r1473, %r1502;
	st.shared.u32 	[%r21+16328], %r1503;
	ld.shared.u32 	%r1504, [%r12+16424];
	add.s32 	%r1505, %r1486, %r1504;
	min.s32 	%r1506, %r1476, %r1505;
	ld.shared.u32 	%r1507, [%r12+204];
	ld.shared.u32 	%r1508, [%r17+15912];
	add.s32 	%r1509, %r1508, %r1507;
	min.s32 	%r1510, %r1480, %r1509;
	st.shared.u32 	[%r21], %r1510;
	ld.shared.u32 	%r1511, [%r12+204];
	ld.shared.u32 	%r1512, [%r17+16016];
	add.s32 	%r1513, %r1512, %r1511;
	min.s32 	%r1514, %r1484, %r1513;
	st.shared.u32 	[%r21+104], %r1514;
	ld.shared.u32 	%r1515, [%r12+204];
	ld.shared.u32 	%r1516, [%r17+16120];
	add.s32 	%r1517, %r1516, %r1515;
	min.s32 	%r1518, %r1488, %r1517;
	st.shared.u32 	[%r21+208], %r1518;
	ld.shared.u32 	%r1519, [%r12+8316];
	add.s32 	%r1520, %r1508, %r1519;
	min.s32 	%r1521, %r1491, %r1520;
	st.shared.u32 	[%r21+8112], %r1521;
	ld.shared.u32 	%r1522, [%r12+8316];
	add.s32 	%r1523, %r1512, %r1522;
	min.s32 	%r1524, %r1494, %r1523;
	st.shared.u32 	[%r21+8216], %r1524;
	ld.shared.u32 	%r1525, [%r12+8316];
	add.s32 	%r1526, %r1516, %r1525;
	min.s32 	%r1527, %r1497, %r1526;
	st.shared.u32 	[%r21+8320], %r1527;
	ld.shared.u32 	%r1528, [%r12+16428];
	add.s32 	%r1529, %r1508, %r1528;
	min.s32 	%r1530, %r1500, %r1529;
	st.shared.u32 	[%r21+16224], %r1530;
	ld.shared.u32 	%r1531, [%r12+16428];
	add.s32 	%r1532, %r1512, %r1531;
	min.s32 	%r1533, %r1503, %r1532;
	st.shared.u32 	[%r21+16328], %r1533;
	ld.shared.u32 	%r1534, [%r12+16428];
	add.s32 	%r1535, %r1516, %r1534;
	min.s32 	%r1536, %r1506, %r1535;
	st.shared.u32 	[%r21+16432], %r1536;
	ld.shared.u32 	%r1537, [%r12+208];
	ld.shared.u32 	%r1538, [%r17+16224];
	add.s32 	%r1539, %r1538, %r1537;
	min.s32 	%r1540, %r1510, %r1539;
	st.shared.u32 	[%r21], %r1540;
	ld.shared.u32 	%r1541, [%r12+208];
	ld.shared.u32 	%r1542, [%r17+16328];
	add.s32 	%r1543, %r1542, %r1541;
	min.s32 	%r1544, %r1514, %r1543;
	st.shared.u32 	[%r21+104], %r1544;
	ld.shared.u32 	%r1545, [%r12+208];
	ld.shared.u32 	%r1546, [%r17+16432];
	add.s32 	%r1547, %r1546, %r1545;
	min.s32 	%r1548, %r1518, %r1547;
	st.shared.u32 	[%r21+208], %r1548;
	ld.shared.u32 	%r1549, [%r12+8320];
	add.s32 	%r1550, %r1538, %r1549;
	min.s32 	%r1551, %r1521, %r1550;
	st.shared.u32 	[%r21+8112], %r1551;
	ld.shared.u32 	%r1552, [%r12+8320];
	add.s32 	%r1553, %r1542, %r1552;
	min.s32 	%r1554, %r1524, %r1553;
	st.shared.u32 	[%r21+8216], %r1554;
	ld.shared.u32 	%r1555, [%r12+8320];
	add.s32 	%r1556, %r1546, %r1555;
	min.s32 	%r1557, %r1527, %r1556;
	st.shared.u32 	[%r21+8320], %r1557;
	ld.shared.u32 	%r1558, [%r12+16432];
	add.s32 	%r1559, %r1538, %r1558;
	min.s32 	%r1560, %r1530, %r1559;
	st.shared.u32 	[%r21+16224], %r1560;
	ld.shared.u32 	%r1561, [%r12+16432];
	add.s32 	%r1562, %r1542, %r1561;
	min.s32 	%r1563, %r1533, %r1562;
	st.shared.u32 	[%r21+16328], %r1563;
	ld.shared.u32 	%r1564, [%r12+16432];
	add.s32 	%r1565, %r1546, %r1564;
	min.s32 	%r1566, %r1536, %r1565;
	st.shared.u32 	[%r21+16432], %r1566;
	ld.shared.u32 	%r1567, [%r12+212];
	ld.shared.u32 	%r1568, [%r17+16536];
	add.s32 	%r1569, %r1568, %r1567;
	min.s32 	%r1570, %r1540, %r1569;
	st.shared.u32 	[%r21], %r1570;
	ld.shared.u32 	%r1571, [%r12+212];
	ld.shared.u32 	%r1572, [%r17+16640];
	add.s32 	%r1573, %r1572, %r1571;
	min.s32 	%r1574, %r1544, %r1573;
	st.shared.u32 	[%r21+104], %r1574;
	ld.shared.u32 	%r1575, [%r12+212];
	ld.shared.u32 	%r1576, [%r17+16744];
	add.s32 	%r1577, %r1576, %r1575;
	min.s32 	%r1578, %r1548, %r1577;
	st.shared.u32 	[%r21+208], %r1578;
	ld.shared.u32 	%r1579, [%r12+8324];
	add.s32 	%r1580, %r1568, %r1579;
	min.s32 	%r1581, %r1551, %r1580;
	st.shared.u32 	[%r21+8112], %r1581;
	ld.shared.u32 	%r1582, [%r12+8324];
	add.s32 	%r1583, %r1572, %r1582;
	min.s32 	%r1584, %r1554, %r1583;
	st.shared.u32 	[%r21+8216], %r1584;
	ld.shared.u32 	%r1585, [%r12+8324];
	add.s32 	%r1586, %r1576, %r1585;
	min.s32 	%r1587, %r1557, %r1586;
	st.shared.u32 	[%r21+8320], %r1587;
	ld.shared.u32 	%r1588, [%r12+16436];
	add.s32 	%r1589, %r1568, %r1588;
	min.s32 	%r1590, %r1560, %r1589;
	st.shared.u32 	[%r21+16224], %r1590;
	ld.shared.u32 	%r1591, [%r12+16436];
	add.s32 	%r1592, %r1572, %r1591;
	min.s32 	%r1593, %r1563, %r1592;
	st.shared.u32 	[%r21+16328], %r1593;
	ld.shared.u32 	%r1594, [%r12+16436];
	add.s32 	%r1595, %r1576, %r1594;
	min.s32 	%r1596, %r1566, %r1595;
	st.shared.u32 	[%r21+16432], %r1596;
	ld.shared.u32 	%r1597, [%r12+216];
	ld.shared.u32 	%r1598, [%r17+16848];
	add.s32 	%r1599, %r1598, %r1597;
	min.s32 	%r1600, %r1570, %r1599;
	st.shared.u32 	[%r21], %r1600;
	ld.shared.u32 	%r1601, [%r12+216];
	ld.shared.u32 	%r1602, [%r17+16952];
	add.s32 	%r1603, %r1602, %r1601;
	min.s32 	%r1604, %r1574, %r1603;
	st.shared.u32 	[%r21+104], %r1604;
	ld.shared.u32 	%r1605, [%r12+216];
	ld.shared.u32 	%r1606, [%r17+17056];
	add.s32 	%r1607, %r1606, %r1605;
	min.s32 	%r1608, %r1578, %r1607;
	st.shared.u32 	[%r21+208], %r1608;
	ld.shared.u32 	%r1609, [%r12+8328];
	add.s32 	%r1610, %r1598, %r1609;
	min.s32 	%r1611, %r1581, %r1610;
	st.shared.u32 	[%r21+8112], %r1611;
	ld.shared.u32 	%r1612, [%r12+8328];
	add.s32 	%r1613, %r1602, %r1612;
	min.s32 	%r1614, %r1584, %r1613;
	st.shared.u32 	[%r21+8216], %r1614;
	ld.shared.u32 	%r1615, [%r12+8328];
	add.s32 	%r1616, %r1606, %r1615;
	min.s32 	%r1617, %r1587, %r1616;
	st.shared.u32 	[%r21+8320], %r1617;
	ld.shared.u32 	%r1618, [%r12+16440];
	add.s32 	%r1619, %r1598, %r1618;
	min.s32 	%r1620, %r1590, %r1619;
	st.shared.u32 	[%r21+16224], %r1620;
	ld.shared.u32 	%r1621, [%r12+16440];
	add.s32 	%r1622, %r1602, %r1621;
	min.s32 	%r1623, %r1593, %r1622;
	st.shared.u32 	[%r21+16328], %r1623;
	ld.shared.u32 	%r1624, [%r12+16440];
	add.s32 	%r1625, %r1606, %r1624;
	min.s32 	%r1626, %r1596, %r1625;
	st.shared.u32 	[%r21+16432], %r1626;
	ld.shared.u32 	%r1627, [%r12+220];
	ld.shared.u32 	%r1628, [%r17+17160];
	add.s32 	%r1629, %r1628, %r1627;
	min.s32 	%r1630, %r1600, %r1629;
	st.shared.u32 	[%r21], %r1630;
	ld.shared.u32 	%r1631, [%r12+220];
	ld.shared.u32 	%r1632, [%r17+17264];
	add.s32 	%r1633, %r1632, %r1631;
	min.s32 	%r1634, %r1604, %r1633;
	st.shared.u32 	[%r21+104], %r1634;
	ld.shared.u32 	%r1635, [%r12+220];
	ld.shared.u32 	%r1636, [%r17+17368];
	add.s32 	%r1637, %r1636, %r1635;
	min.s32 	%r1638, %r1608, %r1637;
	st.shared.u32 	[%r21+208], %r1638;
	ld.shared.u32 	%r1639, [%r12+8332];
	add.s32 	%r1640, %r1628, %r1639;
	min.s32 	%r1641, %r1611, %r1640;
	st.shared.u32 	[%r21+8112], %r1641;
	ld.shared.u32 	%r1642, [%r12+8332];
	add.s32 	%r1643, %r1632, %r1642;
	min.s32 	%r1644, %r1614, %r1643;
	st.shared.u32 	[%r21+8216], %r1644;
	ld.shared.u32 	%r1645, [%r12+8332];
	add.s32 	%r1646, %r1636, %r1645;
	min.s32 	%r1647, %r1617, %r1646;
	st.shared.u32 	[%r21+8320], %r1647;
	ld.shared.u32 	%r1648, [%r12+16444];
	add.s32 	%r1649, %r1628, %r1648;
	min.s32 	%r1650, %r1620, %r1649;
	st.shared.u32 	[%r21+16224], %r1650;
	ld.shared.u32 	%r1651, [%r12+16444];
	add.s32 	%r1652, %r1632, %r1651;
	min.s32 	%r1653, %r1623, %r1652;
	st.shared.u32 	[%r21+16328], %r1653;
	ld.shared.u32 	%r1654, [%r12+16444];
	add.s32 	%r1655, %r1636, %r1654;
	min.s32 	%r1656, %r1626, %r1655;
	st.shared.u32 	[%r21+16432], %r1656;
	ld.shared.u32 	%r1657, [%r12+224];
	ld.shared.u32 	%r1658, [%r17+17472];
	add.s32 	%r1659, %r1658, %r1657;
	min.s32 	%r1660, %r1630, %r1659;
	st.shared.u32 	[%r21], %r1660;
	ld.shared.u32 	%r1661, [%r12+224];
	ld.shared.u32 	%r1662, [%r17+17576];
	add.s32 	%r1663, %r1662, %r1661;
	min.s32 	%r1664, %r1634, %r1663;
	st.shared.u32 	[%r21+104], %r1664;
	ld.shared.u32 	%r1665, [%r12+224];
	ld.shared.u32 	%r1666, [%r17+17680];
	add.s32 	%r1667, %r1666, %r1665;
	min.s32 	%r1668, %r1638, %r1667;
	st.shared.u32 	[%r21+208], %r1668;
	ld.shared.u32 	%r1669, [%r12+8336];
	add.s32 	%r1670, %r1658, %r1669;
	min.s32 	%r1671, %r1641, %r1670;
	st.shared.u32 	[%r21+8112], %r1671;
	ld.shared.u32 	%r1672, [%r12+8336];
	add.s32 	%r1673, %r1662, %r1672;
	min.s32 	%r1674, %r1644, %r1673;
	st.shared.u32 	[%r21+8216], %r1674;
	ld.shared.u32 	%r1675, [%r12+8336];
	add.s32 	%r1676, %r1666, %r1675;
	min.s32 	%r1677, %r1647, %r1676;
	st.shared.u32 	[%r21+8320], %r1677;
	ld.shared.u32 	%r1678, [%r12+16448];
	add.s32 	%r1679, %r1658, %r1678;
	min.s32 	%r1680, %r1650, %r1679;
	st.shared.u32 	[%r21+16224], %r1680;
	ld.shared.u32 	%r1681, [%r12+16448];
	add.s32 	%r1682, %r1662, %r1681;
	min.s32 	%r1683, %r1653, %r1682;
	st.shared.u32 	[%r21+16328], %r1683;
	ld.shared.u32 	%r1684, [%r12+16448];
	add.s32 	%r1685, %r1666, %r1684;
	min.s32 	%r1686, %r1656, %r1685;
	st.shared.u32 	[%r21+16432], %r1686;
	ld.shared.u32 	%r1687, [%r12+228];
	ld.shared.u32 	%r1688, [%r17+17784];
	add.s32 	%r1689, %r1688, %r1687;
	min.s32 	%r1690, %r1660, %r1689;
	st.shared.u32 	[%r21], %r1690;
	ld.shared.u32 	%r1691, [%r12+228];
	ld.shared.u32 	%r1692, [%r17+17888];
	add.s32 	%r1693, %r1692, %r1691;
	min.s32 	%r1694, %r1664, %r1693;
	st.shared.u32 	[%r21+104], %r1694;
	ld.shared.u32 	%r1695, [%r12+228];
	ld.shared.u32 	%r1696, [%r17+17992];
	add.s32 	%r1697, %r1696, %r1695;
	min.s32 	%r1698, %r1668, %r1697;
	st.shared.u32 	[%r21+208], %r1698;
	ld.shared.u32 	%r1699, [%r12+8340];
	add.s32 	%r1700, %r1688, %r1699;
	min.s32 	%r1701, %r1671, %r1700;
	st.shared.u32 	[%r21+8112], %r1701;
	ld.shared.u32 	%r1702, [%r12+8340];
	add.s32 	%r1703, %r1692, %r1702;
	min.s32 	%r1704, %r1674, %r1703;
	st.shared.u32 	[%r21+8216], %r1704;
	ld.shared.u32 	%r1705, [%r12+8340];
	add.s32 	%r1706, %r1696, %r1705;
	min.s32 	%r1707, %r1677, %r1706;
	st.shared.u32 	[%r21+8320], %r1707;
	ld.shared.u32 	%r1708, [%r12+16452];
	add.s32 	%r1709, %r1688, %r1708;
	min.s32 	%r1710, %r1680, %r1709;
	st.shared.u32 	[%r21+16224], %r1710;
	ld.shared.u32 	%r1711, [%r12+16452];
	add.s32 	%r1712, %r1692, %r1711;
	min.s32 	%r1713, %r1683, %r1712;
	st.shared.u32 	[%r21+16328], %r1713;
	ld.shared.u32 	%r1714, [%r12+16452];
	add.s32 	%r1715, %r1696, %r1714;
	min.s32 	%r1716, %r1686, %r1715;
	st.shared.u32 	[%r21+16432], %r1716;
	ld.shared.u32 	%r1717, [%r12+232];
	ld.shared.u32 	%r1718, [%r17+18096];
	add.s32 	%r1719, %r1718, %r1717;
	min.s32 	%r1720, %r1690, %r1719;
	st.shared.u32 	[%r21], %r1720;
	ld.shared.u32 	%r1721, [%r12+232];
	ld.shared.u32 	%r1722, [%r17+18200];
	add.s32 	%r1723, %r1722, %r1721;
	min.s32 	%r1724, %r1694, %r1723;
	st.shared.u32 	[%r21+104], %r1724;
	ld.shared.u32 	%r1725, [%r12+232];
	ld.shared.u32 	%r1726, [%r17+18304];
	add.s32 	%r1727, %r1726, %r1725;
	min.s32 	%r1728, %r1698, %r1727;
	st.shared.u32 	[%r21+208], %r1728;
	ld.shared.u32 	%r1729, [%r12+8344];
	add.s32 	%r1730, %r1718, %r1729;
	min.s32 	%r1731, %r1701, %r1730;
	st.shared.u32 	[%r21+8112], %r1731;
	ld.shared.u32 	%r1732, [%r12+8344];
	add.s32 	%r1733, %r1722, %r1732;
	min.s32 	%r1734, %r1704, %r1733;
	st.shared.u32 	[%r21+8216], %r1734;
	ld.shared.u32 	%r1735, [%r12+8344];
	add.s32 	%r1736, %r1726, %r1735;
	min.s32 	%r1737, %r1707, %r1736;
	st.shared.u32 	[%r21+8320], %r1737;
	ld.shared.u32 	%r1738, [%r12+16456];
	add.s32 	%r1739, %r1718, %r1738;
	min.s32 	%r1740, %r1710, %r1739;
	st.shared.u32 	[%r21+16224], %r1740;
	ld.shared.u32 	%r1741, [%r12+16456];
	add.s32 	%r1742, %r1722, %r1741;
	min.s32 	%r1743, %r1713, %r1742;
	st.shared.u32 	[%r21+16328], %r1743;
	ld.shared.u32 	%r1744, [%r12+16456];
	add.s32 	%r1745, %r1726, %r1744;
	min.s32 	%r1746, %r1716, %r1745;
	st.shared.u32 	[%r21+16432], %r1746;
	ld.shared.u32 	%r1747, [%r12+236];
	ld.shared.u32 	%r1748, [%r17+18408];
	add.s32 	%r1749, %r1748, %r1747;
	min.s32 	%r1750, %r1720, %r1749;
	st.shared.u32 	[%r21], %r1750;
	ld.shared.u32 	%r1751, [%r12+236];
	ld.shared.u32 	%r1752, [%r17+18512];
	add.s32 	%r1753, %r1752, %r1751;
	min.s32 	%r1754, %r1724, %r1753;
	st.shared.u32 	[%r21+104], %r1754;
	ld.shared.u32 	%r1755, [%r12+236];
	ld.shared.u32 	%r1756, [%r17+18616];
	add.s32 	%r1757, %r1756, %r1755;
	min.s32 	%r1758, %r1728, %r1757;
	st.shared.u32 	[%r21+208], %r1758;
	ld.shared.u32 	%r1759, [%r12+8348];
	add.s32 	%r1760, %r1748, %r1759;
	min.s32 	%r1761, %r1731, %r1760;
	st.shared.u32 	[%r21+8112], %r1761;
	ld.shared.u32 	%r1762, [%r12+8348];
	add.s32 	%r1763, %r1752, %r1762;
	min.s32 	%r1764, %r1734, %r1763;
	st.shared.u32 	[%r21+8216], %r1764;
	ld.shared.u32 	%r1765, [%r12+8348];
	add.s32 	%r1766, %r1756, %r1765;
	min.s32 	%r1767, %r1737, %r1766;
	st.shared.u32 	[%r21+8320], %r1767;
	ld.shared.u32 	%r1768, [%r12+16460];
	add.s32 	%r1769, %r1748, %r1768;
	min.s32 	%r1770, %r1740, %r1769;
	st.shared.u32 	[%r21+16224], %r1770;
	ld.shared.u32 	%r1771, [%r12+16460];
	add.s32 	%r1772, %r1752, %r1771;
	min.s32 	%r1773, %r1743, %r1772;
	st.shared.u32 	[%r21+16328], %r1773;
	ld.shared.u32 	%r1774, [%r12+16460];
	add.s32 	%r1775, %r1756, %r1774;
	min.s32 	%r1776, %r1746, %r1775;
	st.shared.u32 	[%r21+16432], %r1776;
	ld.shared.u32 	%r1777, [%r12+240];
	ld.shared.u32 	%r1778, [%r17+18720];
	add.s32 	%r1779, %r1778, %r1777;
	min.s32 	%r1780, %r1750, %r1779;
	st.shared.u32 	[%r21], %r1780;
	ld.shared.u32 	%r1781, [%r12+240];
	ld.shared.u32 	%r1782, [%r17+18824];
	add.s32 	%r1783, %r1782, %r1781;
	min.s32 	%r1784, %r1754, %r1783;
	st.shared.u32 	[%r21+104], %r1784;
	ld.shared.u32 	%r1785, [%r12+240];
	ld.shared.u32 	%r1786, [%r17+18928];
	add.s32 	%r1787, %r1786, %r1785;
	min.s32 	%r1788, %r1758, %r1787;
	st.shared.u32 	[%r21+208], %r1788;
	ld.shared.u32 	%r1789, [%r12+8352];
	add.s32 	%r1790, %r1778, %r1789;
	min.s32 	%r1791, %r1761, %r1790;
	st.shared.u32 	[%r21+8112], %r1791;
	ld.shared.u32 	%r1792, [%r12+8352];
	add.s32 	%r1793, %r1782, %r1792;
	min.s32 	%r1794, %r1764, %r1793;
	st.shared.u32 	[%r21+8216], %r1794;
	ld.shared.u32 	%r1795, [%r12+8352];
	add.s32 	%r1796, %r1786, %r1795;
	min.s32 	%r1797, %r1767, %r1796;
	st.shared.u32 	[%r21+8320], %r1797;
	ld.shared.u32 	%r1798, [%r12+16464];
	add.s32 	%r1799, %r1778, %r1798;
	min.s32 	%r1800, %r1770, %r1799;
	st.shared.u32 	[%r21+16224], %r1800;
	ld.shared.u32 	%r1801, [%r12+16464];
	add.s32 	%r1802, %r1782, %r1801;
	min.s32 	%r1803, %r1773, %r1802;
	st.shared.u32 	[%r21+16328], %r1803;
	ld.shared.u32 	%r1804, [%r12+16464];
	add.s32 	%r1805, %r1786, %r1804;
	min.s32 	%r1806, %r1776, %r1805;
	st.shared.u32 	[%r21+16432], %r1806;
	ld.shared.u32 	%r1807, [%r12+244];
	ld.shared.u32 	%r1808, [%r17+19032];
	add.s32 	%r1809, %r1808, %r1807;
	min.s32 	%r1810, %r1780, %r1809;
	st.shared.u32 	[%r21], %r1810;
	ld.shared.u32 	%r1811, [%r12+244];
	ld.shared.u32 	%r1812, [%r17+19136];
	add.s32 	%r1813, %r1812, %r1811;
	min.s32 	%r1814, %r1784, %r1813;
	st.shared.u32 	[%r21+104], %r1814;
	ld.shared.u32 	%r1815, [%r12+244];
	ld.shared.u32 	%r1816, [%r17+19240];
	add.s32 	%r1817, %r1816, %r1815;
	min.s32 	%r1818, %r1788, %r1817;
	st.shared.u32 	[%r21+208], %r1818;
	ld.shared.u32 	%r1819, [%r12+8356];
	add.s32 	%r1820, %r1808, %r1819;
	min.s32 	%r1821, %r1791, %r1820;
	st.shared.u32 	[%r21+8112], %r1821;
	ld.shared.u32 	%r1822, [%r12+8356];
	add.s32 	%r1823, %r1812, %r1822;
	min.s32 	%r1824, %r1794, %r1823;
	st.shared.u32 	[%r21+8216], %r1824;
	ld.shared.u32 	%r1825, [%r12+8356];
	add.s32 	%r1826, %r1816, %r1825;
	min.s32 	%r1827, %r1797, %r1826;
	st.shared.u32 	[%r21+8320], %r1827;
	ld.shared.u32 	%r1828, [%r12+16468];
	add.s32 	%r1829, %r1808, %r1828;
	min.s32 	%r1830, %r1800, %r1829;
	st.shared.u32 	[%r21+16224], %r1830;
	ld.shared.u32 	%r1831, [%r12+16468];
	add.s32 	%r1832, %r1812, %r1831;
	min.s32 	%r1833, %r1803, %r1832;
	st.shared.u32 	[%r21+16328], %r1833;
	ld.shared.u32 	%r1834, [%r12+16468];
	add.s32 	%r1835, %r1816, %r1834;
	min.s32 	%r1836, %r1806, %r1835;
	st.shared.u32 	[%r21+16432], %r1836;
	ld.shared.u32 	%r1837, [%r12+248];
	ld.shared.u32 	%r1838, [%r17+19344];
	add.s32 	%r1839, %r1838, %r1837;
	min.s32 	%r1840, %r1810, %r1839;
	st.shared.u32 	[%r21], %r1840;
	ld.shared.u32 	%r1841, [%r12+248];
	ld.shared.u32 	%r1842, [%r17+19448];
	add.s32 	%r1843, %r1842, %r1841;
	min.s32 	%r1844, %r1814, %r1843;
	st.shared.u32 	[%r21+104], %r1844;
	ld.shared.u32 	%r1845, [%r12+248];
	ld.shared.u32 	%r1846, [%r17+19552];
	add.s32 	%r1847, %r1846, %r1845;
	min.s32 	%r1848, %r1818, %r1847;
	st.shared.u32 	[%r21+208], %r1848;
	ld.shared.u32 	%r1849, [%r12+8360];
	add.s32 	%r1850, %r1838, %r1849;
	min.s32 	%r1851, %r1821, %r1850;
	st.shared.u32 	[%r21+8112], %r1851;
	ld.shared.u32 	%r1852, [%r12+8360];
	add.s32 	%r1853, %r1842, %r1852;
	min.s32 	%r1854, %r1824, %r1853;
	st.shared.u32 	[%r21+8216], %r1854;
	ld.shared.u32 	%r1855, [%r12+8360];
	add.s32 	%r1856, %r1846, %r1855;
	min.s32 	%r1857, %r1827, %r1856;
	st.shared.u32 	[%r21+8320], %r1857;
	ld.shared.u32 	%r1858, [%r12+16472];
	add.s32 	%r1859, %r1838, %r1858;
	min.s32 	%r1860, %r1830, %r1859;
	st.shared.u32 	[%r21+16224], %r1860;
	ld.shared.u32 	%r1861, [%r12+16472];
	add.s32 	%r1862, %r1842, %r1861;
	min.s32 	%r1863, %r1833, %r1862;
	st.shared.u32 	[%r21+16328], %r1863;
	ld.shared.u32 	%r1864, [%r12+16472];
	add.s32 	%r1865, %r1846, %r1864;
	min.s32 	%r1866, %r1836, %r1865;
	st.shared.u32 	[%r21+16432], %r1866;
	ld.shared.u32 	%r1867, [%r12+252];
	ld.shared.u32 	%r1868, [%r17+19656];
	add.s32 	%r1869, %r1868, %r1867;
	min.s32 	%r1870, %r1840, %r1869;
	st.shared.u32 	[%r21], %r1870;
	ld.shared.u32 	%r1871, [%r12+252];
	ld.shared.u32 	%r1872, [%r17+19760];
	add.s32 	%r1873, %r1872, %r1871;
	min.s32 	%r1874, %r1844, %r1873;
	st.shared.u32 	[%r21+104], %r1874;
	ld.shared.u32 	%r1875, [%r12+252];
	ld.shared.u32 	%r1876, [%r17+19864];
	add.s32 	%r1877, %r1876, %r1875;
	min.s32 	%r1878, %r1848, %r1877;
	st.shared.u32 	[%r21+208], %r1878;
	ld.shared.u32 	%r1879, [%r12+8364];
	add.s32 	%r1880, %r1868, %r1879;
	min.s32 	%r1881, %r1851, %r1880;
	st.shared.u32 	[%r21+8112], %r1881;
	ld.shared.u32 	%r1882, [%r12+8364];
	add.s32 	%r1883, %r1872, %r1882;
	min.s32 	%r1884, %r1854, %r1883;
	st.shared.u32 	[%r21+8216], %r1884;
	ld.shared.u32 	%r1885, [%r12+8364];
	add.s32 	%r1886, %r1876, %r1885;
	min.s32 	%r1887, %r1857, %r1886;
	st.shared.u32 	[%r21+8320], %r1887;
	ld.shared.u32 	%r1888, [%r12+16476];
	add.s32 	%r1889, %r1868, %r1888;
	min.s32 	%r1890, %r1860, %r1889;
	st.shared.u32 	[%r21+16224], %r1890;
	ld.shared.u32 	%r1891, [%r12+16476];
	add.s32 	%r1892, %r1872, %r1891;
	min.s32 	%r1893, %r1863, %r1892;
	st.shared.u32 	[%r21+16328], %r1893;
	ld.shared.u32 	%r1894, [%r12+16476];
	add.s32 	%r1895, %r1876, %r1894;
	min.s32 	%r1896, %r1866, %r1895;
	st.shared.u32 	[%r21+16432], %r1896;
	ld.shared.u32 	%r1897, [%r12+256];
	ld.shared.u32 	%r1898, [%r17+19968];
	add.s32 	%r1899, %r1898, %r1897;
	min.s32 	%r1900, %r1870, %r1899;
	st.shared.u32 	[%r21], %r1900;
	ld.shared.u32 	%r1901, [%r12+256];
	ld.shared.u32 	%r1902, [%r17+20072];
	add.s32 	%r1903, %r1902, %r1901;
	min.s32 	%r1904, %r1874, %r1903;
	st.shared.u32 	[%r21+104], %r1904;
	ld.shared.u32 	%r1905, [%r12+256];
	ld.shared.u32 	%r1906, [%r17+20176];
	add.s32 	%r1907, %r1906, %r1905;
	min.s32 	%r1908, %r1878, %r1907;
	st.shared.u32 	[%r21+208], %r1908;
	ld.shared.u32 	%r1909, [%r12+8368];
	add.s32 	%r1910, %r1898, %r1909;
	min.s32 	%r1911, %r1881, %r1910;
	st.shared.u32 	[%r21+8112], %r1911;
	ld.shared.u32 	%r1912, [%r12+8368];
	add.s32 	%r1913, %r1902, %r1912;
	min.s32 	%r1914, %r1884, %r1913;
	st.shared.u32 	[%r21+8216], %r1914;
	ld.shared.u32 	%r1915, [%r12+8368];
	add.s32 	%r1916, %r1906, %r1915;
	min.s32 	%r1917, %r1887, %r1916;
	st.shared.u32 	[%r21+8320], %r1917;
	ld.shared.u32 	%r1918, [%r12+16480];
	add.s32 	%r1919, %r1898, %r1918;
	min.s32 	%r1920, %r1890, %r1919;
	st.shared.u32 	[%r21+16224], %r1920;
	ld.shared.u32 	%r1921, [%r12+16480];
	add.s32 	%r1922, %r1902, %r1921;
	min.s32 	%r1923, %r1893, %r1922;
	st.shared.u32 	[%r21+16328], %r1923;
	ld.shared.u32 	%r1924, [%r12+16480];
	add.s32 	%r1925, %r1906, %r1924;
	min.s32 	%r1926, %r1896, %r1925;
	st.shared.u32 	[%r21+16432], %r1926;
	ld.shared.u32 	%r1927, [%r12+260];
	ld.shared.u32 	%r1928, [%r17+20280];
	add.s32 	%r1929, %r1928, %r1927;
	min.s32 	%r1930, %r1900, %r1929;
	st.shared.u32 	[%r21], %r1930;
	ld.shared.u32 	%r1931, [%r12+260];
	ld.shared.u32 	%r1932, [%r17+20384];
	add.s32 	%r1933, %r1932, %r1931;
	min.s32 	%r1934, %r1904, %r1933;
	st.shared.u32 	[%r21+104], %r1934;
	ld.shared.u32 	%r1935, [%r12+260];
	ld.shared.u32 	%r1936, [%r17+20488];
	add.s32 	%r1937, %r1936, %r1935;
	min.s32 	%r1938, %r1908, %r1937;
	st.shared.u32 	[%r21+208], %r1938;
	ld.shared.u32 	%r1939, [%r12+8372];
	add.s32 	%r1940, %r1928, %r1939;
	min.s32 	%r1941, %r1911, %r1940;
	st.shared.u32 	[%r21+8112], %r1941;
	ld.shared.u32 	%r1942, [%r12+8372];
	add.s32 	%r1943, %r1932, %r1942;
	min.s32 	%r1944, %r1914, %r1943;
	st.shared.u32 	[%r21+8216], %r1944;
	ld.shared.u32 	%r1945, [%r12+8372];
	add.s32 	%r1946, %r1936, %r1945;
	min.s32 	%r1947, %r1917, %r1946;
	st.shared.u32 	[%r21+8320], %r1947;
	ld.shared.u32 	%r1948, [%r12+16484];
	add.s32 	%r1949, %r1928, %r1948;
	min.s32 	%r1950, %r1920, %r1949;
	st.shared.u32 	[%r21+16224], %r1950;
	ld.shared.u32 	%r1951, [%r12+16484];
	add.s32 	%r1952, %r1932, %r1951;
	min.s32 	%r1953, %r1923, %r1952;
	st.shared.u32 	[%r21+16328], %r1953;
	ld.shared.u32 	%r1954, [%r12+16484];
	add.s32 	%r1955, %r1936, %r1954;
	min.s32 	%r1956, %r1926, %r1955;
	st.shared.u32 	[%r21+16432], %r1956;
	ld.shared.u32 	%r1957, [%r12+264];
	ld.shared.u32 	%r1958, [%r17+20592];
	add.s32 	%r1959, %r1958, %r1957;
	min.s32 	%r1960, %r1930, %r1959;
	st.shared.u32 	[%r21], %r1960;
	ld.shared.u32 	%r1961, [%r12+264];
	ld.shared.u32 	%r1962, [%r17+20696];
	add.s32 	%r1963, %r1962, %r1961;
	min.s32 	%r1964, %r1934, %r1963;
	st.shared.u32 	[%r21+104], %r1964;
	ld.shared.u32 	%r1965, [%r12+264];
	ld.shared.u32 	%r1966, [%r17+20800];
	add.s32 	%r1967, %r1966, %r1965;
	min.s32 	%r1968, %r1938, %r1967;
	st.shared.u32 	[%r21+208], %r1968;
	ld.shared.u32 	%r1969, [%r12+8376];
	add.s32 	%r1970, %r1958, %r1969;
	min.s32 	%r1971, %r1941, %r1970;
	st.shared.u32 	[%r21+8112], %r1971;
	ld.shared.u32 	%r1972, [%r12+8376];
	add.s32 	%r1973, %r1962, %r1972;
	min.s32 	%r1974, %r1944, %r1973;
	st.shared.u32 	[%r21+8216], %r1974;
	ld.shared.u32 	%r1975, [%r12+8376];
	add.s32 	%r1976, %r1966, %r1975;
	min.s32 	%r1977, %r1947, %r1976;
	st.shared.u32 	[%r21+8320], %r1977;
	ld.shared.u32 	%r1978, [%r12+16488];
	add.s32 	%r1979, %r1958, %r1978;
	min.s32 	%r1980, %r1950, %r1979;
	st.shared.u32 	[%r21+16224], %r1980;
	ld.shared.u32 	%r1981, [%r12+16488];
	add.s32 	%r1982, %r1962, %r1981;
	min.s32 	%r1983, %r1953, %r1982;
	st.shared.u32 	[%r21+16328], %r1983;
	ld.shared.u32 	%r1984, [%r12+16488];
	add.s32 	%r1985, %r1966, %r1984;
	min.s32 	%r1986, %r1956, %r1985;
	st.shared.u32 	[%r21+16432], %r1986;
	ld.shared.u32 	%r1987, [%r12+268];
	ld.shared.u32 	%r1988, [%r17+20904];
	add.s32 	%r1989, %r1988, %r1987;
	min.s32 	%r1990, %r1960, %r1989;
	st.shared.u32 	[%r21], %r1990;
	ld.shared.u32 	%r1991, [%r12+268];
	ld.shared.u32 	%r1992, [%r17+21008];
	add.s32 	%r1993, %r1992, %r1991;
	min.s32 	%r1994, %r1964, %r1993;
	st.shared.u32 	[%r21+104], %r1994;
	ld.shared.u32 	%r1995, [%r12+268];
	ld.shared.u32 	%r1996, [%r17+21112];
	add.s32 	%r1997, %r1996, %r1995;
	min.s32 	%r1998, %r1968, %r1997;
	st.shared.u32 	[%r21+208], %r1998;
	ld.shared.u32 	%r1999, [%r12+8380];
	add.s32 	%r2000, %r1988, %r1999;
	min.s32 	%r2001, %r1971, %r2000;
	st.shared.u32 	[%r21+8112], %r2001;
	ld.shared.u32 	%r2002, [%r12+8380];
	add.s32 	%r2003, %r1992, %r2002;
	min.s32 	%r2004, %r1974, %r2003;
	st.shared.u32 	[%r21+8216], %r2004;
	ld.shared.u32 	%r2005, [%r12+8380];
	add.s32 	%r2006, %r1996, %r2005;
	min.s32 	%r2007, %r1977, %r2006;
	st.shared.u32 	[%r21+8320], %r2007;
	ld.shared.u32 	%r2008, [%r12+16492];
	add.s32 	%r2009, %r1988, %r2008;
	min.s32 	%r2010, %r1980, %r2009;
	st.shared.u32 	[%r21+16224], %r2010;
	ld.shared.u32 	%r2011, [%r12+16492];
	add.s32 	%r2012, %r1992, %r2011;
	min.s32 	%r2013, %r1983, %r2012;
	st.shared.u32 	[%r21+16328], %r2013;
	ld.shared.u32 	%r2014, [%r12+16492];
	add.s32 	%r2015, %r1996, %r2014;
	min.s32 	%r2016, %r1986, %r2015;
	st.shared.u32 	[%r21+16432], %r2016;
	ld.shared.u32 	%r2017, [%r12+272];
	ld.shared.u32 	%r2018, [%r17+21216];
	add.s32 	%r2019, %r2018, %r2017;
	min.s32 	%r2020, %r1990, %r2019;
	st.shared.u32 	[%r21], %r2020;
	ld.shared.u32 	%r2021, [%r12+272];
	ld.shared.u32 	%r2022, [%r17+21320];
	add.s32 	%r2023, %r2022, %r2021;
	min.s32 	%r2024, %r1994, %r2023;
	st.shared.u32 	[%r21+104], %r2024;
	ld.shared.u32 	%r2025, [%r12+272];
	ld.shared.u32 	%r2026, [%r17+21424];
	add.s32 	%r2027, %r2026, %r2025;
	min.s32 	%r2028, %r1998, %r2027;
	st.shared.u32 	[%r21+208], %r2028;
	ld.shared.u32 	%r2029, [%r12+8384];
	add.s32 	%r2030, %r2018, %r2029;
	min.s32 	%r2031, %r2001, %r2030;
	st.shared.u32 	[%r21+8112], %r2031;
	ld.shared.u32 	%r2032, [%r12+8384];
	add.s32 	%r2033, %r2022, %r2032;
	min.s32 	%r2034, %r2004, %r2033;
	st.shared.u32 	[%r21+8216], %r2034;
	ld.shared.u32 	%r2035, [%r12+8384];
	add.s32 	%r2036, %r2026, %r2035;
	min.s32 	%r2037, %r2007, %r2036;
	st.shared.u32 	[%r21+8320], %r2037;
	ld.shared.u32 	%r2038, [%r12+16496];
	add.s32 	%r2039, %r2018, %r2038;
	min.s32 	%r2040, %r2010, %r2039;
	st.shared.u32 	[%r21+16224], %r2040;
	ld.shared.u32 	%r2041, [%r12+16496];
	add.s32 	%r2042, %r2022, %r2041;
	min.s32 	%r2043, %r2013, %r2042;
	st.shared.u32 	[%r21+16328], %r2043;
	ld.shared.u32 	%r2044, [%r12+16496];
	add.s32 	%r2045, %r2026, %r2044;
	min.s32 	%r2046, %r2016, %r2045;
	st.shared.u32 	[%r21+16432], %r2046;
	ld.shared.u32 	%r2047, [%r12+276];
	ld.shared.u32 	%r2048, [%r17+21528];
	add.s32 	%r2049, %r2048, %r2047;
	min.s32 	%r2050, %r2020, %r2049;
	st.shared.u32 	[%r21], %r2050;
	ld.shared.u32 	%r2051, [%r12+276];
	ld.shared.u32 	%r2052, [%r17+21632];
	add.s32 	%r2053, %r2052, %r2051;
	min.s32 	%r2054, %r2024, %r2053;
	st.shared.u32 	[%r21+104], %r2054;
	ld.shared.u32 	%r2055, [%r12+276];
	ld.shared.u32 	%r2056, [%r17+21736];
	add.s32 	%r2057, %r2056, %r2055;
	min.s32 	%r2058, %r2028, %r2057;
	st.shared.u32 	[%r21+208], %r2058;
	ld.shared.u32 	%r2059, [%r12+8388];
	add.s32 	%r2060, %r2048, %r2059;
	min.s32 	%r2061, %r2031, %r2060;
	st.shared.u32 	[%r21+8112], %r2061;
	ld.shared.u32 	%r2062, [%r12+8388];
	add.s32 	%r2063, %r2052, %r2062;
	min.s32 	%r2064, %r2034, %r2063;
	st.shared.u32 	[%r21+8216], %r2064;
	ld.shared.u32 	%r2065, [%r12+8388];
	add.s32 	%r2066, %r2056, %r2065;
	min.s32 	%r2067, %r2037, %r2066;
	st.shared.u32 	[%r21+8320], %r2067;
	ld.shared.u32 	%r2068, [%r12+16500];
	add.s32 	%r2069, %r2048, %r2068;
	min.s32 	%r2070, %r2040, %r2069;
	st.shared.u32 	[%r21+16224], %r2070;
	ld.shared.u32 	%r2071, [%r12+16500];
	add.s32 	%r2072, %r2052, %r2071;
	min.s32 	%r2073, %r2043, %r2072;
	st.shared.u32 	[%r21+16328], %r2073;
	ld.shared.u32 	%r2074, [%r12+16500];
	add.s32 	%r2075, %r2056, %r2074;
	min.s32 	%r2076, %r2046, %r2075;
	st.shared.u32 	[%r21+16432], %r2076;
	ld.shared.u32 	%r2077, [%r12+280];
	ld.shared.u32 	%r2078, [%r17+21840];
	add.s32 	%r2079, %r2078, %r2077;
	min.s32 	%r2080, %r2050, %r2079;
	st.shared.u32 	[%r21], %r2080;
	ld.shared.u32 	%r2081, [%r12+280];
	ld.shared.u32 	%r2082, [%r17+21944];
	add.s32 	%r2083, %r2082, %r2081;
	min.s32 	%r2084, %r2054, %r2083;
	st.shared.u32 	[%r21+104], %r2084;
	ld.shared.u32 	%r2085, [%r12+280];
	ld.shared.u32 	%r2086, [%r17+22048];
	add.s32 	%r2087, %r2086, %r2085;
	min.s32 	%r2088, %r2058, %r2087;
	st.shared.u32 	[%r21+208], %r2088;
	ld.shared.u32 	%r2089, [%r12+8392];
	add.s32 	%r2090, %r2078, %r2089;
	min.s32 	%r2091, %r2061, %r2090;
	st.shared.u32 	[%r21+8112], %r2091;
	ld.shared.u32 	%r2092, [%r12+8392];
	add.s32 	%r2093, %r2082, %r2092;
	min.s32 	%r2094, %r2064, %r2093;
	st.shared.u32 	[%r21+8216], %r2094;
	ld.shared.u32 	%r2095, [%r12+8392];
	add.s32 	%r2096, %r2086, %r2095;
	min.s32 	%r2097, %r2067, %r2096;
	st.shared.u32 	[%r21+8320], %r2097;
	ld.shared.u32 	%r2098, [%r12+16504];
	add.s32 	%r2099, %r2078, %r2098;
	min.s32 	%r2100, %r2070, %r2099;
	st.shared.u32 	[%r21+16224], %r2100;
	ld.shared.u32 	%r2101, [%r12+16504];
	add.s32 	%r2102, %r2082, %r2101;
	min.s32 	%r2103, %r2073, %r2102;
	st.shared.u32 	[%r21+16328], %r2103;
	ld.shared.u32 	%r2104, [%r12+16504];
	add.s32 	%r2105, %r2086, %r2104;
	min.s32 	%r2106, %r2076, %r2105;
	st.shared.u32 	[%r21+16432], %r2106;
	ld.shared.u32 	%r2107, [%r12+284];
	ld.shared.u32 	%r2108, [%r17+22152];
	add.s32 	%r2109, %r2108, %r2107;
	min.s32 	%r2110, %r2080, %r2109;
	st.shared.u32 	[%r21], %r2110;
	ld.shared.u32 	%r2111, [%r12+284];
	ld.shared.u32 	%r2112, [%r17+22256];
	add.s32 	%r2113, %r2112, %r2111;
	min.s32 	%r2114, %r2084, %r2113;
	st.shared.u32 	[%r21+104], %r2114;
	ld.shared.u32 	%r2115, [%r12+284];
	ld.shared.u32 	%r2116, [%r17+22360];
	add.s32 	%r2117, %r2116, %r2115;
	min.s32 	%r2118, %r2088, %r2117;
	st.shared.u32 	[%r21+208], %r2118;
	ld.shared.u32 	%r2119, [%r12+8396];
	add.s32 	%r2120, %r2108, %r2119;
	min.s32 	%r2121, %r2091, %r2120;
	st.shared.u32 	[%r21+8112], %r2121;
	ld.shared.u32 	%r2122, [%r12+8396];
	add.s32 	%r2123, %r2112, %r2122;
	min.s32 	%r2124, %r2094, %r2123;
	st.shared.u32 	[%r21+8216], %r2124;
	ld.shared.u32 	%r2125, [%r12+8396];
	add.s32 	%r2126, %r2116, %r2125;
	min.s32 	%r2127, %r2097, %r2126;
	st.shared.u32 	[%r21+8320], %r2127;
	ld.shared.u32 	%r2128, [%r12+16508];
	add.s32 	%r2129, %r2108, %r2128;
	min.s32 	%r2130, %r2100, %r2129;
	st.shared.u32 	[%r21+16224], %r2130;
	ld.shared.u32 	%r2131, [%r12+16508];
	add.s32 	%r2132, %r2112, %r2131;
	min.s32 	%r2133, %r2103, %r2132;
	st.shared.u32 	[%r21+16328], %r2133;
	ld.shared.u32 	%r2134, [%r12+16508];
	add.s32 	%r2135, %r2116, %r2134;
	min.s32 	%r2136, %r2106, %r2135;
	st.shared.u32 	[%r21+16432], %r2136;
	ld.shared.u32 	%r2137, [%r12+288];
	ld.shared.u32 	%r2138, [%r17+22464];
	add.s32 	%r2139, %r2138, %r2137;
	min.s32 	%r2140, %r2110, %r2139;
	st.shared.u32 	[%r21], %r2140;
	ld.shared.u32 	%r2141, [%r12+288];
	ld.shared.u32 	%r2142, [%r17+22568];
	add.s32 	%r2143, %r2142, %r2141;
	min.s32 	%r2144, %r2114, %r2143;
	st.shared.u32 	[%r21+104], %r2144;
	ld.shared.u32 	%r2145, [%r12+288];
	ld.shared.u32 	%r2146, [%r17+22672];
	add.s32 	%r2147, %r2146, %r2145;
	min.s32 	%r2148, %r2118, %r2147;
	st.shared.u32 	[%r21+208], %r2148;
	ld.shared.u32 	%r2149, [%r12+8400];
	add.s32 	%r2150, %r2138, %r2149;
	min.s32 	%r2151, %r2121, %r2150;
	st.shared.u32 	[%r21+8112], %r2151;
	ld.shared.u32 	%r2152, [%r12+8400];
	add.s32 	%r2153, %r2142, %r2152;
	min.s32 	%r2154, %r2124, %r2153;
	st.shared.u32 	[%r21+8216], %r2154;
	ld.shared.u32 	%r2155, [%r12+8400];
	add.s32 	%r2156, %r2146, %r2155;
	min.s32 	%r2157, %r2127, %r2156;
	st.shared.u32 	[%r21+8320], %r2157;
	ld.shared.u32 	%r2158, [%r12+16512];
	add.s32 	%r2159, %r2138, %r2158;
	min.s32 	%r2160, %r2130, %r2159;
	st.shared.u32 	[%r21+16224], %r2160;
	ld.shared.u32 	%r2161, [%r12+16512];
	add.s32 	%r2162, %r2142, %r2161;
	min.s32 	%r2163, %r2133, %r2162;
	st.shared.u32 	[%r21+16328], %r2163;
	ld.shared.u32 	%r2164, [%r12+16512];
	add.s32 	%r2165, %r2146, %r2164;
	min.s32 	%r2166, %r2136, %r2165;
	st.shared.u32 	[%r21+16432], %r2166;
	ld.shared.u32 	%r2167, [%r12+292];
	ld.shared.u32 	%r2168, [%r17+22776];
	add.s32 	%r2169, %r2168, %r2167;
	min.s32 	%r2170, %r2140, %r2169;
	st.shared.u32 	[%r21], %r2170;
	ld.shared.u32 	%r2171, [%r12+292];
	ld.shared.u32 	%r2172, [%r17+22880];
	add.s32 	%r2173, %r2172, %r2171;
	min.s32 	%r2174, %r2144, %r2173;
	st.shared.u32 	[%r21+104], %r2174;
	ld.shared.u32 	%r2175, [%r12+292];
	ld.shared.u32 	%r2176, [%r17+22984];
	add.s32 	%r2177, %r2176, %r2175;
	min.s32 	%r2178, %r2148, %r2177;
	st.shared.u32 	[%r21+208], %r2178;
	ld.shared.u32 	%r2179, [%r12+8404];
	add.s32 	%r2180, %r2168, %r2179;
	min.s32 	%r2181, %r2151, %r2180;
	st.shared.u32 	[%r21+8112], %r2181;
	ld.shared.u32 	%r2182, [%r12+8404];
	add.s32 	%r2183, %r2172, %r2182;
	min.s32 	%r2184, %r2154, %r2183;
	st.shared.u32 	[%r21+8216], %r2184;
	ld.shared.u32 	%r2185, [%r12+8404];
	add.s32 	%r2186, %r2176, %r2185;
	min.s32 	%r2187, %r2157, %r2186;
	st.shared.u32 	[%r21+8320], %r2187;
	ld.shared.u32 	%r2188, [%r12+16516];
	add.s32 	%r2189, %r2168, %r2188;
	min.s32 	%r2190, %r2160, %r2189;
	st.shared.u32 	[%r21+16224], %r2190;
	ld.shared.u32 	%r2191, [%r12+16516];
	add.s32 	%r2192, %r2172, %r2191;
	min.s32 	%r2193, %r2163, %r2192;
	st.shared.u32 	[%r21+16328], %r2193;
	ld.shared.u32 	%r2194, [%r12+16516];
	add.s32 	%r2195, %r2176, %r2194;
	min.s32 	%r2196, %r2166, %r2195;
	st.shared.u32 	[%r21+16432], %r2196;
	ld.shared.u32 	%r2197, [%r12+296];
	ld.shared.u32 	%r2198, [%r17+23088];
	add.s32 	%r2199, %r2198, %r2197;
	min.s32 	%r2200, %r2170, %r2199;
	st.shared.u32 	[%r21], %r2200;
	ld.shared.u32 	%r2201, [%r12+296];
	ld.shared.u32 	%r2202, [%r17+23192];
	add.s32 	%r2203, %r2202, %r2201;
	min.s32 	%r2204, %r2174, %r2203;
	st.shared.u32 	[%r21+104], %r2204;
	ld.shared.u32 	%r2205, [%r12+296];
	ld.shared.u32 	%r2206, [%r17+23296];
	add.s32 	%r2207, %r2206, %r2205;
	min.s32 	%r2208, %r2178, %r2207;
	st.shared.u32 	[%r21+208], %r2208;
	ld.shared.u32 	%r2209, [%r12+8408];
	add.s32 	%r2210, %r2198, %r2209;
	min.s32 	%r2211, %r2181, %r2210;
	st.shared.u32 	[%r21+8112], %r2211;
	ld.shared.u32 	%r2212, [%r12+8408];
	add.s32 	%r2213, %r2202, %r2212;
	min.s32 	%r2214, %r2184, %r2213;
	st.shared.u32 	[%r21+8216], %r2214;
	ld.shared.u32 	%r2215, [%r12+8408];
	add.s32 	%r2216, %r2206, %r2215;
	min.s32 	%r2217, %r2187, %r2216;
	st.shared.u32 	[%r21+8320], %r2217;
	ld.shared.u32 	%r2218, [%r12+16520];
	add.s32 	%r2219, %r2198, %r2218;
	min.s32 	%r2220, %r2190, %r2219;
	st.shared.u32 	[%r21+16224], %r2220;
	ld.shared.u32 	%r2221, [%r12+16520];
	add.s32 	%r2222, %r2202, %r2221;
	min.s32 	%r2223, %r2193, %r2222;
	st.shared.u32 	[%r21+16328], %r2223;
	ld.shared.u32 	%r2224, [%r12+16520];
	add.s32 	%r2225, %r2206, %r2224;
	min.s32 	%r2226, %r2196, %r2225;
	st.shared.u32 	[%r21+16432], %r2226;
	ld.shared.u32 	%r2227, [%r12+300];
	ld.shared.u32 	%r2228, [%r17+23400];
	add.s32 	%r2229, %r2228, %r2227;
	min.s32 	%r2230, %r2200, %r2229;
	st.shared.u32 	[%r21], %r2230;
	ld.shared.u32 	%r2231, [%r12+300];
	ld.shared.u32 	%r2232, [%r17+23504];
	add.s32 	%r2233, %r2232, %r2231;
	min.s32 	%r2234, %r2204, %r2233;
	st.shared.u32 	[%r21+104], %r2234;
	ld.shared.u32 	%r2235, [%r12+300];
	ld.shared.u32 	%r2236, [%r17+23608];
	add.s32 	%r2237, %r2236, %r2235;
	min.s32 	%r2238, %r2208, %r2237;
	st.shared.u32 	[%r21+208], %r2238;
	ld.shared.u32 	%r2239, [%r12+8412];
	add.s32 	%r2240, %r2228, %r2239;
	min.s32 	%r2241, %r2211, %r2240;
	st.shared.u32 	[%r21+8112], %r2241;
	ld.shared.u32 	%r2242, [%r12+8412];
	add.s32 	%r2243, %r2232, %r2242;
	min.s32 	%r2244, %r2214, %r2243;
	st.shared.u32 	[%r21+8216], %r2244;
	ld.shared.u32 	%r2245, [%r12+8412];
	add.s32 	%r2246, %r2236, %r2245;
	min.s32 	%r2247, %r2217, %r2246;
	st.shared.u32 	[%r21+8320], %r2247;
	ld.shared.u32 	%r2248, [%r12+16524];
	add.s32 	%r2249, %r2228, %r2248;
	min.s32 	%r2250, %r2220, %r2249;
	st.shared.u32 	[%r21+16224], %r2250;
	ld.shared.u32 	%r2251, [%r12+16524];
	add.s32 	%r2252, %r2232, %r2251;
	min.s32 	%r2253, %r2223, %r2252;
	st.shared.u32 	[%r21+16328], %r2253;
	ld.shared.u32 	%r2254, [%r12+16524];
	add.s32 	%r2255, %r2236, %r2254;
	min.s32 	%r2256, %r2226, %r2255;
	st.shared.u32 	[%r21+16432], %r2256;
	ld.shared.u32 	%r2257, [%r12+304];
	ld.shared.u32 	%r2258, [%r17+23712];
	add.s32 	%r2259, %r2258, %r2257;
	min.s32 	%r2260, %r2230, %r2259;
	st.shared.u32 	[%r21], %r2260;
	ld.shared.u32 	%r2261, [%r12+304];
	ld.shared.u32 	%r2262, [%r17+23816];
	add.s32 	%r2263, %r2262, %r2261;
	min.s32 	%r2264, %r2234, %r2263;
	st.shared.u32 	[%r21+104], %r2264;
	ld.shared.u32 	%r2265, [%r12+304];
	ld.shared.u32 	%r2266, [%r17+23920];
	add.s32 	%r2267, %r2266, %r2265;
	min.s32 	%r2268, %r2238, %r2267;
	st.shared.u32 	[%r21+208], %r2268;
	ld.shared.u32 	%r2269, [%r12+8416];
	add.s32 	%r2270, %r2258, %r2269;
	min.s32 	%r2271, %r2241, %r2270;
	st.shared.u32 	[%r21+8112], %r2271;
	ld.shared.u32 	%r2272, [%r12+8416];
	add.s32 	%r2273, %r2262, %r2272;
	min.s32 	%r2274, %r2244, %r2273;
	st.shared.u32 	[%r21+8216], %r2274;
	ld.shared.u32 	%r2275, [%r12+8416];
	add.s32 	%r2276, %r2266, %r2275;
	min.s32 	%r2277, %r2247, %r2276;
	st.shared.u32 	[%r21+8320], %r2277;
	ld.shared.u32 	%r2278, [%r12+16528];
	add.s32 	%r2279, %r2258, %r2278;
	min.s32 	%r2280, %r2250, %r2279;
	st.shared.u32 	[%r21+16224], %r2280;
	ld.shared.u32 	%r2281, [%r12+16528];
	add.s32 	%r2282, %r2262, %r2281;
	min.s32 	%r2283, %r2253, %r2282;
	st.shared.u32 	[%r21+16328], %r2283;
	ld.shared.u32 	%r2284, [%r12+16528];
	add.s32 	%r2285, %r2266, %r2284;
	min.s32 	%r2286, %r2256, %r2285;
	st.shared.u32 	[%r21+16432], %r2286;
	ld.shared.u32 	%r2287, [%r12+308];
	ld.shared.u32 	%r2288, [%r17+24024];
	add.s32 	%r2289, %r2288, %r2287;
	min.s32 	%r2290, %r2260, %r2289;
	st.shared.u32 	[%r21], %r2290;
	ld.shared.u32 	%r2291, [%r12+308];
	ld.shared.u32 	%r2292, [%r17+24128];
	add.s32 	%r2293, %r2292, %r2291;
	min.s32 	%r2294, %r2264, %r2293;
	st.shared.u32 	[%r21+104], %r2294;
	ld.shared.u32 	%r2295, [%r12+308];
	ld.shared.u32 	%r2296, [%r17+24232];
	add.s32 	%r2297, %r2296, %r2295;
	min.s32 	%r2298, %r2268, %r2297;
	st.shared.u32 	[%r21+208], %r2298;
	ld.shared.u32 	%r2299, [%r12+8420];
	add.s32 	%r2300, %r2288, %r2299;
	min.s32 	%r2301, %r2271, %r2300;
	st.shared.u32 	[%r21+8112], %r2301;
	ld.shared.u32 	%r2302, [%r12+8420];
	add.s32 	%r2303, %r2292, %r2302;
	min.s32 	%r2304, %r2274, %r2303;
	st.shared.u32 	[%r21+8216], %r2304;
	ld.shared.u32 	%r2305, [%r12+8420];
	add.s32 	%r2306, %r2296, %r2305;
	min.s32 	%r2307, %r2277, %r2306;
	st.shared.u32 	[%r21+8320], %r2307;
	ld.shared.u32 	%r2308, [%r12+16532];
	add.s32 	%r2309, %r2288, %r2308;
	min.s32 	%r2310, %r2280, %r2309;
	st.shared.u32 	[%r21+16224], %r2310;
	ld.shared.u32 	%r2311, [%r12+16532];
	add.s32 	%r2312, %r2292, %r2311;
	min.s32 	%r2313, %r2283, %r2312;
	st.shared.u32 	[%r21+16328], %r2313;
	ld.shared.u32 	%r2314, [%r12+16532];
	add.s32 	%r2315, %r2296, %r2314;
	min.s32 	%r2316, %r2286, %r2315;
	st.shared.u32 	[%r21+16432], %r2316;
	st.global.u32 	[%rd6], %r2290;
	st.global.u32 	[%rd6+104], %r2294;
	st.global.u32 	[%rd6+208], %r2298;
	st.global.u32 	[%rd10], %r2301;
	st.global.u32 	[%rd10+104], %r2304;
	st.global.u32 	[%rd10+208], %r2307;
	st.global.u32 	[%rd14], %r2310;
	st.global.u32 	[%rd14+104], %r2313;
	st.global.u32 	[%rd14+208], %r2316;
	ret;

}
	// .globl	_Z13phase3_kernelPiiii
.visible .entry _Z13phase3_kernelPiiii(
	.param .u64 .ptr .align 1 _Z13phase3_kernelPiiii_param_0,
	.param .u32 _Z13phase3_kernelPiiii_param_1,
	.param .u32 _Z13phase3_kernelPiiii_param_2,
	.param .u32 _Z13phase3_kernelPiiii_param_3
)
{
	.reg .b32 	%r<1939>;
	.reg .b64 	%rd<21>;
	// demoted variable
	.shared .align 4 .b8 _ZZ13phase3_kernelPiiiiE10sh_ik_Dist[24336];
	// demoted variable
	.shared .align 4 .b8 _ZZ13phase3_kernelPiiiiE10sh_kj_Dist[24336];
	ld.param.u64 	%rd1, [_Z13phase3_kernelPiiii_param_0];
	ld.param.u32 	%r1, [_Z13phase3_kernelPiiii_param_1];
	ld.param.u32 	%r2, [_Z13phase3_kernelPiiii_param_2];
	ld.param.u32 	%r3, [_Z13phase3_kernelPiiii_param_3];
	cvta.to.global.u64 	%rd2, %rd1;
	mul.lo.s32 	%r4, %r2, 78;
	mov.u32 	%r5, %tid.y;
	mov.u32 	%r6, %tid.x;
	mov.u32 	%r7, %ctaid.y;
	add.s32 	%r8, %r3, %r7;
	mov.u32 	%r9, %ctaid.x;
	mad.lo.s32 	%r10, %r9, 78, %r6;
	add.s32 	%r11, %r5, %r4;
	mad.lo.s32 	%r12, %r8, 78, %r5;
	mul.lo.s32 	%r13, %r12, %r1;
	add.s32 	%r14, %r13, %r4;
	mul.lo.s32 	%r15, %r5, 312;
	mov.u32 	%r16, _ZZ13phase3_kernelPiiiiE10sh_kj_Dist;
	mov.u32 	%r17, _ZZ13phase3_kernelPiiiiE10sh_ik_Dist;
	add.s32 	%r18, %r17, %r15;
	add.s32 	%r19, %r14, %r6;
	mul.wide.s32 	%rd3, %r19, 4;
	add.s64 	%rd4, %rd2, %rd3;
	ld.global.u32 	%r20, [%rd4];
	shl.b32 	%r21, %r6, 2;
	add.s32 	%r22, %r18, %r21;
	st.shared.u32 	[%r22], %r20;
	mad.lo.s32 	%r23, %r11, %r1, %r10;
	mul.wide.s32 	%rd5, %r23, 4;
	add.s64 	%rd6, %rd2, %rd5;
	ld.global.u32 	%r24, [%rd6];
	add.s32 	%r25, %r16, %r21;
	add.s32 	%r26, %r25, %r15;
	st.shared.u32 	[%r26], %r24;
	add.s32 	%r27, %r10, %r13;
	mul.wide.s32 	%rd7, %r27, 4;
	add.s64 	%rd8, %rd2, %rd7;
	ld.global.u32 	%r28, [%rd8];
	ld.global.u32 	%r29, [%rd4+104];
	st.shared.u32 	[%r22+104], %r29;
	ld.global.u32 	%r30, [%rd6+104];
	st.shared.u32 	[%r26+104], %r30;
	ld.global.u32 	%r31, [%rd8+104];
	ld.global.u32 	%r32, [%rd4+208];
	st.shared.u32 	[%r22+208], %r32;
	ld.global.u32 	%r33, [%rd6+208];
	st.shared.u32 	[%r26+208], %r33;
	ld.global.u32 	%r34, [%rd8+208];
	add.s32 	%r35, %r11, 26;
	add.s32 	%r36, %r12, 26;
	mul.lo.s32 	%r37, %r36, %r1;
	add.s32 	%r38, %r37, %r4;
	add.s32 	%r39, %r38, %r6;
	mul.wide.s32 	%rd9, %r39, 4;
	add.s64 	%rd10, %rd2, %rd9;
	ld.global.u32 	%r40, [%rd10];
	st.shared.u32 	[%r22+8112], %r40;
	mad.lo.s32 	%r41, %r35, %r1, %r10;
	mul.wide.s32 	%rd11, %r41, 4;
	add.s64 	%rd12, %rd2, %rd11;
	ld.global.u32 	%r42, [%rd12];
	st.shared.u32 	[%r26+8112], %r42;
	add.s32 	%r43, %r10, %r37;
	mul.wide.s32 	%rd13, %r43, 4;
	add.s64 	%rd14, %rd2, %rd13;
	ld.global.u32 	%r44, [%rd14];
	ld.global.u32 	%r45, [%rd10+104];
	st.shared.u32 	[%r22+8216], %r45;
	ld.global.u32 	%r46, [%rd12+104];
	st.shared.u32 	[%r26+8216], %r46;
	ld.global.u32 	%r47, [%rd14+104];
	ld.global.u32 	%r48, [%rd10+208];
	st.shared.u32 	[%r22+8320], %r48;
	ld.global.u32 	%r49, [%rd12+208];
	st.shared.u32 	[%r26+8320], %r49;
	ld.global.u32 	%r50, [%rd14+208];
	add.s32 	%r51, %r11, 52;
	add.s32 	%r52, %r12, 52;
	mul.lo.s32 	%r53, %r52, %r1;
	add.s32 	%r54, %r53, %r4;
	add.s32 	%r55, %r54, %r6;
	mul.wide.s32 	%rd15, %r55, 4;
	add.s64 	%rd16, %rd2, %rd15;
	ld.global.u32 	%r56, [%rd16];
	st.shared.u32 	[%r22+16224], %r56;
	mad.lo.s32 	%r57, %r51, %r1, %r10;
	mul.wide.s32 	%rd17, %r57, 4;
	add.s64 	%rd18, %rd2, %rd17;
	ld.global.u32 	%r58, [%rd18];
	st.shared.u32 	[%r26+16224], %r58;
	add.s32 	%r59, %r10, %r53;
	mul.wide.s32 	%rd19, %r59, 4;
	add.s64 	%rd20, %rd2, %rd19;
	ld.global.u32 	%r60, [%rd20];
	ld.global.u32 	%r61, [%rd16+104];
	st.shared.u32 	[%r22+16328], %r61;
	ld.global.u32 	%r62, [%rd18+104];
	st.shared.u32 	[%r26+16328], %r62;
	ld.global.u32 	%r63, [%rd20+104];
	ld.global.u32 	%r64, [%rd16+208];
	st.shared.u32 	[%r22+16432], %r64;
	ld.global.u32 	%r65, [%rd18+208];
	st.shared.u32 	[%r26+16432], %r65;
	ld.global.u32 	%r66, [%rd20+208];
	bar.sync 	0;
	ld.shared.u32 	%r67, [%r18];
	ld.shared.u32 	%r68, [%r25];
	add.s32 	%r69, %r68, %r67;
	min.s32 	%r70, %r28, %r69;
	ld.shared.u32 	%r71, [%r25+104];
	add.s32 	%r72, %r71, %r67;
	min.s32 	%r73, %r31, %r72;
	ld.shared.u32 	%r74, [%r25+208];
	add.s32 	%r75, %r74, %r67;
	min.s32 	%r76, %r34, %r75;
	ld.shared.u32 	%r77, [%r18+8112];
	add.s32 	%r78, %r68, %r77;
	min.s32 	%r79, %r44, %r78;
	add.s32 	%r80, %r71, %r77;
	min.s32 	%r81, %r47, %r80;
	add.s32 	%r82, %r74, %r77;
	min.s32 	%r83, %r50, %r82;
	ld.shared.u32 	%r84, [%r18+16224];
	add.s32 	%r85, %r68, %r84;
	min.s32 	%r86, %r60, %r85;
	add.s32 	%r87, %r71, %r84;
	min.s32 	%r88, %r63, %r87;
	add.s32 	%r89, %r74, %r84;
	min.s32 	%r90, %r66, %r89;
	ld.shared.u32 	%r91, [%r18+4];
	ld.shared.u32 	%r92, [%r25+312];
	add.s32 	%r93, %r92, %r91;
	min.s32 	%r94, %r70, %r93;
	ld.shared.u32 	%r95, [%r25+416];
	add.s32 	%r96, %r95, %r91;
	min.s32 	%r97, %r73, %r96;
	ld.shared.u32 	%r98, [%r25+520];
	add.s32 	%r99, %r98, %r91;
	min.s32 	%r100, %r76, %r99;
	ld.shared.u32 	%r101, [%r18+8116];
	add.s32 	%r102, %r92, %r101;
	min.s32 	%r103, %r79, %r102;
	add.s32 	%r104, %r95, %r101;
	min.s32 	%r105, %r81, %r104;
	add.s32 	%r106, %r98, %r101;
	min.s32 	%r107, %r83, %r106;
	ld.shared.u32 	%r108, [%r18+16228];
	add.s32 	%r109, %r92, %r108;
	min.s32 	%r110, %r86, %r109;
	add.s32 	%r111, %r95, %r108;
	min.s32 	%r112, %r88, %r111;
	add.s32 	%r113, %r98, %r108;
	min.s32 	%r114, %r90, %r113;
	ld.shared.u32 	%r115, [%r18+8];
	ld.shared.u32 	%r116, [%r25+624];
	add.s32 	%r117, %r116, %r115;
	min.s32 	%r118, %r94, %r117;
	ld.shared.u32 	%r119, [%r25+728];
	add.s32 	%r120, %r119, %r115;
	min.s32 	%r121, %r97, %r120;
	ld.shared.u32 	%r122, [%r25+832];
	add.s32 	%r123, %r122, %r115;
	min.s32 	%r124, %r100, %r123;
	ld.shared.u32 	%r125, [%r18+8120];
	add.s32 	%r126, %r116, %r125;
	min.s32 	%r127, %r103, %r126;
	add.s32 	%r128, %r119, %r125;
	min.s32 	%r129, %r105, %r128;
	add.s32 	%r130, %r122, %r125;
	min.s32 	%r131, %r107, %r130;
	ld.shared.u32 	%r132, [%r18+16232];
	add.s32 	%r133, %r116, %r132;
	min.s32 	%r134, %r110, %r133;
	add.s32 	%r135, %r119, %r132;
	min.s32 	%r136, %r112, %r135;
	add.s32 	%r137, %r122, %r132;
	min.s32 	%r138, %r114, %r137;
	ld.shared.u32 	%r139, [%r18+12];
	ld.shared.u32 	%r140, [%r25+936];
	add.s32 	%r141, %r140, %r139;
	min.s32 	%r142, %r118, %r141;
	ld.shared.u32 	%r143, [%r25+1040];
	add.s32 	%r144, %r143, %r139;
	min.s32 	%r145, %r121, %r144;
	ld.shared.u32 	%r146, [%r25+1144];
	add.s32 	%r147, %r146, %r139;
	min.s32 	%r148, %r124, %r147;
	ld.shared.u32 	%r149, [%r18+8124];
	add.s32 	%r150, %r140, %r149;
	min.s32 	%r151, %r127, %r150;
	add.s32 	%r152, %r143, %r149;
	min.s32 	%r153, %r129, %r152;
	add.s32 	%r154, %r146, %r149;
	min.s32 	%r155, %r131, %r154;
	ld.shared.u32 	%r156, [%r18+16236];
	add.s32 	%r157, %r140, %r156;
	min.s32 	%r158, %r134, %r157;
	add.s32 	%r159, %r143, %r156;
	min.s32 	%r160, %r136, %r159;
	add.s32 	%r161, %r146, %r156;
	min.s32 	%r162, %r138, %r161;
	ld.shared.u32 	%r163, [%r18+16];
	ld.shared.u32 	%r164, [%r25+1248];
	add.s32 	%r165, %r164, %r163;
	min.s32 	%r166, %r142, %r165;
	ld.shared.u32 	%r167, [%r25+1352];
	add.s32 	%r168, %r167, %r163;
	min.s32 	%r169, %r145, %r168;
	ld.shared.u32 	%r170, [%r25+1456];
	add.s32 	%r171, %r170, %r163;
	min.s32 	%r172, %r148, %r171;
	ld.shared.u32 	%r173, [%r18+8128];
	add.s32 	%r174, %r164, %r173;
	min.s32 	%r175, %r151, %r174;
	add.s32 	%r176, %r167, %r173;
	min.s32 	%r177, %r153, %r176;
	add.s32 	%r178, %r170, %r173;
	min.s32 	%r179, %r155, %r178;
	ld.shared.u32 	%r180, [%r18+16240];
	add.s32 	%r181, %r164, %r180;
	min.s32 	%r182, %r158, %r181;
	add.s32 	%r183, %r167, %r180;
	min.s32 	%r184, %r160, %r183;
	add.s32 	%r185, %r170, %r180;
	min.s32 	%r186, %r162, %r185;
	ld.shared.u32 	%r187, [%r18+20];
	ld.shared.u32 	%r188, [%r25+1560];
	add.s32 	%r189, %r188, %r187;
	min.s32 	%r190, %r166, %r189;
	ld.shared.u32 	%r191, [%r25+1664];
	add.s32 	%r192, %r191, %r187;
	min.s32 	%r193, %r169, %r192;
	ld.shared.u32 	%r194, [%r25+1768];
	add.s32 	%r195, %r194, %r187;
	min.s32 	%r196, %r172, %r195;
	ld.shared.u32 	%r197, [%r18+8132];
	add.s32 	%r198, %r188, %r197;
	min.s32 	%r199, %r175, %r198;
	add.s32 	%r200, %r191, %r197;
	min.s32 	%r201, %r177, %r200;
	add.s32 	%r202, %r194, %r197;
	min.s32 	%r203, %r179, %r202;
	ld.shared.u32 	%r204, [%r18+16244];
	add.s32 	%r205, %r188, %r204;
	min.s32 	%r206, %r182, %r205;
	add.s32 	%r207, %r191, %r204;
	min.s32 	%r208, %r184, %r207;
	add.s32 	%r209, %r194, %r204;
	min.s32 	%r210, %r186, %r209;
	ld.shared.u32 	%r211, [%r18+24];
	ld.shared.u32 	%r212, [%r25+1872];
	add.s32 	%r213, %r212, %r211;
	min.s32 	%r214, %r190, %r213;
	ld.shared.u32 	%r215, [%r25+1976];
	add.s32 	%r216, %r215, %r211;
	min.s32 	%r217, %r193, %r216;
	ld.shared.u32 	%r218, [%r25+2080];
	add.s32 	%r219, %r218, %r211;
	min.s32 	%r220, %r196, %r219;
	ld.shared.u32 	%r221, [%r18+8136];
	add.s32 	%r222, %r212, %r221;
	min.s32 	%r223, %r199, %r222;
	add.s32 	%r224, %r215, %r221;
	min.s32 	%r225, %r201, %r224;
	add.s32 	%r226, %r218, %r221;
	min.s32 	%r227, %r203, %r226;
	ld.shared.u32 	%r228, [%r18+16248];
	add.s32 	%r229, %r212, %r228;
	min.s32 	%r230, %r206, %r229;
	add.s32 	%r231, %r215, %r228;
	min.s32 	%r232, %r208, %r231;
	add.s32 	%r233, %r218, %r228;
	min.s32 	%r234, %r210, %r233;
	ld.shared.u32 	%r235, [%r18+28];
	ld.shared.u32 	%r236, [%r25+2184];
	add.s32 	%r237, %r236, %r235;
	min.s32 	%r238, %r214, %r237;
	ld.shared.u32 	%r239, [%r25+2288];
	add.s32 	%r240, %r239, %r235;
	min.s32 	%r241, %r217, %r240;
	ld.shared.u32 	%r242, [%r25+2392];
	add.s32 	%r243, %r242, %r235;
	min.s32 	%r244, %r220, %r243;
	ld.shared.u32 	%r245, [%r18+8140];
	add.s32 	%r246, %r236, %r245;
	min.s32 	%r247, %r223, %r246;
	add.s32 	%r248, %r239, %r245;
	min.s32 	%r249, %r225, %r248;
	add.s32 	%r250, %r242, %r245;
	min.s32 	%r251, %r227, %r250;
	ld.shared.u32 	%r252, [%r18+16252];
	add.s32 	%r253, %r236, %r252;
	min.s32 	%r254, %r230, %r253;
	add.s32 	%r255, %r239, %r252;
	min.s32 	%r256, %r232, %r255;
	add.s32 	%r257, %r242, %r252;
	min.s32 	%r258, %r234, %r257;
	ld.shared.u32 	%r259, [%r18+32];
	ld.shared.u32 	%r260, [%r25+2496];
	add.s32 	%r261, %r260, %r259;
	min.s32 	%r262, %r238, %r261;
	ld.shared.u32 	%r263, [%r25+2600];
	add.s32 	%r264, %r263, %r259;
	min.s32 	%r265, %r241, %r264;
	ld.shared.u32 	%r266, [%r25+2704];
	add.s32 	%r267, %r266, %r259;
	min.s32 	%r268, %r244, %r267;
	ld.shared.u32 	%r269, [%r18+8144];
	add.s32 	%r270, %r260, %r269;
	min.s32 	%r271, %r247, %r270;
	add.s32 	%r272, %r263, %r269;
	min.s32 	%r273, %r249, %r272;
	add.s32 	%r274, %r266, %r269;
	min.s32 	%r275, %r251, %r274;
	ld.shared.u32 	%r276, [%r18+16256];
	add.s32 	%r277, %r260, %r276;
	min.s32 	%r278, %r254, %r277;
	add.s32 	%r279, %r263, %r276;
	min.s32 	%r280, %r256, %r279;
	add.s32 	%r281, %r266, %r276;
	min.s32 	%r282, %r258, %r281;
	ld.shared.u32 	%r283, [%r18+36];
	ld.shared.u32 	%r284, [%r25+2808];
	add.s32 	%r285, %r284, %r283;
	min.s32 	%r286, %r262, %r285;
	ld.shared.u32 	%r287, [%r25+2912];
	add.s32 	%r288, %r287, %r283;
	min.s32 	%r289, %r265, %r288;
	ld.shared.u32 	%r290, [%r25+3016];
	add.s32 	%r291, %r290, %r283;
	min.s32 	%r292, %r268, %r291;
	ld.shared.u32 	%r293, [%r18+8148];
	add.s32 	%r294, %r284, %r293;
	min.s32 	%r295, %r271, %r294;
	add.s32 	%r296, %r287, %r293;
	min.s32 	%r297, %r273, %r296;
	add.s32 	%r298, %r290, %r293;
	min.s32 	%r299, %r275, %r298;
	ld.shared.u32 	%r300, [%r18+16260];
	add.s32 	%r301, %r284, %r300;
	min.s32 	%r302, %r278, %r301;
	add.s32 	%r303, %r287, %r300;
	min.s32 	%r304, %r280, %r303;
	add.s32 	%r305, %r290, %r300;
	min.s32 	%r306, %r282, %r305;
	ld.shared.u32 	%r307, [%r18+40];
	ld.shared.u32 	%r308, [%r25+3120];
	add.s32 	%r309, %r308, %r307;
	min.s32 	%r310, %r286, %r309;
	ld.shared.u32 	%r311, [%r25+3224];
	add.s32 	%r312, %r311, %r307;
	min.s32 	%r313, %r289, %r312;
	ld.shared.u32 	%r314, [%r25+3328];
	add.s32 	%r315, %r314, %r307;
	min.s32 	%r316, %r292, %r315;
	ld.shared.u32 	%r317, [%r18+8152];
	add.s32 	%r318, %r308, %r317;
	min.s32 	%r319, %r295, %r318;
	add.s32 	%r320, %r311, %r317;
	min.s32 	%r321, %r297, %r320;
	add.s32 	%r322, %r314, %r317;
	min.s32 	%r323, %r299, %r322;
	ld.shared.u32 	%r324, [%r18+16264];
	add.s32 	%r325, %r308, %r324;
	min.s32 	%r326, %r302, %r325;
	add.s32 	%r327, %r311, %r324;
	min.s32 	%r328, %r304, %r327;
	add.s32 	%r329, %r314, %r324;
	min.s32 	%r330, %r306, %r329;
	ld.shared.u32 	%r331, [%r18+44];
	ld.shared.u32 	%r332, [%r25+3432];
	add.s32 	%r333, %r332, %r331;
	min.s32 	%r334, %r310, %r333;
	ld.shared.u32 	%r335, [%r25+3536];
	add.s32 	%r336, %r335, %r331;
	min.s32 	%r337, %r313, %r336;
	ld.shared.u32 	%r338, [%r25+3640];
	add.s32 	%r339, %r338, %r331;
	min.s32 	%r340, %r316, %r339;
	ld.shared.u32 	%r341, [%r18+8156];
	add.s32 	%r342, %r332, %r341;
	min.s32 	%r343, %r319, %r342;
	add.s32 	%r344, %r335, %r341;
	min.s32 	%r345, %r321, %r344;
	add.s32 	%r346, %r338, %r341;
	min.s32 	%r347, %r323, %r346;
	ld.shared.u32 	%r348, [%r18+16268];
	add.s32 	%r349, %r332, %r348;
	min.s32 	%r350, %r326, %r349;
	add.s32 	%r351, %r335, %r348;
	min.s32 	%r352, %r328, %r351;
	add.s32 	%r353, %r338, %r348;
	min.s32 	%r354, %r330, %r353;
	ld.shared.u32 	%r355, [%r18+48];
	ld.shared.u32 	%r356, [%r25+3744];
	add.s32 	%r357, %r356, %r355;
	min.s32 	%r358, %r334, %r357;
	ld.shared.u32 	%r359, [%r25+3848];
	add.s32 	%r360, %r359, %r355;
	min.s32 	%r361, %r337, %r360;
	ld.shared.u32 	%r362, [%r25+3952];
	add.s32 	%r363, %r362, %r355;
	min.s32 	%r364, %r340, %r363;
	ld.shared.u32 	%r365, [%r18+8160];
	add.s32 	%r366, %r356, %r365;
	min.s32 	%r367, %r343, %r366;
	add.s32 	%r368, %r359, %r365;
	min.s32 	%r369, %r345, %r368;
	add.s32 	%r370, %r362, %r365;
	min.s32 	%r371, %r347, %r370;
	ld.shared.u32 	%r372, [%r18+16272];
	add.s32 	%r373, %r356, %r372;
	min.s32 	%r374, %r350, %r373;
	add.s32 	%r375, %r359, %r372;
	min.s32 	%r376, %r352, %r375;
	add.s32 	%r377, %r362, %r372;
	min.s32 	%r378, %r354, %r377;
	ld.shared.u32 	%r379, [%r18+52];
	ld.shared.u32 	%r380, [%r25+4056];
	add.s32 	%r381, %r380, %r379;
	min.s32 	%r382, %r358, %r381;
	ld.shared.u32 	%r383, [%r25+4160];
	add.s32 	%r384, %r383, %r379;
	min.s32 	%r385, %r361, %r384;
	ld.shared.u32 	%r386, [%r25+4264];
	add.s32 	%r387, %r386, %r379;
	min.s32 	%r388, %r364, %r387;
	ld.shared.u32 	%r389, [%r18+8164];
	add.s32 	%r390, %r380, %r389;
	min.s32 	%r391, %r367, %r390;
	add.s32 	%r392, %r383, %r389;
	min.s32 	%r393, %r369, %r392;
	add.s32 	%r394, %r386, %r389;
	min.s32 	%r395, %r371, %r394;
	ld.shared.u32 	%r396, [%r18+16276];
	add.s32 	%r397, %r380, %r396;
	min.s32 	%r398, %r374, %r397;
	add.s32 	%r399, %r383, %r396;
	min.s32 	%r400, %r376, %r399;
	add.s32 	%r401, %r386, %r396;
	min.s32 	%r402, %r378, %r401;
	ld.shared.u32 	%r403, [%r18+56];
	ld.shared.u32 	%r404, [%r25+4368];
	add.s32 	%r405, %r404, %r403;
	min.s32 	%r406, %r382, %r405;
	ld.shared.u32 	%r407, [%r25+4472];
	add.s32 	%r408, %r407, %r403;
	min.s32 	%r409, %r385, %r408;
	ld.shared.u32 	%r410, [%r25+4576];
	add.s32 	%r411, %r410, %r403;
	min.s32 	%r412, %r388, %r411;
	ld.shared.u32 	%r413, [%r18+8168];
	add.s32 	%r414, %r404, %r413;
	min.s32 	%r415, %r391, %r414;
	add.s32 	%r416, %r407, %r413;
	min.s32 	%r417, %r393, %r416;
	add.s32 	%r418, %r410, %r413;
	min.s32 	%r419, %r395, %r418;
	ld.shared.u32 	%r420, [%r18+16280];
	add.s32 	%r421, %r404, %r420;
	min.s32 	%r422, %r398, %r421;
	add.s32 	%r423, %r407, %r420;
	min.s32 	%r424, %r400, %r423;
	add.s32 	%r425, %r410, %r420;
	min.s32 	%r426, %r402, %r425;
	ld.shared.u32 	%r427, [%r18+60];
	ld.shared.u32 	%r428, [%r25+4680];
	add.s32 	%r429, %r428, %r427;
	min.s32 	%r430, %r406, %r429;
	ld.shared.u32 	%r431, [%r25+4784];
	add.s32 	%r432, %r431, %r427;
	min.s32 	%r433, %r409, %r432;
	ld.shared.u32 	%r434, [%r25+4888];
	add.s32 	%r435, %r434, %r427;
	min.s32 	%r436, %r412, %r435;
	ld.shared.u32 	%r437, [%r18+8172];
	add.s32 	%r438, %r428, %r437;
	min.s32 	%r439, %r415, %r438;
	add.s32 	%r440, %r431, %r437;
	min.s32 	%r441, %r417, %r440;
	add.s32 	%r442, %r434, %r437;
	min.s32 	%r443, %r419, %r442;
	ld.shared.u32 	%r444, [%r18+16284];
	add.s32 	%r445, %r428, %r444;
	min.s32 	%r446, %r422, %r445;
	add.s32 	%r447, %r431, %r444;
	min.s32 	%r448, %r424, %r447;
	add.s32 	%r449, %r434, %r444;
	min.s32 	%r450, %r426, %r449;
	ld.shared.u32 	%r451, [%r18+64];
	ld.shared.u32 	%r452, [%r25+4992];
	add.s32 	%r453, %r452, %r451;
	min.s32 	%r454, %r430, %r453;
	ld.shared.u32 	%r455, [%r25+5096];
	add.s32 	%r456, %r455, %r451;
	min.s32 	%r457, %r433, %r456;
	ld.shared.u32 	%r458, [%r25+5200];
	add.s32 	%r459, %r458, %r451;
	min.s32 	%r460, %r436, %r459;
	ld.shared.u32 	%r461, [%r18+8176];
	add.s32 	%r462, %r452, %r461;
	min.s32 	%r463, %r439, %r462;
	add.s32 	%r464, %r455, %r461;
	min.s32 	%r465, %r441, %r464;
	add.s32 	%r466, %r458, %r461;
	min.s32 	%r467, %r443, %r466;
	ld.shared.u32 	%r468, [%r18+16288];
	add.s32 	%r469, %r452, %r468;
	min.s32 	%r470, %r446, %r469;
	add.s32 	%r471, %r455, %r468;
	min.s32 	%r472, %r448, %r471;
	add.s32 	%r473, %r458, %r468;
	min.s32 	%r474, %r450, %r473;
	ld.shared.u32 	%r475, [%r18+68];
	ld.shared.u32 	%r476, [%r25+5304];
	add.s32 	%r477, %r476, %r475;
	min.s32 	%r478, %r454, %r477;
	ld.shared.u32 	%r479, [%r25+5408];
	add.s32 	%r480, %r479, %r475;
	min.s32 	%r481, %r457, %r480;
	ld.shared.u32 	%r482, [%r25+5512];
	add.s32 	%r483, %r482, %r475;
	min.s32 	%r484, %r460, %r483;
	ld.shared.u32 	%r485, [%r18+8180];
	add.s32 	%r486, %r476, %r485;
	min.s32 	%r487, %r463, %r486;
	add.s32 	%r488, %r479, %r485;
	min.s32 	%r489, %r465, %r488;
	add.s32 	%r490, %r482, %r485;
	min.s32 	%r491, %r467, %r490;
	ld.shared.u32 	%r492, [%r18+16292];
	add.s32 	%r493, %r476, %r492;
	min.s32 	%r494, %r470, %r493;
	add.s32 	%r495, %r479, %r492;
	min.s32 	%r496, %r472, %r495;
	add.s32 	%r497, %r482, %r492;
	min.s32 	%r498, %r474, %r497;
	ld.shared.u32 	%r499, [%r18+72];
	ld.shared.u32 	%r500, [%r25+5616];
	add.s32 	%r501, %r500, %r499;
	min.s32 	%r502, %r478, %r501;
	ld.shared.u32 	%r503, [%r25+5720];
	add.s32 	%r504, %r503, %r499;
	min.s32 	%r505, %r481, %r504;
	ld.shared.u32 	%r506, [%r25+5824];
	add.s32 	%r507, %r506, %r499;
	min.s32 	%r508, %r484, %r507;
	ld.shared.u32 	%r509, [%r18+8184];
	add.s32 	%r510, %r500, %r509;
	min.s32 	%r511, %r487, %r510;
	add.s32 	%r512, %r503, %r509;
	min.s32 	%r513, %r489, %r512;
	add.s32 	%r514, %r506, %r509;
	min.s32 	%r515, %r491, %r514;
	ld.shared.u32 	%r516, [%r18+16296];
	add.s32 	%r517, %r500, %r516;
	min.s32 	%r518, %r494, %r517;
	add.s32 	%r519, %r503, %r516;
	min.s32 	%r520, %r496, %r519;
	add.s32 	%r521, %r506, %r516;
	min.s32 	%r522, %r498, %r521;
	ld.shared.u32 	%r523, [%r18+76];
	ld.shared.u32 	%r524, [%r25+5928];
	add.s32 	%r525, %r524, %r523;
	min.s32 	%r526, %r502, %r525;
	ld.shared.u32 	%r527, [%r25+6032];
	add.s32 	%r528, %r527, %r523;
	min.s32 	%r529, %r505, %r528;
	ld.shared.u32 	%r530, [%r25+6136];
	add.s32 	%r531, %r530, %r523;
	min.s32 	%r532, %r508, %r531;
	ld.shared.u32 	%r533, [%r18+8188];
	add.s32 	%r534, %r524, %r533;
	min.s32 	%r535, %r511, %r534;
	add.s32 	%r536, %r527, %r533;
	min.s32 	%r537, %r513, %r536;
	add.s32 	%r538, %r530, %r533;
	min.s32 	%r539, %r515, %r538;
	ld.shared.u32 	%r540, [%r18+16300];
	add.s32 	%r541, %r524, %r540;
	min.s32 	%r542, %r518, %r541;
	add.s32 	%r543, %r527, %r540;
	min.s32 	%r544, %r520, %r543;
	add.s32 	%r545, %r530, %r540;
	min.s32 	%r546, %r522, %r545;
	ld.shared.u32 	%r547, [%r18+80];
	ld.shared.u32 	%r548, [%r25+6240];
	add.s32 	%r549, %r548, %r547;
	min.s32 	%r550, %r526, %r549;
	ld.shared.u32 	%r551, [%r25+6344];
	add.s32 	%r552, %r551, %r547;
	min.s32 	%r553, %r529, %r552;
	ld.shared.u32 	%r554, [%r25+6448];
	add.s32 	%r555, %r554, %r547;
	min.s32 	%r556, %r532, %r555;
	ld.shared.u32 	%r557, [%r18+8192];
	add.s32 	%r558, %r548, %r557;
	min.s32 	%r559, %r535, %r558;
	add.s32 	%r560, %r551, %r557;
	min.s32 	%r561, %r537, %r560;
	add.s32 	%r562, %r554, %r557;
	min.s32 	%r563, %r539, %r562;
	ld.shared.u32 	%r564, [%r18+16304];
	add.s32 	%r565, %r548, %r564;
	min.s32 	%r566, %r542, %r565;
	add.s32 	%r567, %r551, %r564;
	min.s32 	%r568, %r544, %r567;
	add.s32 	%r569, %r554, %r564;
	min.s32 	%r570, %r546, %r569;
	ld.shared.u32 	%r571, [%r18+84];
	ld.shared.u32 	%r572, [%r25+6552];
	add.s32 	%r573, %r572, %r571;
	min.s32 	%r574, %r550, %r573;
	ld.shared.u32 	%r575, [%r25+6656];
	add.s32 	%r576, %r575, %r571;
	min.s32 	%r577, %r553, %r576;
	ld.shared.u32 	%r578, [%r25+6760];
	add.s32 	%r579, %r578, %r571;
	min.s32 	%r580, %r556, %r579;
	ld.shared.u32 	%r581, [%r18+8196];
	add.s32 	%r582, %r572, %r581;
	min.s32 	%r583, %r559, %r582;
	add.s32 	%r584, %r575, %r581;
	min.s32 	%r585, %r561, %r584;
	add.s32 	%r586, %r578, %r581;
	min.s32 	%r587, %r563, %r586;
	ld.shared.u32 	%r588, [%r18+16308];
	add.s32 	%r589, %r572, %r588;
	min.s32 	%r590, %r566, %r589;
	add.s32 	%r591, %r575, %r588;
	min.s32 	%r592, %r568, %r591;
	add.s32 	%r593, %r578, %r588;
	min.s32 	%r594, %r570, %r593;
	ld.shared.u32 	%r595, [%r18+88];
	ld.shared.u32 	%r596, [%r25+6864];
	add.s32 	%r597, %r596, %r595;
	min.s32 	%r598, %r574, %r597;
	ld.shared.u32 	%r599, [%r25+6968];
	add.s32 	%r600, %r599, %r595;
	min.s32 	%r601, %r577, %r600;
	ld.shared.u32 	%r602, [%r25+7072];
	add.s32 	%r603, %r602, %r595;
	min.s32 	%r604, %r580, %r603;
	ld.shared.u32 	%r605, [%r18+8200];
	add.s32 	%r606, %r596, %r605;
	min.s32 	%r607, %r583, %r606;
	add.s32 	%r608, %r599, %r605;
	min.s32 	%r609, %r585, %r608;
	add.s32 	%r610, %r602, %r605;
	min.s32 	%r611, %r587, %r610;
	ld.shared.u32 	%r612, [%r18+16312];
	add.s32 	%r613, %r596, %r612;
	min.s32 	%r614, %r590, %r613;
	add.s32 	%r615, %r599, %r612;
	min.s32 	%r616, %r592, %r615;
	add.s32 	%r617, %r602, %r612;
	min.s32 	%r618, %r594, %r617;
	ld.shared.u32 	%r619, [%r18+92];
	ld.shared.u32 	%r620, [%r25+7176];
	add.s32 	%r621, %r620, %r619;
	min.s32 	%r622, %r598, %r621;
	ld.shared.u32 	%r623, [%r25+7280];
	add.s32 	%r624, %r623, %r619;
	min.s32 	%r625, %r601, %r624;
	ld.shared.u32 	%r626, [%r25+7384];
	add.s32 	%r627, %r626, %r619;
	min.s32 	%r628, %r604, %r627;
	ld.shared.u32 	%r629, [%r18+8204];
	add.s32 	%r630, %r620, %r629;
	min.s32 	%r631, %r607, %r630;
	add.s32 	%r632, %r623, %r629;
	min.s32 	%r633, %r609, %r632;
	add.s32 	%r634, %r626, %r629;
	min.s32 	%r635, %r611, %r634;
	ld.shared.u32 	%r636, [%r18+16316];
	add.s32 	%r637, %r620, %r636;
	min.s32 	%r638, %r614, %r637;
	add.s32 	%r639, %r623, %r636;
	min.s32 	%r640, %r616, %r639;
	add.s32 	%r641, %r626, %r636;
	min.s32 	%r642, %r618, %r641;
	ld.shared.u32 	%r643, [%r18+96];
	ld.shared.u32 	%r644, [%r25+7488];
	add.s32 	%r645, %r644, %r643;
	min.s32 	%r646, %r622, %r645;
	ld.shared.u32 	%r647, [%r25+7592];
	add.s32 	%r648, %r647, %r643;
	min.s32 	%r649, %r625, %r648;
	ld.shared.u32 	%r650, [%r25+7696];
	add.s32 	%r651, %r650, %r643;
	min.s32 	%r652, %r628, %r651;
	ld.shared.u32 	%r653, [%r18+8208];
	add.s32 	%r654, %r644, %r653;
	min.s32 	%r655, %r631, %r654;
	add.s32 	%r656, %r647, %r653;
	min.s32 	%r657, %r633, %r656;
	add.s32 	%r658, %r650, %r653;
	min.s32 	%r659, %r635, %r658;
	ld.shared.u32 	%r660, [%r18+16320];
	add.s32 	%r661, %r644, %r660;
	min.s32 	%r662, %r638, %r661;
	add.s32 	%r663, %r647, %r660;
	min.s32 	%r664, %r640, %r663;
	add.s32 	%r665, %r650, %r660;
	min.s32 	%r666, %r642, %r665;
	ld.shared.u32 	%r667, [%r18+100];
	ld.shared.u32 	%r668, [%r25+7800];
	add.s32 	%r669, %r668, %r667;
	min.s32 	%r670, %r646, %r669;
	ld.shared.u32 	%r671, [%r25+7904];
	add.s32 	%r672, %r671, %r667;
	min.s32 	%r673, %r649, %r672;
	ld.shared.u32 	%r674, [%r25+8008];
	add.s32 	%r675, %r674, %r667;
	min.s32 	%r676, %r652, %r675;
	ld.shared.u32 	%r677, [%r18+8212];
	add.s32 	%r678, %r668, %r677;
	min.s32 	%r679, %r655, %r678;
	add.s32 	%r680, %r671, %r677;
	min.s32 	%r681, %r657, %r680;
	add.s32 	%r682, %r674, %r677;
	min.s32 	%r683, %r659, %r682;
	ld.shared.u32 	%r684, [%r18+16324];
	add.s32 	%r685, %r668, %r684;
	min.s32 	%r686, %r662, %r685;
	add.s32 	%r687, %r671, %r684;
	min.s32 	%r688, %r664, %r687;
	add.s32 	%r689, %r674, %r684;
	min.s32 	%r690, %r666, %r689;
	ld.shared.u32 	%r691, [%r18+104];
	ld.shared.u32 	%r692, [%r25+8112];
	add.s32 	%r693, %r692, %r691;
	min.s32 	%r694, %r670, %r693;
	ld.shared.u32 	%r695, [%r25+8216];
	add.s32 	%r696, %r695, %r691;
	min.s32 	%r697, %r673, %r696;
	ld.shared.u32 	%r698, [%r25+8320];
	add.s32 	%r699, %r698, %r691;
	min.s32 	%r700, %r676, %r699;
	ld.shared.u32 	%r701, [%r18+8216];
	add.s32 	%r702, %r692, %r701;
	min.s32 	%r703, %r679, %r702;
	add.s32 	%r704, %r695, %r701;
	min.s32 	%r705, %r681, %r704;
	add.s32 	%r706, %r698, %r701;
	min.s32 	%r707, %r683, %r706;
	ld.shared.u32 	%r708, [%r18+16328];
	add.s32 	%r709, %r692, %r708;
	min.s32 	%r710, %r686, %r709;
	add.s32 	%r711, %r695, %r708;
	min.s32 	%r712, %r688, %r711;
	add.s32 	%r713, %r698, %r708;
	min.s32 	%r714, %r690, %r713;
	ld.shared.u32 	%r715, [%r18+108];
	ld.shared.u32 	%r716, [%r25+8424];
	add.s32 	%r717, %r716, %r715;
	min.s32 	%r718, %r694, %r717;
	ld.shared.u32 	%r719, [%r25+8528];
	add.s32 	%r720, %r719, %r715;
	min.s32 	%r721, %r697, %r720;
	ld.shared.u32 	%r722, [%r25+8632];
	add.s32 	%r723, %r722, %r715;
	min.s32 	%r724, %r700, %r723;
	ld.shared.u32 	%r725, [%r18+8220];
	add.s32 	%r726, %r716, %r725;
	min.s32 	%r727, %r703, %r726;
	add.s32 	%r728, %r719, %r725;
	min.s32 	%r729, %r705, %r728;
	add.s32 	%r730, %r722, %r725;
	min.s32 	%r731, %r707, %r730;
	ld.shared.u32 	%r732, [%r18+16332];
	add.s32 	%r733, %r716, %r732;
	min.s32 	%r734, %r710, %r733;
	add.s32 	%r735, %r719, %r732;
	min.s32 	%r736, %r712, %r735;
	add.s32 	%r737, %r722, %r732;
	min.s32 	%r738, %r714, %r737;
	ld.shared.u32 	%r739, [%r18+112];
	ld.shared.u32 	%r740, [%r25+8736];
	add.s32 	%r741, %r740, %r739;
	min.s32 	%r742, %r718, %r741;
	ld.shared.u32 	%r743, [%r25+8840];
	add.s32 	%r744, %r743, %r739;
	min.s32 	%r745, %r721, %r744;
	ld.shared.u32 	%r746, [%r25+8944];
	add.s32 	%r747, %r746, %r739;
	min.s32 	%r748, %r724, %r747;
	ld.shared.u32 	%r749, [%r18+8224];
	add.s32 	%r750, %r740, %r749;
	min.s32 	%r751, %r727, %r750;
	add.s32 	%r752, %r743, %r749;
	min.s32 	%r753, %r729, %r752;
	add.s32 	%r754, %r746, %r749;
	min.s32 	%r755, %r731, %r754;
	ld.shared.u32 	%r756, [%r18+16336];
	add.s32 	%r757, %r740, %r756;
	min.s32 	%r758, %r734, %r757;
	add.s32 	%r759, %r743, %r756;
	min.s32 	%r760, %r736, %r759;
	add.s32 	%r761, %r746, %r756;
	min.s32 	%r762, %r738, %r761;
	ld.shared.u32 	%r763, [%r18+116];
	ld.shared.u32 	%r764, [%r25+9048];
	add.s32 	%r765, %r764, %r763;
	min.s32 	%r766, %r742, %r765;
	ld.shared.u32 	%r767, [%r25+9152];
	add.s32 	%r768, %r767, %r763;
	min.s32 	%r769, %r745, %r768;
	ld.shared.u32 	%r770, [%r25+9256];
	add.s32 	%r771, %r770, %r763;
	min.s32 	%r772, %r748, %r771;
	ld.shared.u32 	%r773, [%r18+8228];
	add.s32 	%r774, %r764, %r773;
	min.s32 	%r775, %r751, %r774;
	add.s32 	%r776, %r767, %r773;
	min.s32 	%r777, %r753, %r776;
	add.s32 	%r778, %r770, %r773;
	min.s32 	%r779, %r755, %r778;
	ld.shared.u32 	%r780, [%r18+16340];
	add.s32 	%r781, %r764, %r780;
	min.s32 	%r782, %r758, %r781;
	add.s32 	%r783, %r767, %r780;
	min.s32 	%r784, %r760, %r783;
	add.s32 	%r785, %r770, %r780;
	min.s32 	%r786, %r762, %r785;
	ld.shared.u32 	%r787, [%r18+120];
	ld.shared.u32 	%r788, [%r25+9360];
	add.s32 	%r789, %r788, %r787;
	min.s32 	%r790, %r766, %r789;
	ld.shared.u32 	%r791, [%r25+9464];
	add.s32 	%r792, %r791, %r787;
	min.s32 	%r793, %r769, %r792;
	ld.shared.u32 	%r794, [%r25+9568];
	add.s32 	%r795, %r794, %r787;
	min.s32 	%r796, %r772, %r795;
	ld.shared.u32 	%r797, [%r18+8232];
	add.s32 	%r798, %r788, %r797;
	min.s32 	%r799, %r775, %r798;
	add.s32 	%r800, %r791, %r797;
	min.s32 	%r801, %r777, %r800;
	add.s32 	%r802, %r794, %r797;
	min.s32 	%r803, %r779, %r802;
	ld.shared.u32 	%r804, [%r18+16344];
	add.s32 	%r805, %r788, %r804;
	min.s32 	%r806, %r782, %r805;
	add.s32 	%r807, %r791, %r804;
	min.s32 	%r808, %r784, %r807;
	add.s32 	%r809, %r794, %r804;
	min.s32 	%r810, %r786, %r809;
	ld.shared.u32 	%r811, [%r18+124];
	ld.shared.u32 	%r812, [%r25+9672];
	add.s32 	%r813, %r812, %r811;
	min.s32 	%r814, %r790, %r813;
	ld.shared.u32 	%r815, [%r25+9776];
	add.s32 	%r816, %r815, %r811;
	min.s32 	%r817, %r793, %r816;
	ld.shared.u32 	%r818, [%r25+9880];
	add.s32 	%r819, %r818, %r811;
	min.s32 	%r820, %r796, %r819;
	ld.shared.u32 	%r821, [%r18+8236];
	add.s32 	%r822, %r812, %r821;
	min.s32 	%r823, %r799, %r822;
	add.s32 	%r824, %r815, %r821;
	min.s32 	%r825, %r801, %r824;
	add.s32 	%r826, %r818, %r821;
	min.s32 	%r827, %r803, %r826;
	ld.shared.u32 	%r828, [%r18+16348];
	add.s32 	%r829, %r812, %r828;
	min.s32 	%r830, %r806, %r829;
	add.s32 	%r831, %r815, %r828;
	min.s32 	%r832, %r808, %r831;
	add.s32 	%r833, %r818, %r828;
	min.s32 	%r834, %r810, %r833;
	ld.shared.u32 	%r835, [%r18+128];
	ld.shared.u32 	%r836, [%r25+9984];
	add.s32 	%r837, %r836, %r835;
	min.s32 	%r838, %r814, %r837;
	ld.shared.u32 	%r839, [%r25+10088];
	add.s32 	%r840, %r839, %r835;
	min.s32 	%r841, %r817, %r840;
	ld.shared.u32 	%r842, [%r25+10192];
	add.s32 	%r843, %r842, %r835;
	min.s32 	%r844, %r820, %r843;
	ld.shared.u32 	%r845, [%r18+8240];
	add.s32 	%r846, %r836, %r845;
	min.s32 	%r847, %r823, %r846;
	add.s32 	%r848, %r839, %r845;
	min.s32 	%r849, %r825, %r848;
	add.s32 	%r850, %r842, %r845;
	min.s32 	%r851, %r827, %r850;
	ld.shared.u32 	%r852, [%r18+16352];
	add.s32 	%r853, %r836, %r852;
	min.s32 	%r854, %r830, %r853;
	add.s32 	%r855, %r839, %r852;
	min.s32 	%r856, %r832, %r855;
	add.s32 	%r857, %r842, %r852;
	min.s32 	%r858, %r834, %r857;
	ld.shared.u32 	%r859, [%r18+132];
	ld.shared.u32 	%r860, [%r25+10296];
	add.s32 	%r861, %r860, %r859;
	min.s32 	%r862, %r838, %r861;
	ld.shared.u32 	%r863, [%r25+10400];
	add.s32 	%r864, %r863, %r859;
	min.s32 	%r865, %r841, %r864;
	ld.shared.u32 	%r866, [%r25+10504];
	add.s32 	%r867, %r866, %r859;
	min.s32 	%r868, %r844, %r867;
	ld.shared.u32 	%r869, [%r18+8244];
	add.s32 	%r870, %r860, %r869;
	min.s32 	%r871, %r847, %r870;
	add.s32 	%r872, %r863, %r869;
	min.s32 	%r873, %r849, %r872;
	add.s32 	%r874, %r866, %r869;
	min.s32 	%r875, %r851, %r874;
	ld.shared.u32 	%r876, [%r18+16356];
	add.s32 	%r877, %r860, %r876;
	min.s32 	%r878, %r854, %r877;
	add.s32 	%r879, %r863, %r876;
	min.s32 	%r880, %r856, %r879;
	add.s32 	%r881, %r866, %r876;
	min.s32 	%r882, %r858, %r881;
	ld.shared.u32 	%r883, [%r18+136];
	ld.shared.u32 	%r884, [%r25+10608];
	add.s32 	%r885, %r884, %r883;
	min.s32 	%r886, %r862, %r885;
	ld.shared.u32 	%r887, [%r25+10712];
	add.s32 	%r888, %r887, %r883;
	min.s32 	%r889, %r865, %r888;
	ld.shared.u32 	%r890, [%r25+10816];
	add.s32 	%r891, %r890, %r883;
	min.s32 	%r892, %r868, %r891;
	ld.shared.u32 	%r893, [%r18+8248];
	add.s32 	%r894, %r884, %r893;
	min.s32 	%r895, %r871, %r894;
	add.s32 	%r896, %r887, %r893;
	min.s32 	%r897, %r873, %r896;
	add.s32 	%r898, %r890, %r893;
	min.s32 	%r899, %r875, %r898;
	ld.shared.u32 	%r900, [%r18+16360];
	add.s32 	%r901, %r884, %r900;
	min.s32 	%r902, %r878, %r901;
	add.s32 	%r903, %r887, %r900;
	min.s32 	%r904, %r880, %r903;
	add.s32 	%r905, %r890, %r900;
	min.s32 	%r906, %r882, %r905;
	ld.shared.u32 	%r907, [%r18+140];
	ld.shared.u32 	%r908, [%r25+10920];
	add.s32 	%r909, %r908, %r907;
	min.s32 	%r910, %r886, %r909;
	ld.shared.u32 	%r911, [%r25+11024];
	add.s32 	%r912, %r911, %r907;
	min.s32 	%r913, %r889, %r912;
	ld.shared.u32 	%r914, [%r25+11128];
	add.s32 	%r915, %r914, %r907;
	min.s32 	%r916, %r892, %r915;
	ld.shared.u32 	%r917, [%r18+8252];
	add.s32 	%r918, %r908, %r917;
	min.s32 	%r919, %r895, %r918;
	add.s32 	%r920, %r911, %r917;
	min.s32 	%r921, %r897, %r920;
	add.s32 	%r922, %r914, %r917;
	min.s32 	%r923, %r899, %r922;
	ld.shared.u32 	%r924, [%r18+16364];
	add.s32 	%r925, %r908, %r924;
	min.s32 	%r926, %r902, %r925;
	add.s32 	%r927, %r911, %r924;
	min.s32 	%r928, %r904, %r927;
	add.s32 	%r929, %r914, %r924;
	min.s32 	%r930, %r906, %r929;
	ld.shared.u32 	%r931, [%r18+144];
	ld.shared.u32 	%r932, [%r25+11232];
	add.s32 	%r933, %r932, %r931;
	min.s32 	%r934, %r910, %r933;
	ld.shared.u32 	%r935, [%r25+11336];
	add.s32 	%r936, %r935, %r931;
	min.s32 	%r937, %r913, %r936;
	ld.shared.u32 	%r938, [%r25+11440];
	add.s32 	%r939, %r938, %r931;
	min.s32 	%r940, %r916, %r939;
	ld.shared.u32 	%r941, [%r18+8256];
	add.s32 	%r942, %r932, %r941;
	min.s32 	%r943, %r919, %r942;
	add.s32 	%r944, %r935, %r941;
	min.s32 	%r945, %r921, %r944;
	add.s32 	%r946, %r938, %r941;
	min.s32 	%r947, %r923, %r946;
	ld.shared.u32 	%r948, [%r18+16368];
	add.s32 	%r949, %r932, %r948;
	min.s32 	%r950, %r926, %r949;
	add.s32 	%r951, %r935, %r948;
	min.s32 	%r952, %r928, %r951;
	add.s32 	%r953, %r938, %r948;
	min.s32 	%r954, %r930, %r953;
	ld.shared.u32 	%r955, [%r18+148];
	ld.shared.u32 	%r956, [%r25+11544];
	add.s32 	%r957, %r956, %r955;
	min.s32 	%r958, %r934, %r957;
	ld.shared.u32 	%r959, [%r25+11648];
	add.s32 	%r960, %r959, %r955;
	min.s32 	%r961, %r937, %r960;
	ld.shared.u32 	%r962, [%r25+11752];
	add.s32 	%r963, %r962, %r955;
	min.s32 	%r964, %r940, %r963;
	ld.shared.u32 	%r965, [%r18+8260];
	add.s32 	%r966, %r956, %r965;
	min.s32 	%r967, %r943, %r966;
	add.s32 	%r968, %r959, %r965;
	min.s32 	%r969, %r945, %r968;
	add.s32 	%r970, %r962, %r965;
	min.s32 	%r971, %r947, %r970;
	ld.shared.u32 	%r972, [%r18+16372];
	add.s32 	%r973, %r956, %r972;
	min.s32 	%r974, %r950, %r973;
	add.s32 	%r975, %r959, %r972;
	min.s32 	%r976, %r952, %r975;
	add.s32 	%r977, %r962, %r972;
	min.s32 	%r978, %r954, %r977;
	ld.shared.u32 	%r979, [%r18+152];
	ld.shared.u32 	%r980, [%r25+11856];
	add.s32 	%r981, %r980, %r979;
	min.s32 	%r982, %r958, %r981;
	ld.shared.u32 	%r983, [%r25+11960];
	add.s32 	%r984, %r983, %r979;
	min.s32 	%r985, %r961, %r984;
	ld.shared.u32 	%r986, [%r25+12064];
	add.s32 	%r987, %r986, %r979;
	min.s32 	%r988, %r964, %r987;
	ld.shared.u32 	%r989, [%r18+8264];
	add.s32 	%r990, %r980, %r989;
	min.s32 	%r991, %r967, %r990;
	add.s32 	%r992, %r983, %r989;
	min.s32 	%r993, %r969, %r992;
	add.s32 	%r994, %r986, %r989;
	min.s32 	%r995, %r971, %r994;
	ld.shared.u32 	%r996, [%r18+16376];
	add.s32 	%r997, %r980, %r996;
	min.s32 	%r998, %r974, %r997;
	add.s32 	%r999, %r983, %r996;
	min.s32 	%r1000, %r976, %r999;
	add.s32 	%r1001, %r986, %r996;
	min.s32 	%r1002, %r978, %r1001;
	ld.shared.u32 	%r1003, [%r18+156];
	ld.shared.u32 	%r1004, [%r25+12168];
	add.s32 	%r1005, %r1004, %r1003;
	min.s32 	%r1006, %r982, %r1005;
	ld.shared.u32 	%r1007, [%r25+12272];
	add.s32 	%r1008, %r1007, %r1003;
	min.s32 	%r1009, %r985, %r1008;
	ld.shared.u32 	%r1010, [%r25+12376];
	add.s32 	%r1011, %r1010, %r1003;
	min.s32 	%r1012, %r988, %r1011;
	ld.shared.u32 	%r1013, [%r18+8268];
	add.s32 	%r1014, %r1004, %r1013;
	min.s32 	%r1015, %r991, %r1014;
	add.s32 	%r1016, %r1007, %r1013;
	min.s32 	%r1017, %r993, %r1016;
	add.s32 	%r1018, %r1010, %r1013;
	min.s32 	%r1019, %r995, %r1018;
	ld.shared.u32 	%r1020, [%r18+16380];
	add.s32 	%r1021, %r1004, %r1020;
	min.s32 	%r1022, %r998, %r1021;
	add.s32 	%r1023, %r1007, %r1020;
	min.s32 	%r1024, %r1000, %r1023;
	add.s32 	%r1025, %r1010, %r1020;
	min.s32 	%r1026, %r1002, %r1025;
	ld.shared.u32 	%r1027, [%r18+160];
	ld.shared.u32 	%r1028, [%r25+12480];
	add.s32 	%r1029, %r1028, %r1027;
	min.s32 	%r1030, %r1006, %r1029;
	ld.shared.u32 	%r1031, [%r25+12584];
	add.s32 	%r1032, %r1031, %r1027;
	min.s32 	%r1033, %r1009, %r1032;
	ld.shared.u32 	%r1034, [%r25+12688];
	add.s32 	%r1035, %r1034, %r1027;
	min.s32 	%r1036, %r1012, %r1035;
	ld.shared.u32 	%r1037, [%r18+8272];
	add.s32 	%r1038, %r1028, %r1037;
	min.s32 	%r1039, %r1015, %r1038;
	add.s32 	%r1040, %r1031, %r1037;
	min.s32 	%r1041, %r1017, %r1040;
	add.s32 	%r1042, %r1034, %r1037;
	min.s32 	%r1043, %r1019, %r1042;
	ld.shared.u32 	%r1044, [%r18+16384];
	add.s32 	%r1045, %r1028, %r1044;
	min.s32 	%r1046, %r1022, %r1045;
	add.s32 	%r1047, %r1031, %r1044;
	min.s32 	%r1048, %r1024, %r1047;
	add.s32 	%r1049, %r1034, %r1044;
	min.s32 	%r1050, %r1026, %r1049;
	ld.shared.u32 	%r1051, [%r18+164];
	ld.shared.u32 	%r1052, [%r25+12792];
	add.s32 	%r1053, %r1052, %r1051;
	min.s32 	%r1054, %r1030, %r1053;
	ld.shared.u32 	%r1055, [%r25+12896];
	add.s32 	%r1056, %r1055, %r1051;
	min.s32 	%r1057, %r1033, %r1056;
	ld.shared.u32 	%r1058, [%r25+13000];
	add.s32 	%r1059, %r1058, %r1051;
	min.s32 	%r1060, %r1036, %r1059;
	ld.shared.u32 	%r1061, [%r18+8276];
	add.s32 	%r1062, %r1052, %r1061;
	min.s32 	%r1063, %r1039, %r1062;
	add.s32 	%r1064, %r1055, %r1061;
	min.s32 	%r1065, %r1041, %r1064;
	add.s32 	%r1066, %r1058, %r1061;
	min.s32 	%r1067, %r1043, %r1066;
	ld.shared.u32 	%r1068, [%r18+16388];
	add.s32 	%r1069, %r1052, %r1068;
	min.s32 	%r1070, %r1046, %r1069;
	add.s32 	%r1071, %r1055, %r1068;
	min.s32 	%r1072, %r1048, %r1071;
	add.s32 	%r1073, %r1058, %r1068;
	min.s32 	%r1074, %r1050, %r1073;
	ld.shared.u32 	%r1075, [%r18+168];
	ld.shared.u32 	%r1076, [%r25+13104];
	add.s32 	%r1077, %r1076, %r1075;
	min.s32 	%r1078, %r1054, %r1077;
	ld.shared.u32 	%r1079, [%r25+13208];
	add.s32 	%r1080, %r1079, %r1075;
	min.s32 	%r1081, %r1057, %r1080;
	ld.shared.u32 	%r1082, [%r25+13312];
	add.s32 	%r1083, %r1082, %r1075;
	min.s32 	%r1084, %r1060, %r1083;
	ld.shared.u32 	%r1085, [%r18+8280];
	add.s32 	%r1086, %r1076, %r1085;
	min.s32 	%r1087, %r1063, %r1086;
	add.s32 	%r1088, %r1079, %r1085;
	min.s32 	%r1089, %r1065, %r1088;
	add.s32 	%r1090, %r1082, %r1085;
	min.s32 	%r1091, %r1067, %r1090;
	ld.shared.u32 	%r1092, [%r18+16392];
	add.s32 	%r1093, %r1076, %r1092;
	min.s32 	%r1094, %r1070, %r1093;
	add.s32 	%r1095, %r1079, %r1092;
	min.s32 	%r1096, %r1072, %r1095;
	add.s32 	%r1097, %r1082, %r1092;
	min.s32 	%r1098, %r1074, %r1097;
	ld.shared.u32 	%r1099, [%r18+172];
	ld.shared.u32 	%r1100, [%r25+13416];
	add.s32 	%r1101, %r1100, %r1099;
	min.s32 	%r1102, %r1078, %r1101;
	ld.shared.u32 	%r1103, [%r25+13520];
	add.s32 	%r1104, %r1103, %r1099;
	min.s32 	%r1105, %r1081, %r1104;
	ld.shared.u32 	%r1106, [%r25+13624];
	add.s32 	%r1107, %r1106, %r1099;
	min.s32 	%r1108, %r1084, %r1107;
	ld.shared.u32 	%r1109, [%r18+8284];
	add.s32 	%r1110, %r1100, %r1109;
	min.s32 	%r1111, %r1087, %r1110;
	add.s32 	%r1112, %r1103, %r1109;
	min.s32 	%r1113, %r1089, %r1112;
	add.s32 	%r1114, %r1106, %r1109;
	min.s32 	%r1115, %r1091, %r1114;
	ld.shared.u32 	%r1116, [%r18+16396];
	add.s32 	%r1117, %r1100, %r1116;
	min.s32 	%r1118, %r1094, %r1117;
	add.s32 	%r1119, %r1103, %r1116;
	min.s32 	%r1120, %r1096, %r1119;
	add.s32 	%r1121, %r1106, %r1116;
	min.s32 	%r1122, %r1098, %r1121;
	ld.shared.u32 	%r1123, [%r18+176];
	ld.shared.u32 	%r1124, [%r25+13728];
	add.s32 	%r1125, %r1124, %r1123;
	min.s32 	%r1126, %r1102, %r1125;
	ld.shared.u32 	%r1127, [%r25+13832];
	add.s32 	%r1128, %r1127, %r1123;
	min.s32 	%r1129, %r1105, %r1128;
	ld.shared.u32 	%r1130, [%r25+13936];
	add.s32 	%r1131, %r1130, %r1123;
	min.s32 	%r1132, %r1108, %r1131;
	ld.shared.u32 	%r1133, [%r18+8288];
	add.s32 	%r1134, %r1124, %r1133;
	min.s32 	%r1135, %r1111, %r1134;
	add.s32 	%r1136, %r1127, %r1133;
	min.s32 	%r1137, %r1113, %r1136;
	add.s32 	%r1138, %r1130, %r1133;
	min.s32 	%r1139, %r1115, %r1138;
	ld.shared.u32 	%r1140, [%r18+16400];
	add.s32 	%r1141, %r1124, %r1140;
	min.s32 	%r1142, %r1118, %r1141;
	add.s32 	%r1143, %r1127, %r1140;
	min.s32 	%r1144, %r1120, %r1143;
	add.s32 	%r1145, %r1130, %r1140;
	min.s32 	%r1146, %r1122, %r1145;
	ld.shared.u32 	%r1147, [%r18+180];
	ld.shared.u32 	%r1148, [%r25+14040];
	add.s32 	%r1149, %r1148, %r1147;
	min.s32 	%r1150, %r1126, %r1149;
	ld.shared.u32 	%r1151, [%r25+14144];
	add.s32 	%r1152, %r1151, %r1147;
	min.s32 	%r1153, %r1129, %r1152;
	ld.shared.u32 	%r1154, [%r25+14248];
	add.s32 	%r1155, %r1154, %r1147;
	min.s32 	%r1156, %r1132, %r1155;
	ld.shared.u32 	%r1157, [%r18+8292];
	add.s32 	%r1158, %r1148, %r1157;
	min.s32 	%r1159, %r1135, %r1158;
	add.s32 	%r1160, %r1151, %r1157;
	min.s32 	%r1161, %r1137, %r1160;
	add.s32 	%r1162, %r1154, %r1157;
	min.s32 	%r1163, %r1139, %r1162;
	ld.shared.u32 	%r1164, [%r18+16404];
	add.s32 	%r1165, %r1148, %r1164;
	min.s32 	%r1166, %r1142, %r1165;
	add.s32 	%r1167, %r1151, %r1164;
	min.s32 	%r1168, %r1144, %r1167;
	add.s32 	%r1169, %r1154, %r1164;
	min.s32 	%r1170, %r1146, %r1169;
	ld.shared.u32 	%r1171, [%r18+184];
	ld.shared.u32 	%r1172, [%r25+14352];
	add.s32 	%r1173, %r1172, %r1171;
	min.s32 	%r1174, %r1150, %r1173;
	ld.shared.u32 	%r1175, [%r25+14456];
	add.s32 	%r1176, %r1175, %r1171;
	min.s32 	%r1177, %r1153, %r1176;
	ld.shared.u32 	%r1178, [%r25+14560];
	add.s32 	%r1179, %r1178, %r1171;
	min.s32 	%r1180, %r1156, %r1179;
	ld.shared.u32 	%r1181, [%r18+8296];
	add.s32 	%r1182, %r1172, %r1181;
	min.s32 	%r1183, %r1159, %r1182;
	add.s32 	%r1184, %r1175, %r1181;
	min.s32 	%r1185, %r1161, %r1184;
	add.s32 	%r1186, %r1178, %r1181;
	min.s32 	%r1187, %r1163, %r1186;
	ld.shared.u32 	%r1188, [%r18+16408];
	add.s32 	%r1189, %r1172, %r1188;
	min.s32 	%r1190, %r1166, %r1189;
	add.s32 	%r1191, %r1175, %r1188;
	min.s32 	%r1192, %r1168, %r1191;
	add.s32 	%r1193, %r1178, %r1188;
	min.s32 	%r1194, %r1170, %r1193;
	ld.shared.u32 	%r1195, [%r18+188];
	ld.shared.u32 	%r1196, [%r25+14664];
	add.s32 	%r1197, %r1196, %r1195;
	min.s32 	%r1198, %r1174, %r1197;
	ld.shared.u32 	%r1199, [%r25+14768];
	add.s32 	%r1200, %r1199, %r1195;
	min.s32 	%r1201, %r1177, %r1200;
	ld.shared.u32 	%r1202, [%r25+14872];
	add.s32 	%r1203, %r1202, %r1195;
	min.s32 	%r1204, %r1180, %r1203;
	ld.shared.u32 	%r1205, [%r18+8300];
	add.s32 	%r1206, %r1196, %r1205;
	min.s32 	%r1207, %r1183, %r1206;
	add.s32 	%r1208, %r1199, %r1205;
	min.s32 	%r1209, %r1185, %r1208;
	add.s32 	%r1210, %r1202, %r1205;
	min.s32 	%r1211, %r1187, %r1210;
	ld.shared.u32 	%r1212, [%r18+16412];
	add.s32 	%r1213, %r1196, %r1212;
	min.s32 	%r1214, %r1190, %r1213;
	add.s32 	%r1215, %r1199, %r1212;
	min.s32 	%r1216, %r1192, %r1215;
	add.s32 	%r1217, %r1202, %r1212;
	min.s32 	%r1218, %r1194, %r1217;
	ld.shared.u32 	%r1219, [%r18+192];
	ld.shared.u32 	%r1220, [%r25+14976];
	add.s32 	%r1221, %r1220, %r1219;
	min.s32 	%r1222, %r1198, %r1221;
	ld.shared.u32 	%r1223, [%r25+15080];
	add.s32 	%r1224, %r1223, %r1219;
	min.s32 	%r1225, %r1201, %r1224;
	ld.shared.u32 	%r1226, [%r25+15184];
	add.s32 	%r1227, %r1226, %r1219;
	min.s32 	%r1228, %r1204, %r1227;
	ld.shared.u32 	%r1229, [%r18+8304];
	add.s32 	%r1230, %r1220, %r1229;
	min.s32 	%r1231, %r1207, %r1230;
	add.s32 	%r1232, %r1223, %r1229;
	min.s32 	%r1233, %r1209, %r1232;
	add.s32 	%r1234, %r1226, %r1229;
	min.s32 	%r1235, %r1211, %r1234;
	ld.shared.u32 	%r1236, [%r18+16416];
	add.s32 	%r1237, %r1220, %r1236;
	min.s32 	%r1238, %r1214, %r1237;
	add.s32 	%r1239, %r1223, %r1236;
	min.s32 	%r1240, %r1216, %r1239;
	add.s32 	%r1241, %r1226, %r1236;
	min.s32 	%r1242, %r1218, %r1241;
	ld.shared.u32 	%r1243, [%r18+196];
	ld.shared.u32 	%r1244, [%r25+15288];
	add.s32 	%r1245, %r1244, %r1243;
	min.s32 	%r1246, %r1222, %r1245;
	ld.shared.u32 	%r1247, [%r25+15392];
	add.s32 	%r1248, %r1247, %r1243;
	min.s32 	%r1249, %r1225, %r1248;
	ld.shared.u32 	%r1250, [%r25+15496];
	add.s32 	%r1251, %r1250, %r1243;
	min.s32 	%r1252, %r1228, %r1251;
	ld.shared.u32 	%r1253, [%r18+8308];
	add.s32 	%r1254, %r1244, %r1253;
	min.s32 	%r1255, %r1231, %r1254;
	add.s32 	%r1256, %r1247, %r1253;
	min.s32 	%r1257, %r1233, %r1256;
	add.s32 	%r1258, %r1250, %r1253;
	min.s32 	%r1259, %r1235, %r1258;
	ld.shared.u32 	%r1260, [%r18+16420];
	add.s32 	%r1261, %r1244, %r1260;
	min.s32 	%r1262, %r1238, %r1261;
	add.s32 	%r1263, %r1247, %r1260;
	min.s32 	%r1264, %r1240, %r1263;
	add.s32 	%r1265, %r1250, %r1260;
	min.s32 	%r1266, %r1242, %r1265;
	ld.shared.u32 	%r1267, [%r18+200];
	ld.shared.u32 	%r1268, [%r25+15600];
	add.s32 	%r1269, %r1268, %r1267;
	min.s32 	%r1270, %r1246, %r1269;
	ld.shared.u32 	%r1271, [%r25+15704];
	add.s32 	%r1272, %r1271, %r1267;
	min.s32 	%r1273, %r1249, %r1272;
	ld.shared.u32 	%r1274, [%r25+15808];
	add.s32 	%r1275, %r1274, %r1267;
	min.s32 	%r1276, %r1252, %r1275;
	ld.shared.u32 	%r1277, [%r18+8312];
	add.s32 	%r1278, %r1268, %r1277;
	min.s32 	%r1279, %r1255, %r1278;
	add.s32 	%r1280, %r1271, %r1277;
	min.s32 	%r1281, %r1257, %r1280;
	add.s32 	%r1282, %r1274, %r1277;
	min.s32 	%r1283, %r1259, %r1282;
	ld.shared.u32 	%r1284, [%r18+16424];
	add.s32 	%r1285, %r1268, %r1284;
	min.s32 	%r1286, %r1262, %r1285;
	add.s32 	%r1287, %r1271, %r1284;
	min.s32 	%r1288, %r1264, %r1287;
	add.s32 	%r1289, %r1274, %r1284;
	min.s32 	%r1290, %r1266, %r1289;
	ld.shared.u32 	%r1291, [%r18+204];
	ld.shared.u32 	%r1292, [%r25+15912];
	add.s32 	%r1293, %r1292, %r1291;
	min.s32 	%r1294, %r1270, %r1293;
	ld.shared.u32 	%r1295, [%r25+16016];
	add.s32 	%r1296, %r1295, %r1291;
	min.s32 	%r1297, %r1273, %r1296;
	ld.shared.u32 	%r1298, [%r25+16120];
	add.s32 	%r1299, %r1298, %r1291;
	min.s32 	%r1300, %r1276, %r1299;
	ld.shared.u32 	%r1301, [%r18+8316];
	add.s32 	%r1302, %r1292, %r1301;
	min.s32 	%r1303, %r1279, %r1302;
	add.s32 	%r1304, %r1295, %r1301;
	min.s32 	%r1305, %r1281, %r1304;
	add.s32 	%r1306, %r1298, %r1301;
	min.s32 	%r1307, %r1283, %r1306;
	ld.shared.u32 	%r1308, [%r18+16428];
	add.s32 	%r1309, %r1292, %r1308;
	min.s32 	%r1310, %r1286, %r1309;
	add.s32 	%r1311, %r1295, %r1308;
	min.s32 	%r1312, %r1288, %r1311;
	add.s32 	%r1313, %r1298, %r1308;
	min.s32 	%r1314, %r1290, %r1313;
	ld.shared.u32 	%r1315, [%r18+208];
	ld.shared.u32 	%r1316, [%r25+16224];
	add.s32 	%r1317, %r1316, %r1315;
	min.s32 	%r1318, %r1294, %r1317;
	ld.shared.u32 	%r1319, [%r25+16328];
	add.s32 	%r1320, %r1319, %r1315;
	min.s32 	%r1321, %r1297, %r1320;
	ld.shared.u32 	%r1322, [%r25+16432];
	add.s32 	%r1323, %r1322, %r1315;
	min.s32 	%r1324, %r1300, %r1323;
	ld.shared.u32 	%r1325, [%r18+8320];
	add.s32 	%r1326, %r1316, %r1325;
	min.s32 	%r1327, %r1303, %r1326;
	add.s32 	%r1328, %r1319, %r1325;
	min.s32 	%r1329, %r1305, %r1328;
	add.s32 	%r1330, %r1322, %r1325;
	min.s32 	%r1331, %r1307, %r1330;
	ld.shared.u32 	%r1332, [%r18+16432];
	add.s32 	%r1333, %r1316, %r1332;
	min.s32 	%r1334, %r1310, %r1333;
	add.s32 	%r1335, %r1319, %r1332;
	min.s32 	%r1336, %r1312, %r1335;
	add.s32 	%r1337, %r1322, %r1332;
	min.s32 	%r1338, %r1314, %r1337;
	ld.shared.u32 	%r1339, [%r18+212];
	ld.shared.u32 	%r1340, [%r25+16536];
	add.s32 	%r1341, %r1340, %r1339;
	min.s32 	%r1342, %r1318, %r1341;
	ld.shared.u32 	%r1343, [%r25+16640];
	add.s32 	%r1344, %r1343, %r1339;
	min.s32 	%r1345, %r1321, %r1344;
	ld.shared.u32 	%r1346, [%r25+16744];
	add.s32 	%r1347, %r1346, %r1339;
	min.s32 	%r1348, %r1324, %r1347;
	ld.shared.u32 	%r1349, [%r18+8324];
	add.s32 	%r1350, %r1340, %r1349;
	min.s32 	%r1351, %r1327, %r1350;
	add.s32 	%r1352, %r1343, %r1349;
	min.s32 	%r1353, %r1329, %r1352;
	add.s32 	%r1354, %r1346, %r1349;
	min.s32 	%r1355, %r1331, %r1354;
	ld.shared.u32 	%r1356, [%r18+16436];
	add.s32 	%r1357, %r1340, %r1356;
	min.s32 	%r1358, %r1334, %r1357;
	add.s32 	%r1359, %r1343, %r1356;
	min.s32 	%r1360, %r1336, %r1359;
	add.s32 	%r1361, %r1346, %r1356;
	min.s32 	%r1362, %r1338, %r1361;
	ld.shared.u32 	%r1363, [%r18+216];
	ld.shared.u32 	%r1364, [%r25+16848];
	add.s32 	%r1365, %r1364, %r1363;
	min.s32 	%r1366, %r1342, %r1365;
	ld.shared.u32 	%r1367, [%r25+16952];
	add.s32 	%r1368, %r1367, %r1363;
	min.s32 	%r1369, %r1345, %r1368;
	ld.shared.u32 	%r1370, [%r25+17056];
	add.s32 	%r1371, %r1370, %r1363;
	min.s32 	%r1372, %r1348, %r1371;
	ld.shared.u32 	%r1373, [%r18+8328];
	add.s32 	%r1374, %r1364, %r1373;
	min.s32 	%r1375, %r1351, %r1374;
	add.s32 	%r1376, %r1367, %r1373;
	min.s32 	%r1377, %r1353, %r1376;
	add.s32 	%r1378, %r1370, %r1373;
	min.s32 	%r1379, %r1355, %r1378;
	ld.shared.u32 	%r1380, [%r18+16440];
	add.s32 	%r1381, %r1364, %r1380;
	min.s32 	%r1382, %r1358, %r1381;
	add.s32 	%r1383, %r1367, %r1380;
	min.s32 	%r1384, %r1360, %r1383;
	add.s32 	%r1385, %r1370, %r1380;
	min.s32 	%r1386, %r1362, %r1385;
	ld.shared.u32 	%r1387, [%r18+220];
	ld.shared.u32 	%r1388, [%r25+17160];
	add.s32 	%r1389, %r1388, %r1387;
	min.s32 	%r1390, %r1366, %r1389;
	ld.shared.u32 	%r1391, [%r25+17264];
	add.s32 	%r1392, %r1391, %r1387;
	min.s32 	%r1393, %r1369, %r1392;
	ld.shared.u32 	%r1394, [%r25+17368];
	add.s32 	%r1395, %r1394, %r1387;
	min.s32 	%r1396, %r1372, %r1395;
	ld.shared.u32 	%r1397, [%r18+8332];
	add.s32 	%r1398, %r1388, %r1397;
	min.s32 	%r1399, %r1375, %r1398;
	add.s32 	%r1400, %r1391, %r1397;
	min.s32 	%r1401, %r1377, %r1400;
	add.s32 	%r1402, %r1394, %r1397;
	min.s32 	%r1403, %r1379, %r1402;
	ld.shared.u32 	%r1404, [%r18+16444];
	add.s32 	%r1405, %r1388, %r1404;
	min.s32 	%r1406, %r1382, %r1405;
	add.s32 	%r1407, %r1391, %r1404;
	min.s32 	%r1408, %r1384, %r1407;
	add.s32 	%r1409, %r1394, %r1404;
	min.s32 	%r1410, %r1386, %r1409;
	ld.shared.u32 	%r1411, [%r18+224];
	ld.shared.u32 	%r1412, [%r25+17472];
	add.s32 	%r1413, %r1412, %r1411;
	min.s32 	%r1414, %r1390, %r1413;
	ld.shared.u32 	%r1415, [%r25+17576];
	add.s32 	%r1416, %r1415, %r1411;
	min.s32 	%r1417, %r1393, %r1416;
	ld.shared.u32 	%r1418, [%r25+17680];
	add.s32 	%r1419, %r1418, %r1411;
	min.s32 	%r1420, %r1396, %r1419;
	ld.shared.u32 	%r1421, [%r18+8336];
	add.s32 	%r1422, %r1412, %r1421;
	min.s32 	%r1423, %r1399, %r1422;
	add.s32 	%r1424, %r1415, %r1421;
	min.s32 	%r1425, %r1401, %r1424;
	add.s32 	%r1426, %r1418, %r1421;
	min.s32 	%r1427, %r1403, %r1426;
	ld.shared.u32 	%r1428, [%r18+16448];
	add.s32 	%r1429, %r1412, %r1428;
	min.s32 	%r1430, %r1406, %r1429;
	add.s32 	%r1431, %r1415, %r1428;
	min.s32 	%r1432, %r1408, %r1431;
	add.s32 	%r1433, %r1418, %r1428;
	min.s32 	%r1434, %r1410, %r1433;
	ld.shared.u32 	%r1435, [%r18+228];
	ld.shared.u32 	%r1436, [%r25+17784];
	add.s32 	%r1437, %r1436, %r1435;
	min.s32 	%r1438, %r1414, %r1437;
	ld.shared.u32 	%r1439, [%r25+17888];
	add.s32 	%r1440, %r1439, %r1435;
	min.s32 	%r1441, %r1417, %r1440;
	ld.shared.u32 	%r1442, [%r25+17992];
	add.s32 	%r1443, %r1442, %r1435;
	min.s32 	%r1444, %r1420, %r1443;
	ld.shared.u32 	%r1445, [%r18+8340];
	add.s32 	%r1446, %r1436, %r1445;
	min.s32 	%r1447, %r1423, %r1446;
	add.s32 	%r1448, %r1439, %r1445;
	min.s32 	%r1449, %r1425, %r1448;
	add.s32 	%r1450, %r1442, %r1445;
	min.s32 	%r1451, %r1427, %r1450;
	ld.shared.u32 	%r1452, [%r18+16452];
	add.s32 	%r1453, %r1436, %r1452;
	min.s32 	%r1454, %r1430, %r1453;
	add.s32 	%r1455, %r1439, %r1452;
	min.s32 	%r1456, %r1432, %r1455;
	add.s32 	%r1457, %r1442, %r1452;
	min.s32 	%r1458, %r1434, %r1457;
	ld.shared.u32 	%r1459, [%r18+232];
	ld.shared.u32 	%r1460, [%r25+18096];
	add.s32 	%r1461, %r1460, %r1459;
	min.s32 	%r1462, %r1438, %r1461;
	ld.shared.u32 	%r1463, [%r25+18200];
	add.s32 	%r1464, %r1463, %r1459;
	min.s32 	%r1465, %r1441, %r1464;
	ld.shared.u32 	%r1466, [%r25+18304];
	add.s32 	%r1467, %r1466, %r1459;
	min.s32 	%r1468, %r1444, %r1467;
	ld.shared.u32 	%r1469, [%r18+8344];
	add.s32 	%r1470, %r1460, %r1469;
	min.s32 	%r1471, %r1447, %r1470;
	add.s32 	%r1472, %r1463, %r1469;
	min.s32 	%r1473, %r1449, %r1472;
	add.s32 	%r1474, %r1466, %r1469;
	min.s32 	%r1475, %r1451, %r1474;
	ld.shared.u32 	%r1476, [%r18+16456];
	add.s32 	%r1477, %r1460, %r1476;
	min.s32 	%r1478, %r1454, %r1477;
	add.s32 	%r1479, %r1463, %r1476;
	min.s32 	%r1480, %r1456, %r1479;
	add.s32 	%r1481, %r1466, %r1476;
	min.s32 	%r1482, %r1458, %r1481;
	ld.shared.u32 	%r1483, [%r18+236];
	ld.shared.u32 	%r1484, [%r25+18408];
	add.s32 	%r1485, %r1484, %r1483;
	min.s32 	%r1486, %r1462, %r1485;
	ld.shared.u32 	%r1487, [%r25+18512];
	add.s32 	%r1488, %r1487, %r1483;
	min.s32 	%r1489, %r1465, %r1488;
	ld.shared.u32 	%r1490, [%r25+18616];
	add.s32 	%r1491, %r1490, %r1483;
	min.s32 	%r1492, %r1468, %r1491;
	ld.shared.u32 	%r1493, [%r18+8348];
	add.s32 	%r1494, %r1484, %r1493;
	min.s32 	%r1495, %r1471, %r1494;
	add.s32 	%r1496, %r1487, %r1493;
	min.s32 	%r1497, %r1473, %r1496;
	add.s32 	%r1498, %r1490, %r1493;
	min.s32 	%r1499, %r1475, %r1498;
	ld.shared.u32 	%r1500, [%r18+16460];
	add.s32 	%r1501, %r1484, %r1500;
	min.s32 	%r1502, %r1478, %r1501;
	add.s32 	%r1503, %r1487, %r1500;
	min.s32 	%r1504, %r1480, %r1503;
	add.s32 	%r1505, %r1490, %r1500;
	min.s32 	%r1506, %r1482, %r1505;
	ld.shared.u32 	%r1507, [%r18+240];
	ld.shared.u32 	%r1508, [%r25+18720];
	add.s32 	%r1509, %r1508, %r1507;
	min.s32 	%r1510, %r1486, %r1509;
	ld.shared.u32 	%r1511, [%r25+18824];
	add.s32 	%r1512, %r1511, %r1507;
	min.s32 	%r1513, %r1489, %r1512;
	ld.shared.u32 	%r1514, [%r25+18928];
	add.s32 	%r1515, %r1514, %r1507;
	min.s32 	%r1516, %r1492, %r1515;
	ld.shared.u32 	%r1517, [%r18+8352];
	add.s32 	%r1518, %r1508, %r1517;
	min.s32 	%r1519, %r1495, %r1518;
	add.s32 	%r1520, %r1511, %r1517;
	min.s32 	%r1521, %r1497, %r1520;
	add.s32 	%r1522, %r1514, %r1517;
	min.s32 	%r1523, %r1499, %r1522;
	ld.shared.u32 	%r1524, [%r18+16464];
	add.s32 	%r1525, %r1508, %r1524;
	min.s32 	%r1526, %r1502, %r1525;
	add.s32 	%r1527, %r1511, %r1524;
	min.s32 	%r1528, %r1504, %r1527;
	add.s32 	%r1529, %r1514, %r1524;
	min.s32 	%r1530, %r1506, %r1529;
	ld.shared.u32 	%r1531, [%r18+244];
	ld.shared.u32 	%r1532, [%r25+19032];
	add.s32 	%r1533, %r1532, %r1531;
	min.s32 	%r1534, %r1510, %r1533;
	ld.shared.u32 	%r1535, [%r25+19136];
	add.s32 	%r1536, %r1535, %r1531;
	min.s32 	%r1537, %r1513, %r1536;
	ld.shared.u32 	%r1538, [%r25+19240];
	add.s32 	%r1539, %r1538, %r1531;
	min.s32 	%r1540, %r1516, %r1539;
	ld.shared.u32 	%r1541, [%r18+8356];
	add.s32 	%r1542, %r1532, %r1541;
	min.s32 	%r1543, %r1519, %r1542;
	add.s32 	%r1544, %r1535, %r1541;
	min.s32 	%r1545, %r1521, %r1544;
	add.s32 	%r1546, %r1538, %r1541;
	min.s32 	%r1547, %r1523, %r1546;
	ld.shared.u32 	%r1548, [%r18+16468];
	add.s32 	%r1549, %r1532, %r1548;
	min.s32 	%r1550, %r1526, %r1549;
	add.s32 	%r1551, %r1535, %r1548;
	min.s32 	%r1552, %r1528, %r1551;
	add.s32 	%r1553, %r1538, %r1548;
	min.s32 	%r1554, %r1530, %r1553;
	ld.shared.u32 	%r1555, [%r18+248];
	ld.shared.u32 	%r1556, [%r25+19344];
	add.s32 	%r1557, %r1556, %r1555;
	min.s32 	%r1558, %r1534, %r1557;
	ld.shared.u32 	%r1559, [%r25+19448];
	add.s32 	%r1560, %r1559, %r1555;
	min.s32 	%r1561, %r1537, %r1560;
	ld.shared.u32 	%r1562, [%r25+19552];
	add.s32 	%r1563, %r1562, %r1555;
	min.s32 	%r1564, %r1540, %r1563;
	ld.shared.u32 	%r1565, [%r18+8360];
	add.s32 	%r1566, %r1556, %r1565;
	min.s32 	%r1567, %r1543, %r1566;
	add.s32 	%r1568, %r1559, %r1565;
	min.s32 	%r1569, %r1545, %r1568;
	add.s32 	%r1570, %r1562, %r1565;
	min.s32 	%r1571, %r1547, %r1570;
	ld.shared.u32 	%r1572, [%r18+16472];
	add.s32 	%r1573, %r1556, %r1572;
	min.s32 	%r1574, %r1550, %r1573;
	add.s32 	%r1575, %r1559, %r1572;
	min.s32 	%r1576, %r1552, %r1575;
	add.s32 	%r1577, %r1562, %r1572;
	min.s32 	%r1578, %r1554, %r1577;
	ld.shared.u32 	%r1579, [%r18+252];
	ld.shared.u32 	%r1580, [%r25+19656];
	add.s32 	%r1581, %r1580, %r1579;
	min.s32 	%r1582, %r1558, %r1581;
	ld.shared.u32 	%r1583, [%r25+19760];
	add.s32 	%r1584, %r1583, %r1579;
	min.s32 	%r1585, %r1561, %r1584;
	ld.shared.u32 	%r1586, [%r25+19864];
	add.s32 	%r1587, %r1586, %r1579;
	min.s32 	%r1588, %r1564, %r1587;
	ld.shared.u32 	%r1589, [%r18+8364];
	add.s32 	%r1590, %r1580, %r1589;
	min.s32 	%r1591, %r1567, %r1590;
	add.s32 	%r1592, %r1583, %r1589;
	min.s32 	%r1593, %r1569, %r1592;
	add.s32 	%r1594, %r1586, %r1589;
	min.s32 	%r1595, %r1571, %r1594;
	ld.shared.u32 	%r1596, [%r18+16476];
	add.s32 	%r1597, %r1580, %r1596;
	min.s32 	%r1598, %r1574, %r1597;
	add.s32 	%r1599, %r1583, %r1596;
	min.s32 	%r1600, %r1576, %r1599;
	add.s32 	%r1601, %r1586, %r1596;
	min.s32 	%r1602, %r1578, %r1601;
	ld.shared.u32 	%r1603, [%r18+256];
	ld.shared.u32 	%r1604, [%r25+19968];
	add.s32 	%r1605, %r1604, %r1603;
	min.s32 	%r1606, %r1582, %r1605;
	ld.shared.u32 	%r1607, [%r25+20072];
	add.s32 	%r1608, %r1607, %r1603;
	min.s32 	%r1609, %r1585, %r1608;
	ld.shared.u32 	%r1610, [%r25+20176];
	add.s32 	%r1611, %r1610, %r1603;
	min.s32 	%r1612, %r1588, %r1611;
	ld.shared.u32 	%r1613, [%r18+8368];
	add.s32 	%r1614, %r1604, %r1613;
	min.s32 	%r1615, %r1591, %r1614;
	add.s32 	%r1616, %r1607, %r1613;
	min.s32 	%r1617, %r1593, %r1616;
	add.s32 	%r1618, %r1610, %r1613;
	min.s32 	%r1619, %r1595, %r1618;
	ld.shared.u32 	%r1620, [%r18+16480];
	add.s32 	%r1621, %r1604, %r1620;
	min.s32 	%r1622, %r1598, %r1621;
	add.s32 	%r1623, %r1607, %r1620;
	min.s32 	%r1624, %r1600, %r1623;
	add.s32 	%r1625, %r1610, %r1620;
	min.s32 	%r1626, %r1602, %r1625;
	ld.shared.u32 	%r1627, [%r18+260];
	ld.shared.u32 	%r1628, [%r25+20280];
	add.s32 	%r1629, %r1628, %r1627;
	min.s32 	%r1630, %r1606, %r1629;
	ld.shared.u32 	%r1631, [%r25+20384];
	add.s32 	%r1632, %r1631, %r1627;
	min.s32 	%r1633, %r1609, %r1632;
	ld.shared.u32 	%r1634, [%r25+20488];
	add.s32 	%r1635, %r1634, %r1627;
	min.s32 	%r1636, %r1612, %r1635;
	ld.shared.u32 	%r1637, [%r18+8372];
	add.s32 	%r1638, %r1628, %r1637;
	min.s32 	%r1639, %r1615, %r1638;
	add.s32 	%r1640, %r1631, %r1637;
	min.s32 	%r1641, %r1617, %r1640;
	add.s32 	%r1642, %r1634, %r1637;
	min.s32 	%r1643, %r1619, %r1642;
	ld.shared.u32 	%r1644, [%r18+16484];
	add.s32 	%r1645, %r1628, %r1644;
	min.s32 	%r1646, %r1622, %r1645;
	add.s32 	%r1647, %r1631, %r1644;
	min.s32 	%r1648, %r1624, %r1647;
	add.s32 	%r1649, %r1634, %r1644;
	min.s32 	%r1650, %r1626, %r1649;
	ld.shared.u32 	%r1651, [%r18+264];
	ld.shared.u32 	%r1652, [%r25+20592];
	add.s32 	%r1653, %r1652, %r1651;
	min.s32 	%r1654, %r1630, %r1653;
	ld.shared.u32 	%r1655, [%r25+20696];
	add.s32 	%r1656, %r1655, %r1651;
	min.s32 	%r1657, %r1633, %r1656;
	ld.shared.u32 	%r1658, [%r25+20800];
	add.s32 	%r1659, %r1658, %r1651;
	min.s32 	%r1660, %r1636, %r1659;
	ld.shared.u32 	%r1661, [%r18+8376];
	add.s32 	%r1662, %r1652, %r1661;
	min.s32 	%r1663, %r1639, %r1662;
	add.s32 	%r1664, %r1655, %r1661;
	min.s32 	%r1665, %r1641, %r1664;
	add.s32 	%r1666, %r1658, %r1661;
	min.s32 	%r1667, %r1643, %r1666;
	ld.shared.u32 	%r1668, [%r18+16488];
	add.s32 	%r1669, %r1652, %r1668;
	min.s32 	%r1670, %r1646, %r1669;
	add.s32 	%r1671, %r1655, %r1668;
	min.s32 	%r1672, %r1648, %r1671;
	add.s32 	%r1673, %r1658, %r1668;
	min.s32 	%r1674, %r1650, %r1673;
	ld.shared.u32 	%r1675, [%r18+268];
	ld.shared.u32 	%r1676, [%r25+20904];
	add.s32 	%r1677, %r1676, %r1675;
	min.s32 	%r1678, %r1654, %r1677;
	ld.shared.u32 	%r1679, [%r25+21008];
	add.s32 	%r1680, %r1679, %r1675;
	min.s32 	%r1681, %r1657, %r1680;
	ld.shared.u32 	%r1682, [%r25+21112];
	add.s32 	%r1683, %r1682, %r1675;
	min.s32 	%r1684, %r1660, %r1683;
	ld.shared.u32 	%r1685, [%r18+8380];
	add.s32 	%r1686, %r1676, %r1685;
	min.s32 	%r1687, %r1663, %r1686;
	add.s32 	%r1688, %r1679, %r1685;
	min.s32 	%r1689, %r1665, %r1688;
	add.s32 	%r1690, %r1682, %r1685;
	min.s32 	%r1691, %r1667, %r1690;
	ld.shared.u32 	%r1692, [%r18+16492];
	add.s32 	%r1693, %r1676, %r1692;
	min.s32 	%r1694, %r1670, %r1693;
	add.s32 	%r1695, %r1679, %r1692;
	min.s32 	%r1696, %r1672, %r1695;
	add.s32 	%r1697, %r1682, %r1692;
	min.s32 	%r1698, %r1674, %r1697;
	ld.shared.u32 	%r1699, [%r18+272];
	ld.shared.u32 	%r1700, [%r25+21216];
	add.s32 	%r1701, %r1700, %r1699;
	min.s32 	%r1702, %r1678, %r1701;
	ld.shared.u32 	%r1703, [%r25+21320];
	add.s32 	%r1704, %r1703, %r1699;
	min.s32 	%r1705, %r1681, %r1704;
	ld.shared.u32 	%r1706, [%r25+21424];
	add.s32 	%r1707, %r1706, %r1699;
	min.s32 	%r1708, %r1684, %r1707;
	ld.shared.u32 	%r1709, [%r18+8384];
	add.s32 	%r1710, %r1700, %r1709;
	min.s32 	%r1711, %r1687, %r1710;
	add.s32 	%r1712, %r1703, %r1709;
	min.s32 	%r1713, %r1689, %r1712;
	add.s32 	%r1714, %r1706, %r1709;
	min.s32 	%r1715, %r1691, %r1714;
	ld.shared.u32 	%r1716, [%r18+16496];
	add.s32 	%r1717, %r1700, %r1716;
	min.s32 	%r1718, %r1694, %r1717;
	add.s32 	%r1719, %r1703, %r1716;
	min.s32 	%r1720, %r1696, %r1719;
	add.s32 	%r1721, %r1706, %r1716;
	min.s32 	%r1722, %r1698, %r1721;
	ld.shared.u32 	%r1723, [%r18+276];
	ld.shared.u32 	%r1724, [%r25+21528];
	add.s32 	%r1725, %r1724, %r1723;
	min.s32 	%r1726, %r1702, %r1725;
	ld.shared.u32 	%r1727, [%r25+21632];
	add.s32 	%r1728, %r1727, %r1723;
	min.s32 	%r1729, %r1705, %r1728;
	ld.shared.u32 	%r1730, [%r25+21736];
	add.s32 	%r1731, %r1730, %r1723;
	min.s32 	%r1732, %r1708, %r1731;
	ld.shared.u32 	%r1733, [%r18+8388];
	add.s32 	%r1734, %r1724, %r1733;
	min.s32 	%r1735, %r1711, %r1734;
	add.s32 	%r1736, %r1727, %r1733;
	min.s32 	%r1737, %r1713, %r1736;
	add.s32 	%r1738, %r1730, %r1733;
	min.s32 	%r1739, %r1715, %r1738;
	ld.shared.u32 	%r1740, [%r18+16500];
	add.s32 	%r1741, %r1724, %r1740;
	min.s32 	%r1742, %r1718, %r1741;
	add.s32 	%r1743, %r1727, %r1740;
	min.s32 	%r1744, %r1720, %r1743;
	add.s32 	%r1745, %r1730, %r1740;
	min.s32 	%r1746, %r1722, %r1745;
	ld.shared.u32 	%r1747, [%r18+280];
	ld.shared.u32 	%r1748, [%r25+21840];
	add.s32 	%r1749, %r1748, %r1747;
	min.s32 	%r1750, %r1726, %r1749;
	ld.shared.u32 	%r1751, [%r25+21944];
	add.s32 	%r1752, %r1751, %r1747;
	min.s32 	%r1753, %r1729, %r1752;
	ld.shared.u32 	%r1754, [%r25+22048];
	add.s32 	%r1755, %r1754, %r1747;
	min.s32 	%r1756, %r1732, %r1755;
	ld.shared.u32 	%r1757, [%r18+8392];
	add.s32 	%r1758, %r1748, %r1757;
	min.s32 	%r1759, %r1735, %r1758;
	add.s32 	%r1760, %r1751, %r1757;
	min.s32 	%r1761, %r1737, %r1760;
	add.s32 	%r1762, %r1754, %r1757;
	min.s32 	%r1763, %r1739, %r1762;
	ld.shared.u32 	%r1764, [%r18+16504];
	add.s32 	%r1765, %r1748, %r1764;
	min.s32 	%r1766, %r1742, %r1765;
	add.s32 	%r1767, %r1751, %r1764;
	min.s32 	%r1768, %r1744, %r1767;
	add.s32 	%r1769, %r1754, %r1764;
	min.s32 	%r1770, %r1746, %r1769;
	ld.shared.u32 	%r1771, [%r18+284];
	ld.shared.u32 	%r1772, [%r25+22152];
	add.s32 	%r1773, %r1772, %r1771;
	min.s32 	%r1774, %r1750, %r1773;
	ld.shared.u32 	%r1775, [%r25+22256];
	add.s32 	%r1776, %r1775, %r1771;
	min.s32 	%r1777, %r1753, %r1776;
	ld.shared.u32 	%r1778, [%r25+22360];
	add.s32 	%r1779, %r1778, %r1771;
	min.s32 	%r1780, %r1756, %r1779;
	ld.shared.u32 	%r1781, [%r18+8396];
	add.s32 	%r1782, %r1772, %r1781;
	min.s32 	%r1783, %r1759, %r1782;
	add.s32 	%r1784, %r1775, %r1781;
	min.s32 	%r1785, %r1761, %r1784;
	add.s32 	%r1786, %r1778, %r1781;
	min.s32 	%r1787, %r1763, %r1786;
	ld.shared.u32 	%r1788, [%r18+16508];
	add.s32 	%r1789, %r1772, %r1788;
	min.s32 	%r1790, %r1766, %r1789;
	add.s32 	%r1791, %r1775, %r1788;
	min.s32 	%r1792, %r1768, %r1791;
	add.s32 	%r1793, %r1778, %r1788;
	min.s32 	%r1794, %r1770, %r1793;
	ld.shared.u32 	%r1795, [%r18+288];
	ld.shared.u32 	%r1796, [%r25+22464];
	add.s32 	%r1797, %r1796, %r1795;
	min.s32 	%r1798, %r1774, %r1797;
	ld.shared.u32 	%r1799, [%r25+22568];
	add.s32 	%r1800, %r1799, %r1795;
	min.s32 	%r1801, %r1777, %r1800;
	ld.shared.u32 	%r1802, [%r25+22672];
	add.s32 	%r1803, %r1802, %r1795;
	min.s32 	%r1804, %r1780, %r1803;
	ld.shared.u32 	%r1805, [%r18+8400];
	add.s32 	%r1806, %r1796, %r1805;
	min.s32 	%r1807, %r1783, %r1806;
	add.s32 	%r1808, %r1799, %r1805;
	min.s32 	%r1809, %r1785, %r1808;
	add.s32 	%r1810, %r1802, %r1805;
	min.s32 	%r1811, %r1787, %r1810;
	ld.shared.u32 	%r1812, [%r18+16512];
	add.s32 	%r1813, %r1796, %r1812;
	min.s32 	%r1814, %r1790, %r1813;
	add.s32 	%r1815, %r1799, %r1812;
	min.s32 	%r1816, %r1792, %r1815;
	add.s32 	%r1817, %r1802, %r1812;
	min.s32 	%r1818, %r1794, %r1817;
	ld.shared.u32 	%r1819, [%r18+292];
	ld.shared.u32 	%r1820, [%r25+22776];
	add.s32 	%r1821, %r1820, %r1819;
	min.s32 	%r1822, %r1798, %r1821;
	ld.shared.u32 	%r1823, [%r25+22880];
	add.s32 	%r1824, %r1823, %r1819;
	min.s32 	%r1825, %r1801, %r1824;
	ld.shared.u32 	%r1826, [%r25+22984];
	add.s32 	%r1827, %r1826, %r1819;
	min.s32 	%r1828, %r1804, %r1827;
	ld.shared.u32 	%r1829, [%r18+8404];
	add.s32 	%r1830, %r1820, %r1829;
	min.s32 	%r1831, %r1807, %r1830;
	add.s32 	%r1832, %r1823, %r1829;
	min.s32 	%r1833, %r1809, %r1832;
	add.s32 	%r1834, %r1826, %r1829;
	min.s32 	%r1835, %r1811, %r1834;
	ld.shared.u32 	%r1836, [%r18+16516];
	add.s32 	%r1837, %r1820, %r1836;
	min.s32 	%r1838, %r1814, %r1837;
	add.s32 	%r1839, %r1823, %r1836;
	min.s32 	%r1840, %r1816, %r1839;
	add.s32 	%r1841, %r1826, %r1836;
	min.s32 	%r1842, %r1818, %r1841;
	ld.shared.u32 	%r1843, [%r18+296];
	ld.shared.u32 	%r1844, [%r25+23088];
	add.s32 	%r1845, %r1844, %r1843;
	min.s32 	%r1846, %r1822, %r1845;
	ld.shared.u32 	%r1847, [%r25+23192];
	add.s32 	%r1848, %r1847, %r1843;
	min.s32 	%r1849, %r1825, %r1848;
	ld.shared.u32 	%r1850, [%r25+23296];
	add.s32 	%r1851, %r1850, %r1843;
	min.s32 	%r1852, %r1828, %r1851;
	ld.shared.u32 	%r1853, [%r18+8408];
	add.s32 	%r1854, %r1844, %r1853;
	min.s32 	%r1855, %r1831, %r1854;
	add.s32 	%r1856, %r1847, %r1853;
	min.s32 	%r1857, %r1833, %r1856;
	add.s32 	%r1858, %r1850, %r1853;
	min.s32 	%r1859, %r1835, %r1858;
	ld.shared.u32 	%r1860, [%r18+16520];
	add.s32 	%r1861, %r1844, %r1860;
	min.s32 	%r1862, %r1838, %r1861;
	add.s32 	%r1863, %r1847, %r1860;
	min.s32 	%r1864, %r1840, %r1863;
	add.s32 	%r1865, %r1850, %r1860;
	min.s32 	%r1866, %r1842, %r1865;
	ld.shared.u32 	%r1867, [%r18+300];
	ld.shared.u32 	%r1868, [%r25+23400];
	add.s32 	%r1869, %r1868, %r1867;
	min.s32 	%r1870, %r1846, %r1869;
	ld.shared.u32 	%r1871, [%r25+23504];
	add.s32 	%r1872, %r1871, %r1867;
	min.s32 	%r1873, %r1849, %r1872;
	ld.shared.u32 	%r1874, [%r25+23608];
	add.s32 	%r1875, %r1874, %r1867;
	min.s32 	%r1876, %r1852, %r1875;
	ld.shared.u32 	%r1877, [%r18+8412];
	add.s32 	%r1878, %r1868, %r1877;
	min.s32 	%r1879, %r1855, %r1878;
	add.s32 	%r1880, %r1871, %r1877;
	min.s32 	%r1881, %r1857, %r1880;
	add.s32 	%r1882, %r1874, %r1877;
	min.s32 	%r1883, %r1859, %r1882;
	ld.shared.u32 	%r1884, [%r18+16524];
	add.s32 	%r1885, %r1868, %r1884;
	min.s32 	%r1886, %r1862, %r1885;
	add.s32 	%r1887, %r1871, %r1884;
	min.s32 	%r1888, %r1864, %r1887;
	add.s32 	%r1889, %r1874, %r1884;
	min.s32 	%r1890, %r1866, %r1889;
	ld.shared.u32 	%r1891, [%r18+304];
	ld.shared.u32 	%r1892, [%r25+23712];
	add.s32 	%r1893, %r1892, %r1891;
	min.s32 	%r1894, %r1870, %r1893;
	ld.shared.u32 	%r1895, [%r25+23816];
	add.s32 	%r1896, %r1895, %r1891;
	min.s32 	%r1897, %r1873, %r1896;
	ld.shared.u32 	%r1898, [%r25+23920];
	add.s32 	%r1899, %r1898, %r1891;
	min.s32 	%r1900, %r1876, %r1899;
	ld.shared.u32 	%r1901, [%r18+8416];
	add.s32 	%r1902, %r1892, %r1901;
	min.s32 	%r1903, %r1879, %r1902;
	add.s32 	%r1904, %r1895, %r1901;
	min.s32 	%r1905, %r1881, %r1904;
	add.s32 	%r1906, %r1898, %r1901;
	min.s32 	%r1907, %r1883, %r1906;
	ld.shared.u32 	%r1908, [%r18+16528];
	add.s32 	%r1909, %r1892, %r1908;
	min.s32 	%r1910, %r1886, %r1909;
	add.s32 	%r1911, %r1895, %r1908;
	min.s32 	%r1912, %r1888, %r1911;
	add.s32 	%r1913, %r1898, %r1908;
	min.s32 	%r1914, %r1890, %r1913;
	ld.shared.u32 	%r1915, [%r18+308];
	ld.shared.u32 	%r1916, [%r25+24024];
	add.s32 	%r1917, %r1916, %r1915;
	min.s32 	%r1918, %r1894, %r1917;
	ld.shared.u32 	%r1919, [%r25+24128];
	add.s32 	%r1920, %r1919, %r1915;
	min.s32 	%r1921, %r1897, %r1920;
	ld.shared.u32 	%r1922, [%r25+24232];
	add.s32 	%r1923, %r1922, %r1915;
	min.s32 	%r1924, %r1900, %r1923;
	ld.shared.u32 	%r1925, [%r18+8420];
	add.s32 	%r1926, %r1916, %r1925;
	min.s32 	%r1927, %r1903, %r1926;
	add.s32 	%r1928, %r1919, %r1925;
	min.s32 	%r1929, %r1905, %r1928;
	add.s32 	%r1930, %r1922, %r1925;
	min.s32 	%r1931, %r1907, %r1930;
	ld.shared.u32 	%r1932, [%r18+16532];
	add.s32 	%r1933, %r1916, %r1932;
	min.s32 	%r1934, %r1910, %r1933;
	add.s32 	%r1935, %r1919, %r1932;
	min.s32 	%r1936, %r1912, %r1935;
	add.s32 	%r1937, %r1922, %r1932;
	min.s32 	%r1938, %r1914, %r1937;
	st.global.u32 	[%rd8], %r1918;
	st.global.u32 	[%rd8+104], %r1921;
	st.global.u32 	[%rd8+208], %r1924;
	st.global.u32 	[%rd14], %r1927;
	st.global.u32 	[%rd14+104], %r1929;
	st.global.u32 	[%rd14+208], %r1931;
	st.global.u32 	[%rd20], %r1934;
	st.global.u32 	[%rd20+104], %r1936;
	st.global.u32 	[%rd20+208], %r1938;
	ret;

}


// ===== COMPILED SASS (sm_100) =====

	.target	sm_100

	.elftype	@"ET_EXEC"


//--------------------- .note.nv.tkinfo           --------------------------
	.section	.note.nv.tkinfo,"",@"SHT_NOTE"
	.sectionflags	@"SHF_NOTE_NV_TKINFO"
	.tkinfo
        /*0018*/ 	.word	0x00000002
        /*0030*/ 	.string	""
        /*0030*/ 	.string	"ptxas"
        /*0030*/ 	.string	"Cuda compilation tools, release 13.0, V13.0.88"
        /*0030*/ 	.string	"Build cuda_13.0.r13.0/compiler.36424714_0"
        /*0030*/ 	.string	"-arch sm_100 -m 64 "



//--------------------- .note.nv.cuinfo           --------------------------
	.section	.note.nv.cuinfo,"",@"SHT_NOTE"
	.sectionflags	@"SHF_NOTE_NV_CUINFO"
        /*0018*/ 	.short	0x0002
        /*001a*/ 	.short	0x0064
        /*001c*/ 	.short	0x0082
	.zero		2


//--------------------- .nv.info                  --------------------------
	.section	.nv.info,"",@"SHT_CUDA_INFO"
	.align	4


	//----- nvinfo : EIATTR_REGCOUNT
	.align		4
        /*0000*/ 	.byte	0x04, 0x2f
        /*0002*/ 	.short	(.L_2 - .L_1)
	.align		4
.L_1:
        /*0004*/ 	.word	index@(_Z13phase1_kernelPiii)
        /*0008*/ 	.word	0x00000020


	//----- nvinfo : EIATTR_FRAME_SIZE
	.align		4
.L_2:
        /*000c*/ 	.byte	0x04, 0x11
        /*000e*/ 	.short	(.L_4 - .L_3)
	.align		4
.L_3:
        /*0010*/ 	.word	index@(_Z13phase1_kernelPiii)
        /*0014*/ 	.word	0x00000000


	//----- nvinfo : EIATTR_REGCOUNT
	.align		4
.L_4:
        /*0018*/ 	.byte	0x04, 0x2f
        /*001a*/ 	.short	(.L_6 - .L_5)
	.align		4
.L_5:
        /*001c*/ 	.word	index@(_Z17phase2_kernel_rowPiii)
        /*0020*/ 	.word	0x00000020


	//----- nvinfo : EIATTR_FRAME_SIZE
	.align		4
.L_6:
        /*0024*/ 	.byte	0x04, 0x11
        /*0026*/ 	.short	(.L_8 - .L_7)
	.align		4
.L_7:
        /*0028*/ 	.word	index@(_Z17phase2_kernel_rowPiii)
        /*002c*/ 	.word	0x00000000


	//----- nvinfo : EIATTR_REGCOUNT
	.align		4
.L_8:
        /*0030*/ 	.byte	0x04, 0x2f
        /*0032*/ 	.short	(.L_10 - .L_9)
	.align		4
.L_9:
        /*0034*/ 	.word	index@(_Z17phase2_kernel_colPiii)
        /*0038*/ 	.word	0x00000020


	//----- nvinfo : EIATTR_FRAME_SIZE
	.align		4
.L_10:
        /*003c*/ 	.byte	0x04, 0x11
        /*003e*/ 	.short	(.L_12 - .L_11)
	.align		4
.L_11:
        /*0040*/ 	.word	index@(_Z17phase2_kernel_colPiii)
        /*0044*/ 	.word	0x00000000


	//----- nvinfo : EIATTR_REGCOUNT
	.align		4
.L_12:
        /*0048*/ 	.byte	0x04, 0x2f
        /*004a*/ 	.short	(.L_14 - .L_13)
	.align		4
.L_13:
        /*004c*/ 	.word	index@(_Z13phase3_kernelPiiii)
        /*0050*/ 	.word	0x00000020


	//----- nvinfo : EIATTR_FRAME_SIZE
	.align		4
.L_14:
        /*0054*/ 	.byte	0x04, 0x11
        /*0056*/ 	.short	(.L_16 - .L_15)
	.align		4
.L_15:
        /*0058*/ 	.word	index@(_Z13phase3_kernelPiiii)
        /*005c*/ 	.word	0x00000000


	//----- nvinfo : EIATTR_MIN_STACK_SIZE
	.align		4
.L_16:
        /*0060*/ 	.byte	0x04, 0x12
        /*0062*/ 	.short	(.L_18 - .L_17)
	.align		4
.L_17:
        /*0064*/ 	.word	index@(_Z13phase3_kernelPiiii)
        /*0068*/ 	.word	0x00000000


	//----- nvinfo : EIATTR_MIN_STACK_SIZE
	.align		4
.L_18:
        /*006c*/ 	.byte	0x04, 0x12
        /*006e*/ 	.short	(.L_20 - .L_19)
	.align		4
.L_19:
        /*0070*/ 	.word	index@(_Z17phase2_kernel_colPiii)
        /*0074*/ 	.word	0x00000000


	//----- nvinfo : EIATTR_MIN_STACK_SIZE
	.align		4
.L_20:
        /*0078*/ 	.byte	0x04, 0x12
        /*007a*/ 	.short	(.L_22 - .L_21)
	.align		4
.L_21:
        /*007c*/ 	.word	index@(_Z17phase2_kernel_rowPiii)
        /*0080*/ 	.word	0x00000000


	//----- nvinfo : EIATTR_MIN_STACK_SIZE
	.align		4
.L_22:
        /*0084*/ 	.byte	0x04, 0x12
        /*0086*/ 	.short	(.L_24 - .L_23)
	.align		4
.L_23:
        /*0088*/ 	.word	index@(_Z13phase1_kernelPiii)
        /*008c*/ 	.word	0x00000000
.L_24:


//--------------------- .nv.compat                --------------------------
	.section	.nv.compat,"",@"SHT_CUDA_COMPAT_INFO"
	.align	4
        /*0000*/ 	.byte	0x02, 0x09, 0x00, 0x00, 0x02, 0x02, 0x01, 0x00, 0x02, 0x05, 0x05, 0x00, 0x03, 0x07, 0x01, 0x01
        /*0010*/ 	.byte	0x02, 0x03, 0x00, 0x00, 0x02, 0x06, 0x01, 0x00, 0x04, 0x0b, 0x08, 0x00, 0x09, 0x00, 0x00, 0x00
        /*0020*/ 	.byte	0x00, 0x00, 0x00, 0x00


//--------------------- .nv.info._Z13phase3_kernelPiiii --------------------------
	.section	.nv.info._Z13phase3_kernelPiiii,"",@"SHT_CUDA_INFO"
	.sectionflags	@""
	.align	4


	//----- nvinfo : EIATTR_CUDA_API_VERSION
	.align		4
        /*0000*/ 	.byte	0x04, 0x37
        /*0002*/ 	.short	(.L_26 - .L_25)
.L_25:
        /*0004*/ 	.word	0x00000082


	//----- nvinfo : EIATTR_KPARAM_INFO
	.align		4
.L_26:
        /*0008*/ 	.byte	0x04, 0x17
        /*000a*/ 	.short	(.L_28 - .L_27)
.L_27:
        /*000c*/ 	.word	0x00000000
        /*0010*/ 	.short	0x0003
        /*0012*/ 	.short	0x0010
        /*0014*/ 	.byte	0x00, 0xf0, 0x11, 0x00


	//----- nvinfo : EIATTR_KPARAM_INFO
	.align		4
.L_28:
        /*0018*/ 	.byte	0x04, 0x17
        /*001a*/ 	.short	(.L_30 - .L_29)
.L_29:
        /*001c*/ 	.word	0x00000000
        /*0020*/ 	.short	0x0002
        /*0022*/ 	.short	0x000c
        /*0024*/ 	.byte	0x00, 0xf0, 0x11, 0x00


	//----- nvinfo : EIATTR_KPARAM_INFO
	.align		4
.L_30:
        /*0028*/ 	.byte	0x04, 0x17
        /*002a*/ 	.short	(.L_32 - .L_31)
.L_31:
        /*002c*/ 	.word	0x00000000
        /*0030*/ 	.short	0x0001
        /*0032*/ 	.short	0x0008
        /*0034*/ 	.byte	0x00, 0xf0, 0x11, 0x00


	//----- nvinfo : EIATTR_KPARAM_INFO
	.align		4
.L_32:
        /*0038*/ 	.byte	0x04, 0x17
        /*003a*/ 	.short	(.L_34 - .L_33)
.L_33:
        /*003c*/ 	.word	0x00000000
        /*0040*/ 	.short	0x0000
        /*0042*/ 	.short	0x0000
        /*0044*/ 	.byte	0x00, 0xf5, 0x21, 0x00


	//----- nvinfo : EIATTR_SPARSE_MMA_MASK
	.align		4
.L_34:
        /*0048*/ 	.byte	0x03, 0x50
        /*004a*/ 	.short	0x0000


	//----- nvinfo : EIATTR_MAXREG_COUNT
	.align		4
        /*004c*/ 	.byte	0x03, 0x1b
        /*004e*/ 	.short	0x00ff


	//----- nvinfo : EIATTR_NUM_BARRIERS
	.align		4
        /*0050*/ 	.byte	0x02, 0x4c
        /*0052*/ 	.byte	0x01
	.zero		1


	//----- nvinfo : EIATTR_MERCURY_ISA_VERSION
	.align		4
        /*0054*/ 	.byte	0x03, 0x5f
        /*0056*/ 	.short	0x0101


	//----- nvinfo : EIATTR_VRC_CTA_INIT_COUNT
	.align		4
        /*0058*/ 	.byte	0x02, 0x4a
	.zero		1
	.zero		1


	//----- nvinfo : EIATTR_EXIT_INSTR_OFFSETS
	.align		4
        /*005c*/ 	.byte	0x04, 0x1c
        /*005e*/ 	.short	(.L_36 - .L_35)


	//   ....[0]....
.L_35:
        /*0060*/ 	.word	0x00004840


	//----- nvinfo : EIATTR_CBANK_PARAM_SIZE
	.align		4
.L_36:
        /*0064*/ 	.byte	0x03, 0x19
        /*0066*/ 	.short	0x0014


	//----- nvinfo : EIATTR_PARAM_CBANK
	.align		4
        /*0068*/ 	.byte	0x04, 0x0a
        /*006a*/ 	.short	(.L_38 - .L_37)
	.align		4
.L_37:
        /*006c*/ 	.word	index@(.nv.constant0._Z13phase3_kernelPiiii)
        /*0070*/ 	.short	0x0380
        /*0072*/ 	.short	0x0014


	//----- nvinfo : EIATTR_SW_WAR
	.align		4
.L_38:
        /*0074*/ 	.byte	0x04, 0x36
        /*0076*/ 	.short	(.L_40 - .L_39)
.L_39:
        /*0078*/ 	.word	0x00000008
.L_40:


//--------------------- .nv.info._Z17phase2_kernel_colPiii --------------------------
	.section	.nv.info._Z17phase2_kernel_colPiii,"",@"SHT_CUDA_INFO"
	.sectionflags	@""
	.align	4


	//----- nvinfo : EIATTR_CUDA_API_VERSION
	.align		4
        /*0000*/ 	.byte	0x04, 0x37
        /*0002*/ 	.short	(.L_42 - .L_41)
.L_41:
        /*0004*/ 	.word	0x00000082


	//----- nvinfo : EIATTR_KPARAM_INFO
	.align		4
.L_42:
        /*0008*/ 	.byte	0x04, 0x17
        /*000a*/ 	.short	(.L_44 - .L_43)
.L_43:
        /*000c*/ 	.word	0x00000000
        /*0010*/ 	.short	0x0002
        /*0012*/ 	.short	0x000c
        /*0014*/ 	.byte	0x00, 0xf0, 0x11, 0x00


	//----- nvinfo : EIATTR_KPARAM_INFO
	.align		4
.L_44:
        /*0018*/ 	.byte	0x04, 0x17
        /*001a*/ 	.short	(.L_46 - .L_45)
.L_45:
        /*001c*/ 	.word	0x00000000
        /*0020*/ 	.short	0x0001
        /*0022*/ 	.short	0x0008
        /*0024*/ 	.byte	0x00, 0xf0, 0x11, 0x00


	//----- nvinfo : EIATTR_KPARAM_INFO
	.align		4
.L_46:
        /*0028*/ 	.byte	0x04, 0x17
        /*002a*/ 	.short	(.L_48 - .L_47)
.L_47:
        /*002c*/ 	.word	0x00000000
        /*0030*/ 	.short	0x0000
        /*0032*/ 	.short	0x0000
        /*0034*/ 	.byte	0x00, 0xf5, 0x21, 0x00


	//----- nvinfo : EIATTR_SPARSE_MMA_MASK
	.align		4
.L_48:
        /*0038*/ 	.byte	0x03, 0x50
        /*003a*/ 	.short	0x0000


	//----- nvinfo : EIATTR_MAXREG_COUNT
	.align		4
        /*003c*/ 	.byte	0x03, 0x1b
        /*003e*/ 	.short	0x00ff


	//----- nvinfo : EIATTR_NUM_BARRIERS
	.align		4
        /*0040*/ 	.byte	0x02, 0x4c
        /*0042*/ 	.byte	0x01
	.zero		1


	//----- nvinfo : EIATTR_MERCURY_ISA_VERSION
	.align		4
        /*0044*/ 	.byte	0x03, 0x5f
        /*0046*/ 	.short	0x0101


	//----- nvinfo : EIATTR_VRC_CTA_INIT_COUNT
	.align		4
        /*0048*/ 	.byte	0x02, 0x4a
	.zero		1
	.zero		1


	//----- nvinfo : EIATTR_EXIT_INSTR_OFFSETS
	.align		4
        /*004c*/ 	.byte	0x04, 0x1c
        /*004e*/ 	.short	(.L_50 - .L_49)


	//   ....[0]....
.L_49:
        /*0050*/ 	.word	0x00008970


	//----- nvinfo : EIATTR_CBANK_PARAM_SIZE
	.align		4
.L_50:
        /*0054*/ 	.byte	0x03, 0x19
        /*0056*/ 	.short	0x0010


	//----- nvinfo : EIATTR_PARAM_CBANK
	.align		4
        /*0058*/ 	.byte	0x04, 0x0a
        /*005a*/ 	.short	(.L_52 - .L_51)
	.align		4
.L_51:
        /*005c*/ 	.word	index@(.nv.constant0._Z17phase2_kernel_colPiii)
        /*0060*/ 	.short	0x0380
        /*0062*/ 	.short	0x0010


	//----- nvinfo : EIATTR_SW_WAR
	.align		4
.L_52:
        /*0064*/ 	.byte	0x04, 0x36
        /*0066*/ 	.short	(.L_54 - .L_53)
.L_53:
        /*0068*/ 	.word	0x00000008
.L_54:


//--------------------- .nv.info._Z17phase2_kernel_rowPiii --------------------------
	.section	.nv.info._Z17phase2_kernel_rowPiii,"",@"SHT_CUDA_INFO"
	.sectionflags	@""
	.align	4


	//----- nvinfo : EIATTR_CUDA_API_VERSION
	.align		4
        /*0000*/ 	.byte	0x04, 0x37
        /*0002*/ 	.short	(.L_56 - .L_55)
.L_55:
        /*0004*/ 	.word	0x00000082


	//----- nvinfo : EIATTR_KPARAM_INFO
	.align		4
.L_56:
        /*0008*/ 	.byte	0x04, 0x17
        /*000a*/ 	.short	(.L_58 - .L_57)
.L_57:
        /*000c*/ 	.word	0x00000000
        /*0010*/ 	.short	0x0002
        /*0012*/ 	.short	0x000c
        /*0014*/ 	.byte	0x00, 0xf0, 0x11, 0x00


	//----- nvinfo : EIATTR_KPARAM_INFO
	.align		4
.L_58:
        /*0018*/ 	.byte	0x04, 0x17
        /*001a*/ 	.short	(.L_60 - .L_59)
.L_59:
        /*001c*/ 	.word	0x00000000
        /*0020*/ 	.short	0x0001
        /*0022*/ 	.short	0x0008
        /*0024*/ 	.byte	0x00, 0xf0, 0x11, 0x00


	//----- nvinfo : EIATTR_KPARAM_INFO
	.align		4
.L_60:
        /*0028*/ 	.byte	0x04, 0x17
        /*002a*/ 	.short	(.L_62 - .L_61)
.L_61:
        /*002c*/ 	.word	0x00000000
        /*0030*/ 	.short	0x0000
        /*0032*/ 	.short	0x0000
        /*0034*/ 	.byte	0x00, 0xf5, 0x21, 0x00


	//----- nvinfo : EIATTR_SPARSE_MMA_MASK
	.align		4
.L_62:
        /*0038*/ 	.byte	0x03, 0x50
        /*003a*/ 	.short	0x0000


	//----- nvinfo : EIATTR_MAXREG_COUNT
	.align		4
        /*003c*/ 	.byte	0x03, 0x1b
        /*003e*/ 	.short	0x00ff


	//----- nvinfo : EIATTR_NUM_BARRIERS
	.align		4
        /*0040*/ 	.byte	0x02, 0x4c
        /*0042*/ 	.byte	0x01
	.zero		1


	//----- nvinfo : EIATTR_MERCURY_ISA_VERSION
	.align		4
        /*0044*/ 	.byte	0x03, 0x5f
        /*0046*/ 	.short	0x0101


	//----- nvinfo : EIATTR_VRC_CTA_INIT_COUNT
	.align		4
        /*0048*/ 	.byte	0x02, 0x4a
	.zero		1
	.zero		1


	//----- nvinfo : EIATTR_EXIT_INSTR_OFFSETS
	.align		4
        /*004c*/ 	.byte	0x04, 0x1c
        /*004e*/ 	.short	(.L_64 - .L_63)


	//   ....[0]....
.L_63:
        /*0050*/ 	.word	0x000089b0


	//----- nvinfo : EIATTR_CBANK_PARAM_SIZE
	.align		4
.L_64:
        /*0054*/ 	.byte	0x03, 0x19
        /*0056*/ 	.short	0x0010


	//----- nvinfo : EIATTR_PARAM_CBANK
	.align		4
        /*0058*/ 	.byte	0x04, 0x0a
        /*005a*/ 	.short	(.L_66 - .L_65)
	.align		4
.L_65:
        /*005c*/ 	.word	index@(.nv.constant0._Z17phase2_kernel_rowPiii)
        /*0060*/ 	.short	0x0380
        /*0062*/ 	.short	0x0010


	//----- nvinfo : EIATTR_SW_WAR
	.align		4
.L_66:
        /*0064*/ 	.byte	0x04, 0x36
        /*0066*/ 	.short	(.L_68 - .L_67)
.L_67:
        /*0068*/ 	.word	0x00000008
.L_68:


//--------------------- .nv.info._Z13phase1_kernelPiii --------------------------
	.section	.nv.info._Z13phase1_kernelPiii,"",@"SHT_CUDA_INFO"
	.sectionflags	@""
	.align	4


	//----- nvinfo : EIATTR_CUDA_API_VERSION
	.align		4
        /*0000*/ 	.byte	0x04, 0x37
        /*0002*/ 	.short	(.L_70 - .L_69)
.L_69:
        /*0004*/ 	.word	0x00000082


	//----- nvinfo : EIATTR_KPARAM_INFO
	.align		4
.L_70:
        /*0008*/ 	.byte	0x04, 0x17
        /*000a*/ 	.short	(.L_72 - .L_71)
.L_71:
        /*000c*/ 	.word	0x00000000
        /*0010*/ 	.short	0x0002
        /*0012*/ 	.short	0x000c
        /*0014*/ 	.byte	0x00, 0xf0, 0x11, 0x00


	//----- nvinfo : EIATTR_KPARAM_INFO
	.align		4
.L_72:
        /*0018*/ 	.byte	0x04, 0x17
        /*001a*/ 	.short	(.L_74 - .L_73)
.L_73:
        /*001c*/ 	.word	0x00000000
        /*0020*/ 	.short	0x0001
        /*0022*/ 	.short	0x0008
        /*0024*/ 	.byte	0x00, 0xf0, 0x11, 0x00


	//----- nvinfo : EIATTR_KPARAM_INFO
	.align		4
.L_74:
        /*0028*/ 	.byte	0x04, 0x17
        /*002a*/ 	.short	(.L_76 - .L_75)
.L_75:
        /*002c*/ 	.word	0x00000000
        /*0030*/ 	.short	0x0000
        /*0032*/ 	.short	0x0000
        /*0034*/ 	.byte	0x00, 0xf5, 0x21, 0x00


	//----- nvinfo : EIATTR_SPARSE_MMA_MASK
	.align		4
.L_76:
        /*0038*/ 	.byte	0x03, 0x50
        /*003a*/ 	.short	0x0000


	//----- nvinfo : EIATTR_MAXREG_COUNT
	.align		4
        /*003c*/ 	.byte	0x03, 0x1b
        /*003e*/ 	.short	0x00ff


	//----- nvinfo : EIATTR_NUM_BARRIERS
	.align		4
        /*0040*/ 	.byte	0x02, 0x4c
        /*0042*/ 	.byte	0x01
	.zero		1


	//----- nvinfo : EIATTR_MERCURY_ISA_VERSION
	.align		4
        /*0044*/ 	.byte	0x03, 0x5f
        /*0046*/ 	.short	0x0101


	//----- nvinfo : EIATTR_VRC_CTA_INIT_COUNT
	.align		4
        /*0048*/ 	.byte	0x02, 0x4a
	.zero		1
	.zero		1


	//----- nvinfo : EIATTR_EXIT_INSTR_OFFSETS
	.align		4
        /*004c*/ 	.byte	0x04, 0x1c
        /*004e*/ 	.short	(.L_78 - .L_77)


	//   ....[0]....
.L_77:
        /*0050*/ 	.word	0x0000a490


	//----- nvinfo : EIATTR_CBANK_PARAM_SIZE
	.align		4
.L_78:
        /*0054*/ 	.byte	0x03, 0x19
        /*0056*/ 	.short	0x0010


	//----- nvinfo : EIATTR_PARAM_CBANK
	.align		4
        /*0058*/ 	.byte	0x04, 0x0a
        /*005a*/ 	.short	(.L_80 - .L_79)
	.align		4
.L_79:
        /*005c*/ 	.word	index@(.nv.constant0._Z13phase1_kernelPiii)
        /*0060*/ 	.short	0x0380
        /*0062*/ 	.short	0x0010


	//----- nvinfo : EIATTR_SW_WAR
	.align		4
.L_80:
        /*0064*/ 	.byte	0x04, 0x36
        /*0066*/ 	.short	(.L_82 - .L_81)
.L_81:
        /*0068*/ 	.word	0x00000008
.L_82:


//--------------------- .nv.callgraph             --------------------------
	.section	.nv.callgraph,"",@"SHT_CUDA_CALLGRAPH"
	.align	4
	.sectionentsize	8
	.align		4
        /*0000*/ 	.word	0x00000000
	.align		4
        /*0004*/ 	.word	0xffffffff
	.align		4
        /*0008*/ 	.word	0x00000000
	.align		4
        /*000c*/ 	.word	0xfffffffe
	.align		4
        /*0010*/ 	.word	0x00000000
	.align		4
        /*0014*/ 	.word	0xfffffffd
	.align		4
        /*0018*/ 	.word	0x00000000
	.align		4
        /*001c*/ 	.word	0xfffffffc


//--------------------- .nv.constant4             --------------------------
	.section	.nv.constant4,"a",@progbits
	.align	8
	.align		8
.nv.constant4:
        /*0000*/ 	.dword	INF


//--------------------- .text._Z13phase3_kernelPiiii --------------------------
	.section	.text._Z13phase3_kernelPiiii,"ax",@progbits
	.align	128
        .global         _Z13phase3_kernelPiiii
        .type           _Z13phase3_kernelPiiii,@function
        .size           _Z13phase3_kernelPiiii,(.L_x_4 - _Z13phase3_kernelPiiii)
        .other          _Z13phase3_kernelPiiii,@"STO_CUDA_ENTRY STV_DEFAULT"
_Z13phase3_kernelPiiii:
.text._Z13phase3_kernelPiiii:
[----:B------:R-:W-:Y:S01]  /*0000*/  LDC R1, c[0x0][0x37c] ;  /* 0x0000df00ff017b82 */ /* 0x000fe20000000800 */
[----:B------:R-:W0:Y:S07]  /*0010*/  S2R R19, SR_TID.Y ;  /* 0x0000000000137919 */ /* 0x000e2e0000002200 */
[----:B------:R-:W1:Y:S01]  /*0020*/  S2UR UR4, SR_CTAID.Y ;  /* 0x00000000000479c3 */ /* 0x000e620000002600 */
[----:B------:R-:W2:Y:S01]  /*0030*/  S2R R27, SR_TID.X ;  /* 0x00000000001b7919 */ /* 0x000ea20000002100 */
[----:B------:R-:W2:Y:S06]  /*0040*/  S2R R2, SR_CTAID.X ;  /* 0x0000000000027919 */ /* 0x000eac0000002500 */
[----:B------:R-:W1:Y:S08]  /*0050*/  LDC R16, c[0x0][0x390] ;  /* 0x0000e400ff107b82 */ /* 0x000e700000000800 */
[----:B------:R-:W3:Y:S08]  /*0060*/  LDC.64 R22, c[0x0][0x388] ;  /* 0x0000e200ff167b82 */ /* 0x000ef00000000a00 */
[----:B------:R-:W4:Y:S01]  /*0070*/  LDC.64 R12, c[0x0][0x380] ;  /* 0x0000e000ff0c7b82 */ /* 0x000f220000000a00 */
[----:B-1----:R-:W-:Y:S01]  /*0080*/  VIADD R16, R16, UR4 ;  /* 0x0000000410107c36 */ /* 0x002fe20008000000 */
[----:B------:R-:W1:Y:S03]  /*0090*/  LDCU.64 UR4, c[0x0][0x358] ;  /* 0x00006b00ff0477ac */ /* 0x000e660008000a00 */
[----:B0-----:R-:W-:-:S02]  /*00a0*/  IMAD R16, R16, 0x4e, R19 ;  /* 0x0000004e10107824 */ /* 0x001fc400078e0213 */
[----:B--2---:R-:W-:Y:S02]  /*00b0*/  IMAD R29, R2, 0x4e, R27 ;  /* 0x0000004e021d7824 */ /* 0x004fe400078e021b */
[C---:B---3--:R-:W-:Y:S02]  /*00c0*/  IMAD R8, R23.reuse, 0x4e, RZ ;  /* 0x0000004e17087824 */ /* 0x048fe400078e02ff */
[----:B------:R-:W-:Y:S02]  /*00d0*/  IMAD R9, R23, 0x4e, R19 ;  /* 0x0000004e17097824 */ /* 0x000fe400078e0213 */
[-C--:B------:R-:W-:Y:S02]  /*00e0*/  IMAD R0, R16, R22.reuse, R8 ;  /* 0x0000001610007224 */ /* 0x080fe400078e0208 */
[----:B------:R-:W-:Y:S02]  /*00f0*/  IMAD R3, R9, R22, R29 ;  /* 0x0000001609037224 */ /* 0x000fe400078e021d */
[----:B------:R-:W-:-:S02]  /*0100*/  IMAD.IADD R21, R0, 0x1, R27 ;  /* 0x0000000100157824 */ /* 0x000fc400078e021b */
[----:B----4-:R-:W-:-:S04]  /*0110*/  IMAD.WIDE R2, R3, 0x4, R12 ;  /* 0x0000000403027825 */ /* 0x010fc800078e020c */
[----:B------:R-:W-:Y:S01]  /*0120*/  IMAD.WIDE R20, R21, 0x4, R12 ;  /* 0x0000000415147825 */ /* 0x000fe200078e020c */
[----:B-1----:R-:W2:Y:S04]  /*0130*/  LDG.E R6, desc[UR4][R2.64] ;  /* 0x0000000402067981 */ /* 0x002ea8000c1e1900 */
[----:B------:R-:W3:Y:S04]  /*0140*/  LDG.E R7, desc[UR4][R20.64] ;  /* 0x0000000414077981 */ /* 0x000ee8000c1e1900 */
[----:B------:R-:W4:Y:S04]  /*0150*/  LDG.E R17, desc[UR4][R20.64+0x68] ;  /* 0x0000680414117981 */ /* 0x000f28000c1e1900 */
[----:B------:R-:W5:Y:S04]  /*0160*/  LDG.E R24, desc[UR4][R2.64+0x68] ;  /* 0x0000680402187981 */ /* 0x000f68000c1e1900 */
[----:B------:R0:W5:Y:S04]  /*0170*/  LDG.E R10, desc[UR4][R2.64+0xd0] ;  /* 0x0000d004020a7981 */ /* 0x000168000c1e1900 */
[----:B------:R-:W5:Y:S01]  /*0180*/  LDG.E R20, desc[UR4][R20.64+0xd0] ;  /* 0x0000d00414147981 */ /* 0x000f62000c1e1900 */
[----:B------:R-:W-:-:S02]  /*0190*/  VIADD R28, R16, 0x1a ;  /* 0x0000001a101c7836 */ /* 0x000fc40000000000 */
[----:B------:R-:W-:Y:S02]  /*01a0*/  VIADD R0, R9, 0x1a ;  /* 0x0000001a09007836 */ /* 0x000fe40000000000 */
[-C--:B------:R-:W-:Y:S02]  /*01b0*/  IMAD R4, R28, R22.reuse, R8 ;  /* 0x000000161c047224 */ /* 0x080fe400078e0208 */
[----:B------:R-:W-:Y:S02]  /*01c0*/  IMAD R5, R0, R22, R29 ;  /* 0x0000001600057224 */ /* 0x000fe400078e021d */
[----:B------:R-:W-:Y:S02]  /*01d0*/  IMAD.IADD R15, R4, 0x1, R27 ;  /* 0x00000001040f7824 */ /* 0x000fe400078e021b */
[----:B------:R-:W-:-:S04]  /*01e0*/  IMAD.WIDE R4, R5, 0x4, R12 ;  /* 0x0000000405047825 */ /* 0x000fc800078e020c */
[----:B------:R-:W-:Y:S01]  /*01f0*/  IMAD.WIDE R14, R15, 0x4, R12 ;  /* 0x000000040f0e7825 */ /* 0x000fe200078e020c */
[----:B------:R-:W5:Y:S04]  /*0200*/  LDG.E R11, desc[UR4][R4.64] ;  /* 0x00000004040b7981 */ /* 0x000f68000c1e1900 */
[----:B------:R-:W5:Y:S01]  /*0210*/  LDG.E R3, desc[UR4][R14.64] ;  /* 0x000000040e037981 */ /* 0x000f62000c1e1900 */
[----:B------:R-:W1:Y:S01]  /*0220*/  S2R R26, SR_CgaCtaId ;  /* 0x00000000001a7919 */ /* 0x000e620000008800 */
[----:B------:R-:W-:Y:S01]  /*0230*/  MOV R18, 0x400 ;  /* 0x0000040000127802 */ /* 0x000fe20000000f00 */
[----:B0-----:R-:W-:Y:S02]  /*0240*/  VIADD R2, R16, 0x34 ;  /* 0x0000003410027836 */ /* 0x001fe40000000000 */
[----:B------:R-:W-:Y:S01]  /*0250*/  VIADD R9, R9, 0x34 ;  /* 0x0000003409097836 */ /* 0x000fe20000000000 */
[----:B------:R-:W5:Y:S01]  /*0260*/  LDG.E R25, desc[UR4][R14.64+0x68] ;  /* 0x000068040e197981 */ /* 0x000f62000c1e1900 */
[----:B------:R-:W-:-:S02]  /*0270*/  VIADD R0, R18, 0x5f10 ;  /* 0x00005f1012007836 */ /* 0x000fc40000000000 */
[-C--:B------:R-:W-:Y:S01]  /*0280*/  IMAD R8, R2, R22.reuse, R8 ;  /* 0x0000001602087224 */ /* 0x080fe200078e0208 */
[----:B------:R0:W5:Y:S01]  /*0290*/  LDG.E R21, desc[UR4][R14.64+0xd0] ;  /* 0x0000d0040e157981 */ /* 0x000162000c1e1900 */
[-CC-:B------:R-:W-:Y:S02]  /*02a0*/  IMAD R9, R9, R22.reuse, R29.reuse ;  /* 0x0000001609097224 */ /* 0x180fe400078e021d */
[-CC-:B------:R-:W-:Y:S01]  /*02b0*/  IMAD R16, R16, R22.reuse, R29.reuse ;  /* 0x0000001610107224 */ /* 0x180fe200078e021d */
[----:B------:R-:W5:Y:S01]  /*02c0*/  LDG.E R23, desc[UR4][R4.64+0x68] ;  /* 0x0000680404177981 */ /* 0x000f62000c1e1900 */
[-CC-:B------:R-:W-:Y:S02]  /*02d0*/  IMAD R28, R28, R22.reuse, R29.reuse ;  /* 0x000000161c1c7224 */ /* 0x180fe400078e021d */
[----:B------:R-:W-:Y:S02]  /*02e0*/  IMAD R22, R2, R22, R29 ;  /* 0x0000001602167224 */ /* 0x000fe400078e021d */
[----:B0-----:R-:W-:-:S02]  /*02f0*/  IMAD.IADD R15, R8, 0x1, R27 ;  /* 0x00000001080f7824 */ /* 0x001fc400078e021b */
[----:B------:R-:W-:Y:S01]  /*0300*/  IMAD.WIDE R8, R9, 0x4, R12 ;  /* 0x0000000409087825 */ /* 0x000fe200078e020c */
[----:B------:R-:W5:Y:S01]  /*0310*/  LDG.E R4, desc[UR4][R4.64+0xd0] ;  /* 0x0000d00404047981 */ /* 0x000f62000c1e1900 */
[C---:B-1----:R-:W-:Y:S02]  /*0320*/  LEA R18, R26.reuse, R18, 0x18 ;  /* 0x000000121a127211 */ /* 0x042fe400078ec0ff */
[----:B------:R-:W-:-:S03]  /*0330*/  LEA R0, R26, R0, 0x18 ;  /* 0x000000001a007211 */ /* 0x000fc600078ec0ff */
[----:B------:R-:W-:Y:S02]  /*0340*/  IMAD R2, R19, 0x138, R18 ;  /* 0x0000013813027824 */ /* 0x000fe400078e0212 */
[----:B------:R-:W-:Y:S01]  /*0350*/  IMAD R0, R27, 0x4, R0 ;  /* 0x000000041b007824 */ /* 0x000fe200078e0200 */
[----:B------:R-:W5:Y:S01]  /*0360*/  LDG.E R18, desc[UR4][R8.64] ;  /* 0x0000000408127981 */ /* 0x000f62000c1e1900 */
[----:B------:R-:W-:-:S04]  /*0370*/  IMAD.WIDE R14, R15, 0x4, R12 ;  /* 0x000000040f0e7825 */ /* 0x000fc800078e020c */
[----:B------:R-:W-:Y:S01]  /*0380*/  IMAD R26, R27, 0x4, R2 ;  /* 0x000000041b1a7824 */ /* 0x000fe200078e0202 */
[----:B------:R-:W5:Y:S01]  /*0390*/  LDG.E R5, desc[UR4][R14.64] ;  /* 0x000000040e057981 */ /* 0x000f62000c1e1900 */
[----:B------:R-:W-:-:S03]  /*03a0*/  IMAD R19, R19, 0x138, R0 ;  /* 0x0000013813137824 */ /* 0x000fc600078e0200 */
[----:B------:R-:W5:Y:S04]  /*03b0*/  LDG.E R27, desc[UR4][R14.64+0x68] ;  /* 0x000068040e1b7981 */ /* 0x000f68000c1e1900 */
[----:B------:R0:W5:Y:S02]  /*03c0*/  LDG.E R29, desc[UR4][R14.64+0xd0] ;  /* 0x0000d0040e1d7981 */ /* 0x000164000c1e1900 */
[--C-:B0-----:R-:W-:Y:S02]  /*03d0*/  IMAD.WIDE R14, R28, 0x4, R12.reuse ;  /* 0x000000041c0e7825 */ /* 0x101fe400078e020c */
[----:B---3--:R0:W-:Y:S04]  /*03e0*/  STS [R26], R7 ;  /* 0x000000071a007388 */ /* 0x0081e80000000800 */
[----:B--2---:R1:W-:Y:S04]  /*03f0*/  STS [R19], R6 ;  /* 0x0000000613007388 */ /* 0x0043e80000000800 */
[----:B0-----:R-:W2:Y:S04]  /*0400*/  LDG.E R7, desc[UR4][R8.64+0xd0] ;  /* 0x0000d00408077981 */ /* 0x001ea8000c1e1900 */
[----:B-1----:R-:W3:Y:S04]  /*0410*/  LDG.E R6, desc[UR4][R8.64+0x68] ;  /* 0x0000680408067981 */ /* 0x002ee8000c1e1900 */
[----:B----4-:R0:W-:Y:S04]  /*0420*/  STS [R26+0x68], R17 ;  /* 0x000068111a007388 */ /* 0x0101e80000000800 */
[----:B-----5:R-:W-:Y:S04]  /*0430*/  STS [R19+0x68], R24 ;  /* 0x0000681813007388 */ /* 0x020fe80000000800 */
[----:B------:R-:W4:Y:S01]  /*0440*/  LDG.E R8, desc[UR4][R14.64] ;  /* 0x000000040e087981 */ /* 0x000f22000c1e1900 */
[----:B0-----:R-:W-:-:S03]  /*0450*/  IMAD.WIDE R16, R16, 0x4, R12 ;  /* 0x0000000410107825 */ /* 0x001fc600078e020c */
[----:B------:R-:W-:Y:S01]  /*0460*/  STS [R26+0xd0], R20 ;  /* 0x0000d0141a007388 */ /* 0x000fe20000000800 */
[----:B------:R-:W-:-:S03]  /*0470*/  IMAD.WIDE R12, R22, 0x4, R12 ;  /* 0x00000004160c7825 */ /* 0x000fc600078e020c */
[----:B------:R0:W-:Y:S04]  /*0480*/  STS [R19+0xd0], R10 ;  /* 0x0000d00a13007388 */ /* 0x0001e80000000800 */
[----:B------:R-:W5:Y:S04]  /*0490*/  LDG.E R28, desc[UR4][R16.64] ;  /* 0x00000004101c7981 */ /* 0x000f68000c1e1900 */
[----:B------:R-:W4:Y:S04]  /*04a0*/  LDG.E R22, desc[UR4][R16.64+0xd0] ;  /* 0x0000d00410167981 */ /* 0x000f28000c1e1900 */
[----:B0-----:R-:W4:Y:S04]  /*04b0*/  LDG.E R10, desc[UR4][R16.64+0x68] ;  /* 0x00006804100a7981 */ /* 0x001f28000c1e1900 */
[----:B------:R-:W4:Y:S04]  /*04c0*/  LDG.E R20, desc[UR4][R14.64+0x68] ;  /* 0x000068040e147981 */ /* 0x000f28000c1e1900 */
[----:B------:R-:W4:Y:S04]  /*04d0*/  LDG.E R24, desc[UR4][R14.64+0xd0] ;  /* 0x0000d0040e187981 */ /* 0x000f28000c1e1900 */
[----:B------:R0:W-:Y:S04]  /*04e0*/  STS [R26+0x1fb0], R3 ;  /* 0x001fb0031a007388 */ /* 0x0001e80000000800 */
[----:B------:R1:W-:Y:S04]  /*04f0*/  STS [R19+0x1fb0], R11 ;  /* 0x001fb00b13007388 */ /* 0x0003e80000000800 */
[----:B------:R-:W4:Y:S04]  /*0500*/  LDG.E R9, desc[UR4][R12.64+0xd0] ;  /* 0x0000d0040c097981 */ /* 0x000f28000c1e1900 */
[----:B0-----:R-:W4:Y:S04]  /*0510*/  LDG.E R3, desc[UR4][R12.64] ;  /* 0x000000040c037981 */ /* 0x001f28000c1e1900 */
[----:B-1----:R-:W4:Y:S04]  /*0520*/  LDG.E R11, desc[UR4][R12.64+0x68] ;  /* 0x000068040c0b7981 */ /* 0x002f28000c1e1900 */
[----:B------:R-:W-:Y:S04]  /*0530*/  STS [R26+0x2018], R25 ;  /* 0x002018191a007388 */ /* 0x000fe80000000800 */
[----:B------:R-:W-:Y:S04]  /*0540*/  STS [R19+0x2018], R23 ;  /* 0x0020181713007388 */ /* 0x000fe80000000800 */
[----:B------:R-:W-:Y:S04]  /*0550*/  STS [R26+0x2080], R21 ;  /* 0x002080151a007388 */ /* 0x000fe80000000800 */
[----:B------:R-:W-:Y:S04]  /*0560*/  STS [R19+0x2080], R4 ;  /* 0x0020800413007388 */ /* 0x000fe80000000800 */
[----:B------:R-:W-:Y:S04]  /*0570*/  STS [R26+0x3f60], R5 ;  /* 0x003f60051a007388 */ /* 0x000fe80000000800 */
[----:B------:R-:W-:Y:S04]  /*0580*/  STS [R19+0x3f60], R18 ;  /* 0x003f601213007388 */ /* 0x000fe80000000800 */
[----:B------:R-:W-:Y:S04]  /*0590*/  STS [R26+0x3fc8], R27 ;  /* 0x003fc81b1a007388 */ /* 0x000fe80000000800 */
[----:B---3--:R-:W-:Y:S04]  /*05a0*/  STS [R19+0x3fc8], R6 ;  /* 0x003fc80613007388 */ /* 0x008fe80000000800 */
[----:B------:R-:W-:Y:S04]  /*05b0*/  STS [R26+0x4030], R29 ;  /* 0x0040301d1a007388 */ /* 0x000fe80000000800 */
[----:B--2---:R-:W-:Y:S01]  /*05c0*/  STS [R19+0x4030], R7 ;  /* 0x0040300713007388 */ /* 0x004fe20000000800 */
[----:B------:R-:W-:Y:S06]  /*05d0*/  BAR.SYNC.DEFER_BLOCKING 0x0 ;  /* 0x0000000000007b1d */ /* 0x000fec0000010000 */
[----:B------:R-:W-:Y:S04]  /*05e0*/  LDS R25, [R0] ;  /* 0x0000000000197984 */ /* 0x000fe80000000800 */
[----:B------:R-:W5:Y:S04]  /*05f0*/  LDS.64 R6, [R2] ;  /* 0x0000000002067984 */ /* 0x000f680000000a00 */
[----:B------:R-:W4:Y:S04]  /*0600*/  LDS R23, [R0+0x68] ;  /* 0x0000680000177984 */ /* 0x000f280000000800 */
[----:B------:R-:W0:Y:S04]  /*0610*/  LDS R21, [R0+0xd0] ;  /* 0x0000d00000157984 */ /* 0x000e280000000800 */
[----:B------:R-:W1:Y:S04]  /*0620*/  LDS.64 R4, [R2+0x1fb0] ;  /* 0x001fb00002047984 */ /* 0x000e680000000a00 */
[----:B------:R-:W2:Y:S04]  /*0630*/  LDS.64 R18, [R2+0x3f60] ;  /* 0x003f600002127984 */ /* 0x000ea80000000a00 */
[----:B------:R-:W3:Y:S04]  /*0640*/  LDS R26, [R0+0x138] ;  /* 0x00013800001a7984 */ /* 0x000ee80000000800 */
[----:B------:R-:W-:Y:S04]  /*0650*/  LDS R27, [R0+0x57c0] ;  /* 0x0057c000001b7984 */ /* 0x000fe80000000800 */
[----:B------:R-:W-:Y:S01]  /*0660*/  LDS R29, [R0+0x5d70] ;  /* 0x005d7000001d7984 */ /* 0x000fe20000000800 */
[----:B-----5:R-:W-:-:S02]  /*0670*/  VIADDMNMX R28, R25, R6, R28, PT ;  /* 0x00000006191c7246 */ /* 0x020fc4000380011c */
[-C--:B----4-:R-:W-:Y:S02]  /*0680*/  VIADDMNMX R10, R23, R6.reuse, R10, PT ;  /* 0x00000006170a7246 */ /* 0x090fe4000380010a */
[----:B0-----:R-:W-:Y:S02]  /*0690*/  VIADDMNMX R22, R21, R6, R22, PT ;  /* 0x0000000615167246 */ /* 0x001fe40003800116 */
[-C--:B-1----:R-:W-:Y:S02]  /*06a0*/  VIADDMNMX R6, R25, R4.reuse, R8, PT ;  /* 0x0000000419067246 */ /* 0x082fe40003800108 */
[-C--:B------:R-:W-:Y:S01]  /*06b0*/  VIADDMNMX R20, R23, R4.reuse, R20, PT ;  /* 0x0000000417147246 */ /* 0x080fe20003800114 */
[----:B------:R-:W0:Y:S01]  /*06c0*/  LDS R8, [R0+0x208] ;  /* 0x0002080000087984 */ /* 0x000e220000000800 */
[----:B------:R-:W-:-:S03]  /*06d0*/  VIADDMNMX R24, R21, R4, R24, PT ;  /* 0x0000000415187246 */ /* 0x000fc60003800118 */
[----:B------:R-:W1:Y:S01]  /*06e0*/  LDS R4, [R0+0x1a0] ;  /* 0x0001a00000047984 */ /* 0x000e620000000800 */
[-C--:B--2---:R-:W-:Y:S02]  /*06f0*/  VIADDMNMX R11, R23, R18.reuse, R11, PT ;  /* 0x00000012170b7246 */ /* 0x084fe4000380010b */
[-C--:B------:R-:W-:Y:S01]  /*0700*/  VIADDMNMX R3, R25, R18.reuse, R3, PT ;  /* 0x0000001219037246 */ /* 0x080fe20003800103 */
[----:B------:R-:W-:Y:S01]  /*0710*/  LDS R23, [R0+0x2d8] ;  /* 0x0002d80000177984 */ /* 0x000fe20000000800 */
[----:B------:R-:W-:Y:S02]  /*0720*/  VIADDMNMX R9, R21, R18, R9, PT ;  /* 0x0000001215097246 */ /* 0x000fe40003800109 */
[C---:B---3--:R-:W-:Y:S01]  /*0730*/  VIADDMNMX R28, R26.reuse, R7, R28, PT ;  /* 0x000000071a1c7246 */ /* 0x048fe2000380011c */
[----:B------:R-:W-:Y:S01]  /*0740*/  LDS R25, [R0+0x270] ;  /* 0x0002700000197984 */ /* 0x000fe20000000800 */
[----:B------:R-:W-:-:S03]  /*0750*/  VIADDMNMX R18, R26, R5, R6, PT ;  /* 0x000000051a127246 */ /* 0x000fc60003800106 */
[----:B------:R-:W-:Y:S01]  /*0760*/  LDS R21, [R0+0x340] ;  /* 0x0003400000157984 */ /* 0x000fe20000000800 */
[C---:B0-----:R-:W-:Y:S02]  /*0770*/  VIADDMNMX R22, R8.reuse, R7, R22, PT ;  /* 0x0000000708167246 */ /* 0x041fe40003800116 */
[----:B------:R-:W-:Y:S02]  /*0780*/  VIADDMNMX R24, R8, R5, R24, PT ;  /* 0x0000000508187246 */ /* 0x000fe40003800118 */
[C---:B-1----:R-:W-:Y:S02]  /*0790*/  VIADDMNMX R10, R4.reuse, R7, R10, PT ;  /* 0x00000007040a7246 */ /* 0x042fe4000380010a */
[C---:B------:R-:W-:Y:S01]  /*07a0*/  VIADDMNMX R20, R4.reuse, R5, R20, PT ;  /* 0x0000000504147246 */ /* 0x040fe20003800114 */
[----:B------:R-:W0:Y:S01]  /*07b0*/  LDS.64 R6, [R2+0x8] ;  /* 0x0000080002067984 */ /* 0x000e220000000a00 */
[----:B------:R-:W-:-:S03]  /*07c0*/  VIADDMNMX R11, R4, R19, R11, PT ;  /* 0x00000013040b7246 */ /* 0x000fc6000380010b */
[----:B------:R-:W1:Y:S01]  /*07d0*/  LDS.64 R4, [R2+0x1fb8] ;  /* 0x001fb80002047984 */ /* 0x000e620000000a00 */
[-C--:B------:R-:W-:Y:S02]  /*07e0*/  VIADDMNMX R3, R26, R19.reuse, R3, PT ;  /* 0x000000131a037246 */ /* 0x080fe40003800103 */
[----:B------:R-:W-:Y:S01]  /*07f0*/  VIADDMNMX R19, R8, R19, R9, PT ;  /* 0x0000001308137246 */ /* 0x000fe20003800109 */
[----:B------:R-:W-:Y:S04]  /*0800*/  LDS R26, [R0+0x3a8] ;  /* 0x0003a800001a7984 */ /* 0x000fe80000000800 */
[----:B------:R-:W2:Y:S01]  /*0810*/  LDS.64 R8, [R2+0x3f68] ;  /* 0x003f680002087984 */ /* 0x000ea20000000a00 */
[-C--:B0-----:R-:W-:Y:S02]  /*0820*/  VIADDMNMX R28, R25, R6.reuse, R28, PT ;  /* 0x00000006191c7246 */ /* 0x081fe4000380011c */
[----:B------:R-:W-:-:S02]  /*0830*/  VIADDMNMX R10, R23, R6, R10, PT ;  /* 0x00000006170a7246 */ /* 0x000fc4000380010a */
[----:B------:R-:W-:Y:S02]  /*0840*/  VIADDMNMX R22, R21, R6, R22, PT ;  /* 0x0000000615167246 */ /* 0x000fe40003800116 */
[-C--:B-1----:R-:W-:Y:S02]  /*0850*/  VIADDMNMX R18, R25, R4.reuse, R18, PT ;  /* 0x0000000419127246 */ /* 0x082fe40003800112 */
[-C--:B------:R-:W-:Y:S02]  /*0860*/  VIADDMNMX R6, R23, R4.reuse, R20, PT ;  /* 0x0000000417067246 */ /* 0x080fe40003800114 */
[----:B------:R-:W-:Y:S01]  /*0870*/  VIADDMNMX R24, R21, R4, R24, PT ;  /* 0x0000000415187246 */ /* 0x000fe20003800118 */
[----:B------:R-:W0:Y:S04]  /*0880*/  LDS R20, [R0+0x478] ;  /* 0x0004780000147984 */ /* 0x000e280000000800 */
[----:B------:R-:W1:Y:S01]  /*0890*/  LDS R4, [R0+0x410] ;  /* 0x0004100000047984 */ /* 0x000e620000000800 */
[----:B--2---:R-:W-:-:S02]  /*08a0*/  VIADDMNMX R11, R23, R8, R11, PT ;  /* 0x00000008170b7246 */ /* 0x004fc4000380010b */
[-C--:B------:R-:W-:Y:S01]  /*08b0*/  VIADDMNMX R3, R25, R8.reuse, R3, PT ;  /* 0x0000000819037246 */ /* 0x080fe20003800103 */
[----:B------:R-:W-:Y:S01]  /*08c0*/  LDS R23, [R0+0x548] ;  /* 0x0005480000177984 */ /* 0x000fe20000000800 */
[----:B------:R-:W-:Y:S02]  /*08d0*/  VIADDMNMX R21, R21, R8, R19, PT ;  /* 0x0000000815157246 */ /* 0x000fe40003800113 */
[C---:B------:R-:W-:Y:S01]  /*08e0*/  VIADDMNMX R28, R26.reuse, R7, R28, PT ;  /* 0x000000071a1c7246 */ /* 0x040fe2000380011c */
[----:B------:R-:W-:Y:S01]  /*08f0*/  LDS R25, [R0+0x4e0] ;  /* 0x0004e00000197984 */ /* 0x000fe20000000800 */
[----:B------:R-:W-:-:S03]  /*0900*/  VIADDMNMX R18, R26, R5, R18, PT ;  /* 0x000000051a127246 */ /* 0x000fc60003800112 */
[----:B------:R-:W-:Y:S01]  /*0910*/  LDS R19, [R0+0x5b0] ;  /* 0x0005b00000137984 */ /* 0x000fe20000000800 */
[C---:B0-----:R-:W-:Y:S02]  /*0920*/  VIADDMNMX R22, R20.reuse, R7, R22, PT ;  /* 0x0000000714167246 */ /* 0x041fe40003800116 */
[----:B------:R-:W-:Y:S02]  /*0930*/  VIADDMNMX R24, R20, R5, R24, PT ;  /* 0x0000000514187246 */ /* 0x000fe40003800118 */
[C---:B-1----:R-:W-:Y:S02]  /*0940*/  VIADDMNMX R10, R4.reuse, R7, R10, PT ;  /* 0x00000007040a7246 */ /* 0x042fe4000380010a */
[C---:B------:R-:W-:Y:S02]  /*0950*/  VIADDMNMX R8, R4.reuse, R5, R6, PT ;  /* 0x0000000504087246 */ /* 0x040fe40003800106 */
[-C--:B------:R-:W-:Y:S01]  /*0960*/  VIADDMNMX R11, R4, R9.reuse, R11, PT ;  /* 0x00000009040b7246 */ /* 0x080fe2000380010b */
[----:B------:R-:W0:Y:S04]  /*0970*/  LDS.64 R6, [R2+0x10] ;  /* 0x0000100002067984 */ /* 0x000e280000000a00 */
[----:B------:R-:W1:Y:S01]  /*0980*/  LDS.64 R4, [R2+0x1fc0] ;  /* 0x001fc00002047984 */ /* 0x000e620000000a00 */
[----:B------:R-:W-:-:S02]  /*0990*/  VIADDMNMX R3, R26, R9, R3, PT ;  /* 0x000000091a037246 */ /* 0x000fc40003800103 */
[----:B------:R-:W-:Y:S01]  /*09a0*/  VIADDMNMX R9, R20, R9, R21, PT ;  /* 0x0000000914097246 */ /* 0x000fe20003800115 */
[----:B------:R-:W-:Y:S04]  /*09b0*/  LDS R26, [R0+0x618] ;  /* 0x00061800001a7984 */ /* 0x000fe80000000800 */
[----:B------:R-:W2:Y:S01]  /*09c0*/  LDS.64 R20, [R2+0x3f70] ;  /* 0x003f700002147984 */ /* 0x000ea20000000a00 */
[-C--:B0-----:R-:W-:Y:S02]  /*09d0*/  VIADDMNMX R28, R25, R6.reuse, R28, PT ;  /* 0x00000006191c7246 */ /* 0x081fe4000380011c */
[-C--:B------:R-:W-:Y:S02]  /*09e0*/  VIADDMNMX R10, R23, R6.reuse, R10, PT ;  /* 0x00000006170a7246 */ /* 0x080fe4000380010a */
[----:B------:R-:W-:-:S02]  /*09f0*/  VIADDMNMX R22, R19, R6, R22, PT ;  /* 0x0000000613167246 */ /* 0x000fc40003800116 */
        /* <DEDUP_REMOVED lines=837> */
[-C--:B-1----:R-:W-:Y:S01]  /*3e50*/  VIADDMNMX R20, R25, R4.reuse, R20, PT ;  /* 0x0000000419147246 */ /* 0x082fe20003800114 */
[----:B------:R-:W0:Y:S01]  /*3e60*/  LDS R6, [R0+0x51a8] ;  /* 0x0051a80000067984 */ /* 0x000e220000000800 */
[-C--:B------:R-:W-:Y:S02]  /*3e70*/  VIADDMNMX R8, R23, R4.reuse, R8, PT ;  /* 0x0000000417087246 */ /* 0x080fe40003800108 */
[----:B------:R-:W-:Y:S02]  /*3e80*/  VIADDMNMX R24, R9, R4, R24, PT ;  /* 0x0000000409187246 */ /* 0x000fe40003800118 */
[----:B------:R-:W1:Y:S01]  /*3e90*/  LDS R4, [R0+0x5210] ;  /* 0x0052100000047984 */ /* 0x000e620000000800 */
[-C--:B--2---:R-:W-:Y:S02]  /*3ea0*/  VIADDMNMX R3, R25, R18.reuse, R3, PT ;  /* 0x0000001219037246 */ /* 0x084fe40003800103 */
[-C--:B------:R-:W-:Y:S01]  /*3eb0*/  VIADDMNMX R11, R23, R18.reuse, R11, PT ;  /* 0x00000012170b7246 */ /* 0x080fe2000380010b */
[----:B------:R-:W-:Y:S01]  /*3ec0*/  LDS R25, [R0+0x52e0] ;  /* 0x0052e00000197984 */ /* 0x000fe20000000800 */
[----:B------:R-:W-:-:S02]  /*3ed0*/  VIADDMNMX R18, R9, R18, R21, PT ;  /* 0x0000001209127246 */ /* 0x000fc40003800115 */
[C---:B------:R-:W-:Y:S01]  /*3ee0*/  VIADDMNMX R22, R26.reuse, R7, R22, PT ;  /* 0x000000071a167246 */ /* 0x040fe20003800116 */
[----:B------:R-:W-:Y:S01]  /*3ef0*/  LDS R23, [R0+0x5348] ;  /* 0x0053480000177984 */ /* 0x000fe20000000800 */
[----:B------:R-:W-:-:S03]  /*3f00*/  VIADDMNMX R24, R26, R5, R24, PT ;  /* 0x000000051a187246 */ /* 0x000fc60003800118 */
[----:B------:R-:W-:Y:S01]  /*3f10*/  LDS R9, [R0+0x53b0] ;  /* 0x0053b00000097984 */ /* 0x000fe20000000800 */
[----:B0-----:R-:W-:-:S03]  /*3f20*/  VIADDMNMX R28, R6, R7, R28, PT ;  /* 0x00000007061c7246 */ /* 0x001fc6000380011c */
[----:B------:R-:W-:Y:S01]  /*3f30*/  LDS R21, [R0+0x5418] ;  /* 0x0054180000157984 */ /* 0x000fe20000000800 */
[C---:B------:R-:W-:Y:S02]  /*3f40*/  VIADDMNMX R20, R6.reuse, R5, R20, PT ;  /* 0x0000000506147246 */ /* 0x040fe40003800114 */
[----:B------:R-:W-:Y:S02]  /*3f50*/  VIADDMNMX R3, R6, R19, R3, PT ;  /* 0x0000001306037246 */ /* 0x000fe40003800103 */
[C---:B-1----:R-:W-:Y:S02]  /*3f60*/  VIADDMNMX R10, R4.reuse, R7, R10, PT ;  /* 0x00000007040a7246 */ /* 0x042fe4000380010a */
[C---:B------:R-:W-:Y:S01]  /*3f70*/  VIADDMNMX R8, R4.reuse, R5, R8, PT ;  /* 0x0000000504087246 */ /* 0x040fe20003800108 */
[----:B------:R-:W0:Y:S01]  /*3f80*/  LDS.64 R6, [R2+0x110] ;  /* 0x0001100002067984 */ /* 0x000e220000000a00 */
[----:B------:R-:W-:-:S03]  /*3f90*/  VIADDMNMX R11, R4, R19, R11, PT ;  /* 0x00000013040b7246 */ /* 0x000fc6000380010b */
[----:B------:R-:W1:Y:S01]  /*3fa0*/  LDS.64 R4, [R2+0x20c0] ;  /* 0x0020c00002047984 */ /* 0x000e620000000a00 */
[----:B------:R-:W-:-:S03]  /*3fb0*/  VIADDMNMX R26, R26, R19, R18, PT ;  /* 0x000000131a1a7246 */ /* 0x000fc60003800112 */
[----:B------:R-:W2:Y:S01]  /*3fc0*/  LDS.64 R18, [R2+0x4070] ;  /* 0x0040700002127984 */ /* 0x000ea20000000a00 */
[-C--:B0-----:R-:W-:Y:S02]  /*3fd0*/  VIADDMNMX R28, R25, R6.reuse, R28, PT ;  /* 0x00000006191c7246 */ /* 0x081fe4000380011c */
[-C--:B------:R-:W-:Y:S02]  /*3fe0*/  VIADDMNMX R10, R23, R6.reuse, R10, PT ;  /* 0x00000006170a7246 */ /* 0x080fe4000380010a */
[----:B------:R-:W-:Y:S02]  /*3ff0*/  VIADDMNMX R22, R9, R6, R22, PT ;  /* 0x0000000609167246 */ /* 0x000fe40003800116 */
        /* <DEDUP_REMOVED lines=11> */
[C---:B------:R-:W-:Y:S02]  /*40b0*/  VIADDMNMX R20, R21.reuse, R5, R20, PT ;  /* 0x0000000515147246 */ /* 0x040fe40003800114 */
[----:B------:R-:W-:-:S02]  /*40c0*/  VIADDMNMX R21, R21, R19, R3, PT ;  /* 0x0000001315157246 */ /* 0x000fc40003800103 */
[----:B------:R-:W-:Y:S01]  /*40d0*/  LDS R3, [R0+0x5620] ;  /* 0x0056200000037984 */ /* 0x000fe20000000800 */
[C---:B0-----:R-:W-:Y:S02]  /*40e0*/  VIADDMNMX R10, R8.reuse, R7, R10, PT ;  /* 0x00000007080a7246 */ /* 0x041fe4000380010a */
[C---:B------:R-:W-:Y:S02]  /*40f0*/  VIADDMNMX R18, R8.reuse, R5, R6, PT ;  /* 0x0000000508127246 */ /* 0x040fe40003800106 */
[----:B------:R-:W-:Y:S02]  /*4100*/  VIADDMNMX R11, R8, R19, R11, PT ;  /* 0x00000013080b7246 */ /* 0x000fe4000380010b */
[C---:B-1----:R-:W-:Y:S01]  /*4110*/  VIADDMNMX R22, R4.reuse, R7, R22, PT ;  /* 0x0000000704167246 */ /* 0x042fe20003800116 */
[----:B------:R-:W0:Y:S04]  /*4120*/  LDS.64 R8, [R2+0x118] ;  /* 0x0001180002087984 */ /* 0x000e280000000a00 */
[----:B------:R-:W1:Y:S01]  /*4130*/  LDS.64 R6, [R2+0x20c8] ;  /* 0x0020c80002067984 */ /* 0x000e620000000a00 */
[----:B------:R-:W-:-:S02]  /*4140*/  VIADDMNMX R24, R4, R5, R24, PT ;  /* 0x0000000504187246 */ /* 0x000fc40003800118 */
[----:B------:R-:W-:Y:S02]  /*4150*/  VIADDMNMX R19, R4, R19, R26, PT ;  /* 0x0000001304137246 */ /* 0x000fe4000380011a */
[----:B------:R-:W2:Y:S04]  /*4160*/  LDS.64 R4, [R2+0x4078] ;  /* 0x0040780002047984 */ /* 0x000ea80000000a00 */
[----:B------:R-:W3:Y:S01]  /*4170*/  LDS R26, [R0+0x5758] ;  /* 0x00575800001a7984 */ /* 0x000ee20000000800 */
[-C--:B0-----:R-:W-:Y:S02]  /*4180*/  VIADDMNMX R28, R25, R8.reuse, R28, PT ;  /* 0x00000008191c7246 */ /* 0x081fe4000380011c */
[-C--:B------:R-:W-:Y:S02]  /*4190*/  VIADDMNMX R10, R23, R8.reuse, R10, PT ;  /* 0x00000008170a7246 */ /* 0x080fe4000380010a */
[----:B------:R-:W-:-:S02]  /*41a0*/  VIADDMNMX R22, R3, R8, R22, PT ;  /* 0x0000000803167246 */ /* 0x000fc40003800116 */
        /* <DEDUP_REMOVED lines=9> */
[-C--:B---3--:R-:W-:Y:S01]  /*4240*/  VIADDMNMX R22, R26, R9.reuse, R22, PT ;  /* 0x000000091a167246 */ /* 0x088fe20003800116 */
[----:B------:R-:W-:Y:S01]  /*4250*/  LDS R23, [R0+0x5890] ;  /* 0x0058900000177984 */ /* 0x000fe20000000800 */
[C---:B0-----:R-:W-:Y:S02]  /*4260*/  VIADDMNMX R10, R18.reuse, R9, R10, PT ;  /* 0x00000009120a7246 */ /* 0x041fe4000380010a */
[----:B------:R-:W-:Y:S02]  /*4270*/  VIADDMNMX R11, R18, R5, R11, PT ;  /* 0x00000005120b7246 */ /* 0x000fe4000380010b */
[----:B-1----:R-:W-:-:S02]  /*4280*/  VIADDMNMX R28, R6, R9, R28, PT ;  /* 0x00000009061c7246 */ /* 0x002fc4000380011c */
[C---:B------:R-:W-:Y:S02]  /*4290*/  VIADDMNMX R3, R6.reuse, R7, R20, PT ;  /* 0x0000000706037246 */ /* 0x040fe40003800114 */
[----:B------:R-:W-:Y:S01]  /*42a0*/  VIADDMNMX R21, R6, R5, R21, PT ;  /* 0x0000000506157246 */ /* 0x000fe20003800115 */
[----:B------:R-:W-:Y:S01]  /*42b0*/  LDS R20, [R0+0x5960] ;  /* 0x0059600000147984 */ /* 0x000fe20000000800 */
[----:B------:R-:W-:-:S03]  /*42c0*/  VIADDMNMX R6, R18, R7, R8, PT ;  /* 0x0000000712067246 */ /* 0x000fc60003800108 */
[----:B------:R-:W0:Y:S04]  /*42d0*/  LDS.64 R18, [R2+0x120] ;  /* 0x0001200002127984 */ /* 0x000e280000000a00 */
[----:B------:R-:W1:Y:S01]  /*42e0*/  LDS.64 R8, [R2+0x20d0] ;  /* 0x0020d00002087984 */ /* 0x000e620000000a00 */
[C---:B------:R-:W-:Y:S02]  /*42f0*/  VIADDMNMX R24, R26.reuse, R7, R24, PT ;  /* 0x000000071a187246 */ /* 0x040fe40003800118 */
[----:B------:R-:W-:Y:S01]  /*4300*/  VIADDMNMX R26, R26, R5, R4, PT ;  /* 0x000000051a1a7246 */ /* 0x000fe20003800104 */
[----:B------:R-:W-:Y:S04]  /*4310*/  LDS R7, [R0+0x58f8] ;  /* 0x0058f80000077984 */ /* 0x000fe80000000800 */
[----:B------:R-:W2:Y:S01]  /*4320*/  LDS.64 R4, [R2+0x4080] ;  /* 0x0040800002047984 */ /* 0x000ea20000000a00 */
[----:B0-----:R-:W-:-:S02]  /*4330*/  VIADDMNMX R28, R27, R18, R28, PT ;  /* 0x000000121b1c7246 */ /* 0x001fc4000380011c */
[-C--:B------:R-:W-:Y:S02]  /*4340*/  VIADDMNMX R10, R25, R18.reuse, R10, PT ;  /* 0x00000012190a7246 */ /* 0x080fe4000380010a */
[----:B------:R-:W-:Y:S02]  /*4350*/  VIADDMNMX R22, R23, R18, R22, PT ;  /* 0x0000001217167246 */ /* 0x000fe40003800116 */
[-C--:B-1----:R-:W-:Y:S02]  /*4360*/  VIADDMNMX R18, R25, R8.reuse, R6, PT ;  /* 0x0000000819127246 */ /* 0x082fe40003800106 */
[----:B------:R-:W0:Y:S01]  /*4370*/  LDS R6, [R0+0x59c8] ;  /* 0x0059c80000067984 */ /* 0x000e220000000800 */
[-C--:B------:R-:W-:Y:S02]  /*4380*/  VIADDMNMX R3, R27, R8.reuse, R3, PT ;  /* 0x000000081b037246 */ /* 0x080fe40003800103 */
[----:B------:R-:W-:Y:S02]  /*4390*/  VIADDMNMX R24, R23, R8, R24, PT ;  /* 0x0000000817187246 */ /* 0x000fe40003800118 */
[----:B--2---:R-:W-:-:S02]  /*43a0*/  VIADDMNMX R21, R27, R4, R21, PT ;  /* 0x000000041b157246 */ /* 0x004fc40003800115 */
[-C--:B------:R-:W-:Y:S01]  /*43b0*/  VIADDMNMX R11, R25, R4.reuse, R11, PT ;  /* 0x00000004190b7246 */ /* 0x080fe2000380010b */
[----:B------:R-:W-:Y:S01]  /*43c0*/  LDS R27, [R0+0x5ca0] ;  /* 0x005ca000001b7984 */ /* 0x000fe20000000800 */
[----:B------:R-:W-:Y:S02]  /*43d0*/  VIADDMNMX R26, R23, R4, R26, PT ;  /* 0x00000004171a7246 */ /* 0x000fe4000380011a */
[C---:B------:R-:W-:Y:S01]  /*43e0*/  VIADDMNMX R23, R7.reuse, R19, R28, PT ;  /* 0x0000001307177246 */ /* 0x040fe2000380011c */
[----:B------:R-:W-:Y:S01]  /*43f0*/  LDS R25, [R0+0x5a98] ;  /* 0x005a980000197984 */ /* 0x000fe20000000800 */
[C---:B------:R-:W-:Y:S02]  /*4400*/  VIADDMNMX R8, R7.reuse, R9, R3, PT ;  /* 0x0000000907087246 */ /* 0x040fe40003800103 */
[----:B------:R-:W-:Y:S01]  /*4410*/  VIADDMNMX R4, R20, R19, R10, PT ;  /* 0x0000001314047246 */ /* 0x000fe2000380010a */
[----:B------:R-:W-:Y:S01]  /*4420*/  LDS R3, [R0+0x5b00] ;  /* 0x005b000000037984 */ /* 0x000fe20000000800 */
[----:B------:R-:W-:-:S02]  /*4430*/  VIADDMNMX R7, R7, R5, R21, PT ;  /* 0x0000000507077246 */ /* 0x000fc40003800115 */
[C---:B------:R-:W-:Y:S01]  /*4440*/  VIADDMNMX R10, R20.reuse, R9, R18, PT ;  /* 0x00000009140a7246 */ /* 0x040fe20003800112 */
[----:B------:R-:W-:Y:S01]  /*4450*/  LDS R28, [R0+0x5dd8] ;  /* 0x005dd800001c7984 */ /* 0x000fe20000000800 */
[----:B------:R-:W-:-:S03]  /*4460*/  VIADDMNMX R11, R20, R5, R11, PT ;  /* 0x00000005140b7246 */ /* 0x000fc6000380010b */
[----:B------:R-:W1:Y:S01]  /*4470*/  LDS.64 R20, [R2+0x128] ;  /* 0x0001280002147984 */ /* 0x000e620000000a00 */
[----:B0-----:R-:W-:-:S03]  /*4480*/  VIADDMNMX R24, R6, R9, R24, PT ;  /* 0x0000000906187246 */ /* 0x001fc60003800118 */
[----:B------:R-:W0:Y:S01]  /*4490*/  LDS R9, [R0+0x5a30] ;  /* 0x005a300000097984 */ /* 0x000e220000000800 */
[----:B------:R-:W-:-:S03]  /*44a0*/  VIADDMNMX R22, R6, R19, R22, PT ;  /* 0x0000001306167246 */ /* 0x000fc60003800116 */
[----:B------:R-:W2:Y:S01]  /*44b0*/  LDS.64 R18, [R2+0x20d8] ;  /* 0x0020d80002127984 */ /* 0x000ea20000000a00 */
[----:B------:R-:W-:-:S03]  /*44c0*/  VIADDMNMX R5, R6, R5, R26, PT ;  /* 0x0000000506057246 */ /* 0x000fc6000380011a */
[----:B------:R-:W-:Y:S01]  /*44d0*/  LDS R26, [R0+0x5b68] ;  /* 0x005b6800001a7984 */ /* 0x000fe20000000800 */
[-C--:B-1----:R-:W-:Y:S02]  /*44e0*/  VIADDMNMX R4, R25, R20.reuse, R4, PT ;  /* 0x0000001419047246 */ /* 0x082fe40003800104 */
[-C--:B0-----:R-:W-:Y:S02]  /*44f0*/  VIADDMNMX R6, R9, R20.reuse, R23, PT ;  /* 0x0000001409067246 */ /* 0x081fe40003800117 */
[----:B------:R-:W-:Y:S02]  /*4500*/  VIADDMNMX R20, R3, R20, R22, PT ;  /* 0x0000001403147246 */ /* 0x000fe40003800116 */
[----:B------:R-:W0:Y:S01]  /*4510*/  LDS.64 R22, [R2+0x4088] ;  /* 0x0040880002167984 */ /* 0x000e220000000a00 */
[-C--:B--2---:R-:W-:Y:S02]  /*4520*/  VIADDMNMX R8, R9, R18.reuse, R8, PT ;  /* 0x0000001209087246 */ /* 0x084fe40003800108 */
[----:B------:R-:W-:-:S02]  /*4530*/  VIADDMNMX R10, R25, R18, R10, PT ;  /* 0x00000012190a7246 */ /* 0x000fc4000380010a */
[----:B------:R-:W-:Y:S02]  /*4540*/  VIADDMNMX R18, R3, R18, R24, PT ;  /* 0x0000001203127246 */ /* 0x000fe40003800118 */
[----:B------:R-:W1:Y:S01]  /*4550*/  LDS R24, [R0+0x5bd0] ;  /* 0x005bd00000187984 */ /* 0x000e620000000800 */
[-C--:B0-----:R-:W-:Y:S02]  /*4560*/  VIADDMNMX R7, R9, R22.reuse, R7, PT ;  /* 0x0000001609077246 */ /* 0x081fe40003800107 */
[-C--:B------:R-:W-:Y:S02]  /*4570*/  VIADDMNMX R11, R25, R22.reuse, R11, PT ;  /* 0x00000016190b7246 */ /* 0x080fe4000380010b */
[----:B------:R-:W-:Y:S02]  /*4580*/  VIADDMNMX R22, R3, R22, R5, PT ;  /* 0x0000001603167246 */ /* 0x000fe40003800105 */
[C---:B------:R-:W-:Y:S02]  /*4590*/  VIADDMNMX R5, R26.reuse, R19, R8, PT ;  /* 0x000000131a057246 */ /* 0x040fe40003800108 */
[----:B------:R-:W0:Y:S01]  /*45a0*/  LDS R8, [R0+0x5c38] ;  /* 0x005c380000087984 */ /* 0x000e220000000800 */
[----:B------:R-:W-:-:S02]  /*45b0*/  VIADDMNMX R3, R26, R23, R7, PT ;  /* 0x000000171a037246 */ /* 0x000fc40003800107 */
[C---:B-1----:R-:W-:Y:S02]  /*45c0*/  VIADDMNMX R7, R24.reuse, R21, R4, PT ;  /* 0x0000001518077246 */ /* 0x042fe40003800104 */
[C---:B------:R-:W-:Y:S01]  /*45d0*/  VIADDMNMX R9, R24.reuse, R19, R10, PT ;  /* 0x0000001318097246 */ /* 0x040fe2000380010a */
[----:B------:R-:W-:Y:S01]  /*45e0*/  LDS R4, [R0+0x5d08] ;  /* 0x005d080000047984 */ /* 0x000fe20000000800 */
[----:B------:R-:W-:-:S03]  /*45f0*/  VIADDMNMX R11, R24, R23, R11, PT ;  /* 0x00000017180b7246 */ /* 0x000fc6000380010b */
[----:B------:R-:W1:Y:S01]  /*4600*/  LDS.64 R24, [R2+0x130] ;  /* 0x0001300002187984 */ /* 0x000e620000000a00 */
[-C--:B------:R-:W-:Y:S02]  /*4610*/  VIADDMNMX R6, R26, R21.reuse, R6, PT ;  /* 0x000000151a067246 */ /* 0x080fe40003800106 */
[C---:B0-----:R-:W-:Y:S02]  /*4620*/  VIADDMNMX R10, R8.reuse, R21, R20, PT ;  /* 0x00000015080a7246 */ /* 0x041fe40003800114 */
[----:B------:R-:W0:Y:S01]  /*4630*/  LDS.64 R20, [R2+0x4090] ;  /* 0x0040900002147984 */ /* 0x000e220000000a00 */
[C---:B------:R-:W-:Y:S02]  /*4640*/  VIADDMNMX R26, R8.reuse, R19, R18, PT ;  /* 0x00000013081a7246 */ /* 0x040fe40003800112 */
[----:B------:R-:W-:Y:S01]  /*4650*/  VIADDMNMX R22, R8, R23, R22, PT ;  /* 0x0000001708167246 */ /* 0x000fe20003800116 */
[----:B------:R-:W2:Y:S01]  /*4660*/  LDS.64 R18, [R2+0x20e0] ;  /* 0x0020e00002127984 */ /* 0x000ea20000000a00 */
[----:B-1----:R-:W-:-:S02]  /*4670*/  VIADDMNMX R6, R27, R24, R6, PT ;  /* 0x000000181b067246 */ /* 0x002fc40003800106 */
[-C--:B------:R-:W-:Y:S02]  /*4680*/  VIADDMNMX R8, R4, R24.reuse, R7, PT ;  /* 0x0000001804087246 */ /* 0x080fe40003800107 */
[----:B------:R-:W-:Y:S01]  /*4690*/  VIADDMNMX R10, R29, R24, R10, PT ;  /* 0x000000181d0a7246 */ /* 0x000fe2000380010a */
[----:B------:R-:W-:Y:S04]  /*46a0*/  LDS R7, [R0+0x5e40] ;  /* 0x005e400000077984 */ /* 0x000fe80000000800 */
[----:B------:R-:W1:Y:S01]  /*46b0*/  LDS R24, [R0+0x5ea8] ;  /* 0x005ea80000187984 */ /* 0x000e620000000800 */
[-C--:B0-----:R-:W-:Y:S02]  /*46c0*/  VIADDMNMX R3, R27, R20.reuse, R3, PT ;  /* 0x000000141b037246 */ /* 0x081fe40003800103 */
[----:B------:R-:W-:-:S02]  /*46d0*/  VIADDMNMX R22, R29, R20, R22, PT ;  /* 0x000000141d167246 */ /* 0x000fc40003800116 */
[-C--:B--2---:R-:W-:Y:S02]  /*46e0*/  VIADDMNMX R5, R27, R18.reuse, R5, PT ;  /* 0x000000121b057246 */ /* 0x084fe40003800105 */
[CC--:B------:R-:W-:Y:S02]  /*46f0*/  VIADDMNMX R9, R4.reuse, R18.reuse, R9, PT ;  /* 0x0000001204097246 */ /* 0x0c0fe40003800109 */
[----:B------:R-:W-:Y:S02]  /*4700*/  VIADDMNMX R26, R29, R18, R26, PT ;  /* 0x000000121d1a7246 */ /* 0x000fe4000380011a */
[----:B------:R-:W-:Y:S02]  /*4710*/  VIADDMNMX R4, R4, R20, R11, PT ;  /* 0x0000001404047246 */ /* 0x000fe4000380010b */
[C---:B------:R-:W-:Y:S02]  /*4720*/  VIADDMNMX R27, R28.reuse, R21, R3, PT ;  /* 0x000000151c1b7246 */ /* 0x040fe40003800103 */
[----:B------:R-:W-:-:S02]  /*4730*/  VIADDMNMX R11, R28, R25, R6, PT ;  /* 0x000000191c0b7246 */ /* 0x000fc40003800106 */
[-C--:B-1----:R-:W-:Y:S02]  /*4740*/  VIADDMNMX R3, R24, R25.reuse, R10, PT ;  /* 0x0000001918037246 */ /* 0x082fe4000380010a */
[C---:B------:R-:W-:Y:S02]  /*4750*/  VIADDMNMX R25, R7.reuse, R25, R8, PT ;  /* 0x0000001907197246 */ /* 0x040fe40003800108 */
[-C--:B------:R-:W-:Y:S02]  /*4760*/  VIADDMNMX R5, R28, R19.reuse, R5, PT ;  /* 0x000000131c057246 */ /* 0x080fe40003800105 */
[CC--:B------:R-:W-:Y:S02]  /*4770*/  VIADDMNMX R23, R24.reuse, R19.reuse, R26, PT ;  /* 0x0000001318177246 */ /* 0x0c0fe4000380011a */
[----:B------:R-:W-:Y:S02]  /*4780*/  VIADDMNMX R9, R7, R19, R9, PT ;  /* 0x0000001307097246 */ /* 0x000fe40003800109 */
[----:B------:R-:W-:-:S02]  /*4790*/  VIADDMNMX R29, R24, R21, R22, PT ;  /* 0x00000015181d7246 */ /* 0x000fc40003800116 */
[----:B------:R-:W-:Y:S01]  /*47a0*/  VIADDMNMX R7, R7, R21, R4, PT ;  /* 0x0000001507077246 */ /* 0x000fe20003800104 */
[----:B------:R-:W-:Y:S04]  /*47b0*/  STG.E desc[UR4][R16.64], R11 ;  /* 0x0000000b10007986 */ /* 0x000fe8000c101904 */
[----:B------:R-:W-:Y:S04]  /*47c0*/  STG.E desc[UR4][R16.64+0x68], R25 ;  /* 0x0000681910007986 */ /* 0x000fe8000c101904 */
[----:B------:R-:W-:Y:S04]  /*47d0*/  STG.E desc[UR4][R16.64+0xd0], R3 ;  /* 0x0000d00310007986 */ /* 0x000fe8000c101904 */
[----:B------:R-:W-:Y:S04]  /*47e0*/  STG.E desc[UR4][R14.64], R5 ;  /* 0x000000050e007986 */ /* 0x000fe8000c101904 */
[----:B------:R-:W-:Y:S04]  /*47f0*/  STG.E desc[UR4][R14.64+0x68], R9 ;  /* 0x000068090e007986 */ /* 0x000fe8000c101904 */
[----:B------:R-:W-:Y:S04]  /*4800*/  STG.E desc[UR4][R14.64+0xd0], R23 ;  /* 0x0000d0170e007986 */ /* 0x000fe8000c101904 */
[----:B------:R-:W-:Y:S04]  /*4810*/  STG.E desc[UR4][R12.64], R27 ;  /* 0x0000001b0c007986 */ /* 0x000fe8000c101904 */
[----:B------:R-:W-:Y:S04]  /*4820*/  STG.E desc[UR4][R12.64+0x68], R7 ;  /* 0x000068070c007986 */ /* 0x000fe8000c101904 */
[----:B------:R-:W-:Y:S01]  /*4830*/  STG.E desc[UR4][R12.64+0xd0], R29 ;  /* 0x0000d01d0c007986 */ /* 0x000fe2000c101904 */
[----:B------:R-:W-:Y:S05]  /*4840*/  EXIT ;  /* 0x000000000000794d */ /* 0x000fea0003800000 */
.L_x_0:
[----:B------:R-:W-:-:S00]  /*4850*/  BRA `(.L_x_0) ;  /* 0xfffffffc00fc7947 */ /* 0x000fc0000383ffff */
[----:B------:R-:W-:-:S00]  /*4860*/  NOP ;  /* 0x0000000000007918 */ /* 0x000fc00000000000 */
        /* <DEDUP_REMOVED lines=9> */
.L_x_4:


//--------------------- .text._Z17phase2_kernel_colPiii --------------------------
	.section	.text._Z17phase2_kernel_colPiii,"ax",@progbits
	.align	128
        .global         _Z17phase2_kernel_colPiii
        .type           _Z17phase2_kernel_colPiii,@function
        .size           _Z17phase2_kernel_colPiii,(.L_x_5 - _Z17phase2_kernel_colPiii)
        .other          _Z17phase2_kernel_colPiii,@"STO_CUDA_ENTRY STV_DEFAULT"
_Z17phase2_kernel_colPiii:
.text._Z17phase2_kernel_colPiii:
[----:B------:R-:W-:Y:S01]  /*0000*/  LDC R1, c[0x0][0x37c] ;  /* 0x0000df00ff017b82 */ /* 0x000fe20000000800 */
[----:B------:R-:W0:Y:S07]  /*0010*/  S2R R8, SR_TID.X ;  /* 0x0000000000087919 */ /* 0x000e2e0000002100 */
[----:B------:R-:W0:Y:S01]  /*0020*/  LDC.64 R4, c[0x0][0x388] ;  /* 0x0000e200ff047b82 */ /* 0x000e220000000a00 */
[----:B------:R-:W1:Y:S01]  /*0030*/  LDCU.64 UR4, c[0x0][0x358] ;  /* 0x00006b00ff0477ac */ /* 0x000e620008000a00 */
[----:B------:R-:W2:Y:S01]  /*0040*/  S2R R18, SR_TID.Y ;  /* 0x0000000000127919 */ /* 0x000ea20000002200 */
[----:B------:R-:W3:Y:S05]  /*0050*/  S2R R9, SR_CTAID.X ;  /* 0x0000000000097919 */ /* 0x000eea0000002500 */
[----:B------:R-:W4:Y:S01]  /*0060*/  LDC.64 R2, c[0x0][0x380] ;  /* 0x0000e000ff027b82 */ /* 0x000f220000000a00 */
[----:B0-----:R-:W-:-:S02]  /*0070*/  IMAD R11, R5, 0x4e, R8 ;  /* 0x0000004e050b7824 */ /* 0x001fc400078e0208 */
[--C-:B--2---:R-:W-:Y:S02]  /*0080*/  IMAD R5, R5, 0x4e, R18.reuse ;  /* 0x0000004e05057824 */ /* 0x104fe400078e0212 */
[----:B---3--:R-:W-:Y:S02]  /*0090*/  IMAD R9, R9, 0x4e, R18 ;  /* 0x0000004e09097824 */ /* 0x008fe400078e0212 */
[-CC-:B------:R-:W-:Y:S02]  /*00a0*/  IMAD R21, R5, R4.reuse, R11.reuse ;  /* 0x0000000405157224 */ /* 0x180fe400078e020b */
[----:B------:R-:W-:Y:S02]  /*00b0*/  IMAD R7, R9, R4, R11 ;  /* 0x0000000409077224 */ /* 0x000fe400078e020b */
[----:B----4-:R-:W-:-:S04]  /*00c0*/  IMAD.WIDE R20, R21, 0x4, R2 ;  /* 0x0000000415147825 */ /* 0x010fc800078e0202 */
[----:B------:R-:W-:Y:S01]  /*00d0*/  IMAD.WIDE R6, R7, 0x4, R2 ;  /* 0x0000000407067825 */ /* 0x000fe200078e0202 */
[----:B-1----:R-:W2:Y:S04]  /*00e0*/  LDG.E R0, desc[UR4][R20.64] ;  /* 0x0000000414007981 */ /* 0x002ea8000c1e1900 */
[----:B------:R-:W3:Y:S01]  /*00f0*/  LDG.E R13, desc[UR4][R6.64] ;  /* 0x00000004060d7981 */ /* 0x000ee2000c1e1900 */
[----:B------:R-:W-:Y:S01]  /*0100*/  MOV R19, 0x400 ;  /* 0x0000040000137802 */ /* 0x000fe20000000f00 */
[C---:B------:R-:W-:Y:S01]  /*0110*/  VIADD R12, R5.reuse, 0x1a ;  /* 0x0000001a050c7836 */ /* 0x040fe20000000000 */
[----:B------:R-:W0:Y:S01]  /*0120*/  S2R R15, SR_CgaCtaId ;  /* 0x00000000000f7919 */ /* 0x000e220000008800 */
[----:B------:R-:W-:Y:S02]  /*0130*/  VIADD R14, R5, 0x34 ;  /* 0x00000034050e7836 */ /* 0x000fe40000000000 */
[----:B------:R-:W-:Y:S01]  /*0140*/  VIADD R10, R19, 0x5f10 ;  /* 0x00005f10130a7836 */ /* 0x000fe20000000000 */
[----:B------:R-:W4:Y:S01]  /*0150*/  LDG.E R17, desc[UR4][R20.64+0xd0] ;  /* 0x0000d00414117981 */ /* 0x000f22000c1e1900 */
[----:B------:R-:W-:-:S02]  /*0160*/  VIADD R5, R9, 0x1a ;  /* 0x0000001a09057836 */ /* 0x000fc40000000000 */
[----:B------:R-:W-:Y:S02]  /*0170*/  VIADD R16, R9, 0x34 ;  /* 0x0000003409107836 */ /* 0x000fe40000000000 */
[-CC-:B------:R-:W-:Y:S02]  /*0180*/  IMAD R23, R14, R4.reuse, R11.reuse ;  /* 0x000000040e177224 */ /* 0x180fe400078e020b */
[-CC-:B------:R-:W-:Y:S02]  /*0190*/  IMAD R5, R5, R4.reuse, R11.reuse ;  /* 0x0000000405057224 */ /* 0x180fe400078e020b */
[----:B------:R-:W-:Y:S02]  /*01a0*/  IMAD R25, R16, R4, R11 ;  /* 0x0000000410197224 */ /* 0x000fe400078e020b */
[----:B------:R-:W5:Y:S04]  /*01b0*/  LDG.E R16, desc[UR4][R20.64+0x68] ;  /* 0x0000680414107981 */ /* 0x000f68000c1e1900 */
[----:B------:R-:W4:Y:S01]  /*01c0*/  LDG.E R21, desc[UR4][R6.64+0xd0] ;  /* 0x0000d00406157981 */ /* 0x000f22000c1e1900 */
[----:B0-----:R-:W-:-:S02]  /*01d0*/  LEA R19, R15, R19, 0x18 ;  /* 0x000000130f137211 */ /* 0x001fc400078ec0ff */
[----:B------:R-:W-:Y:S01]  /*01e0*/  LEA R9, R15, R10, 0x18 ;  /* 0x0000000a0f097211 */ /* 0x000fe200078ec0ff */
[----:B------:R-:W-:Y:S02]  /*01f0*/  IMAD R15, R12, R4, R11 ;  /* 0x000000040c0f7224 */ /* 0x000fe400078e020b */
[----:B------:R-:W-:-:S04]  /*0200*/  IMAD.WIDE R4, R5, 0x4, R2 ;  /* 0x0000000405047825 */ /* 0x000fc800078e0202 */
[--C-:B------:R-:W-:Y:S01]  /*0210*/  IMAD.WIDE R14, R15, 0x4, R2.reuse ;  /* 0x000000040f0e7825 */ /* 0x100fe200078e0202 */
[----:B------:R-:W4:Y:S03]  /*0220*/  LDG.E R20, desc[UR4][R4.64] ;  /* 0x0000000404147981 */ /* 0x000f26000c1e1900 */
[--C-:B------:R-:W-:Y:S01]  /*0230*/  IMAD.WIDE R10, R23, 0x4, R2.reuse ;  /* 0x00000004170a7825 */ /* 0x100fe200078e0202 */
[----:B------:R-:W4:Y:S03]  /*0240*/  LDG.E R22, desc[UR4][R14.64] ;  /* 0x000000040e167981 */ /* 0x000f26000c1e1900 */
[----:B------:R-:W-:Y:S01]  /*0250*/  IMAD.WIDE R2, R25, 0x4, R2 ;  /* 0x0000000419027825 */ /* 0x000fe200078e0202 */
[----:B------:R-:W4:Y:S04]  /*0260*/  LDG.E R24, desc[UR4][R4.64+0x68] ;  /* 0x0000680404187981 */ /* 0x000f28000c1e1900 */
[----:B------:R-:W4:Y:S01]  /*0270*/  LDG.E R25, desc[UR4][R6.64+0x68] ;  /* 0x0000680406197981 */ /* 0x000f22000c1e1900 */
[----:B------:R-:W-:-:S02]  /*0280*/  IMAD R12, R8, 0x4, R19 ;  /* 0x00000004080c7824 */ /* 0x000fc400078e0213 */
[C---:B------:R-:W-:Y:S01]  /*0290*/  IMAD R9, R18.reuse, 0x138, R9 ;  /* 0x0000013812097824 */ /* 0x040fe200078e0209 */
[----:B------:R-:W4:Y:S01]  /*02a0*/  LDG.E R19, desc[UR4][R14.64+0x68] ;  /* 0x000068040e137981 */ /* 0x000f22000c1e1900 */
[----:B------:R-:W-:Y:S02]  /*02b0*/  IMAD R18, R18, 0x138, R12 ;  /* 0x0000013812127824 */ /* 0x000fe400078e020c */
[----:B------:R-:W-:Y:S01]  /*02c0*/  IMAD R8, R8, 0x4, R9 ;  /* 0x0000000408087824 */ /* 0x000fe200078e0209 */
[----:B------:R-:W4:Y:S04]  /*02d0*/  LDG.E R23, desc[UR4][R14.64+0xd0] ;  /* 0x0000d0040e177981 */ /* 0x000f28000c1e1900 */
[----:B------:R-:W4:Y:S04]  /*02e0*/  LDG.E R29, desc[UR4][R10.64] ;  /* 0x000000040a1d7981 */ /* 0x000f28000c1e1900 */
[----:B------:R-:W4:Y:S04]  /*02f0*/  LDG.E R27, desc[UR4][R10.64+0x68] ;  /* 0x000068040a1b7981 */ /* 0x000f28000c1e1900 */
[----:B------:R-:W4:Y:S04]  /*0300*/  LDG.E R15, desc[UR4][R4.64+0xd0] ;  /* 0x0000d004040f7981 */ /* 0x000f28000c1e1900 */
[----:B------:R-:W4:Y:S04]  /*0310*/  LDG.E R14, desc[UR4][R2.64] ;  /* 0x00000004020e7981 */ /* 0x000f28000c1e1900 */
[----:B------:R-:W4:Y:S04]  /*0320*/  LDG.E R26, desc[UR4][R2.64+0x68] ;  /* 0x00006804021a7981 */ /* 0x000f28000c1e1900 */
[----:B------:R-:W4:Y:S04]  /*0330*/  LDG.E R28, desc[UR4][R10.64+0xd0] ;  /* 0x0000d0040a1c7981 */ /* 0x000f28000c1e1900 */
[----:B--2---:R-:W-:Y:S04]  /*0340*/  STS [R18], R0 ;  /* 0x0000000012007388 */ /* 0x004fe80000000800 */
[----:B---3--:R0:W-:Y:S04]  /*0350*/  STS [R8], R13 ;  /* 0x0000000d08007388 */ /* 0x0081e80000000800 */
[----:B0-----:R-:W2:Y:S04]  /*0360*/  LDG.E R13, desc[UR4][R2.64+0xd0] ;  /* 0x0000d004020d7981 */ /* 0x001ea8000c1e1900 */
[----:B-----5:R-:W-:Y:S04]  /*0370*/  STS [R18+0x68], R16 ;  /* 0x0000681012007388 */ /* 0x020fe80000000800 */
[----:B----4-:R-:W-:Y:S04]  /*0380*/  STS [R8+0x68], R25 ;  /* 0x0000681908007388 */ /* 0x010fe80000000800 */
[----:B------:R-:W-:Y:S04]  /*0390*/  STS [R18+0xd0], R17 ;  /* 0x0000d01112007388 */ /* 0x000fe80000000800 */
        /* <DEDUP_REMOVED lines=12> */
[----:B--2---:R-:W-:Y:S01]  /*0460*/  STS [R8+0x4030], R13 ;  /* 0x0040300d08007388 */ /* 0x004fe20000000800 */
[----:B------:R-:W-:Y:S06]  /*0470*/  BAR.SYNC.DEFER_BLOCKING 0x0 ;  /* 0x0000000000007b1d */ /* 0x000fec0000010000 */
[----:B------:R-:W-:Y:S04]  /*0480*/  LDS R0, [R8] ;  /* 0x0000000008007984 */ /* 0x000fe80000000800 */
[----:B------:R-:W-:Y:S04]  /*0490*/  LDS R11, [R9] ;  /* 0x00000000090b7984 */ /* 0x000fe80000000800 */
[----:B------:R-:W0:Y:S04]  /*04a0*/  LDS R23, [R12] ;  /* 0x000000000c177984 */ /* 0x000e280000000800 */
[----:B------:R-:W-:Y:S04]  /*04b0*/  LDS R15, [R8+0x2080] ;  /* 0x00208000080f7984 */ /* 0x000fe80000000800 */
[----:B------:R-:W-:Y:S01]  /*04c0*/  LDS R22, [R8+0x2018] ;  /* 0x0020180008167984 */ /* 0x000fe20000000800 */
[----:B0-----:R-:W-:-:S03]  /*04d0*/  VIADDMNMX R19, R23, R11, R0, PT ;  /* 0x0000000b17137246 */ /* 0x001fc60003800100 */
[----:B------:R-:W-:Y:S04]  /*04e0*/  LDS R11, [R8+0xd0] ;  /* 0x0000d000080b7984 */ /* 0x000fe80000000800 */
[----:B------:R-:W-:Y:S04]  /*04f0*/  STS [R8], R19 ;  /* 0x0000001308007388 */ /* 0x000fe80000000800 */
[----:B------:R-:W-:Y:S04]  /*0500*/  LDS R17, [R9] ;  /* 0x0000000009117984 */ /* 0x000fe80000000800 */
[----:B------:R-:W0:Y:S04]  /*0510*/  LDS R14, [R12+0xd0] ;  /* 0x0000d0000c0e7984 */ /* 0x000e280000000800 */
[----:B------:R-:W-:Y:S04]  /*0520*/  LDS R18, [R12+0x68] ;  /* 0x000068000c127984 */ /* 0x000fe80000000800 */
[----:B------:R-:W-:Y:S01]  /*0530*/  LDS R0, [R8+0x1fb0] ;  /* 0x001fb00008007984 */ /* 0x000fe20000000800 */
[----:B0-----:R-:W-:-:S05]  /*0540*/  VIADDMNMX R11, R14, R17, R11, PT ;  /* 0x000000110e0b7246 */ /* 0x001fca000380010b */
[----:B------:R-:W-:Y:S04]  /*0550*/  STS [R8+0xd0], R11 ;  /* 0x0000d00b08007388 */ /* 0x000fe80000000800 */
[----:B------:R-:W0:Y:S02]  /*0560*/  LDS R25, [R9+0x1fb0] ;  /* 0x001fb00009197984 */ /* 0x000e240000000800 */
[----:B0-----:R-:W-:Y:S02]  /*0570*/  VIADDMNMX R25, R23, R25, R0, PT ;  /* 0x0000001917197246 */ /* 0x001fe40003800100 */
[----:B------:R-:W-:Y:S04]  /*0580*/  LDS R0, [R8+0x3f60] ;  /* 0x003f600008007984 */ /* 0x000fe80000000800 */
[----:B------:R-:W-:Y:S04]  /*0590*/  STS [R8+0x1fb0], R25 ;  /* 0x001fb01908007388 */ /* 0x000fe80000000800 */
[----:B------:R-:W0:Y:S02]  /*05a0*/  LDS R13, [R9+0x1fb0] ;  /* 0x001fb000090d7984 */ /* 0x000e240000000800 */
[----:B0-----:R-:W-:-:S05]  /*05b0*/  VIADDMNMX R15, R14, R13, R15, PT ;  /* 0x0000000d0e0f7246 */ /* 0x001fca000380010f */
[----:B------:R-:W-:Y:S04]  /*05c0*/  STS [R8+0x2080], R15 ;  /* 0x0020800f08007388 */ /* 0x000fe80000000800 */
[----:B------:R-:W0:Y:S02]  /*05d0*/  LDS R10, [R9+0x3f60] ;  /* 0x003f6000090a7984 */ /* 0x000e240000000800 */
[----:B0-----:R-:W-:-:S05]  /*05e0*/  VIADDMNMX R23, R23, R10, R0, PT ;  /* 0x0000000a17177246 */ /* 0x001fca0003800100 */
[----:B------:R-:W-:Y:S04]  /*05f0*/  STS [R8+0x3f60], R23 ;  /* 0x003f601708007388 */ /* 0x000fe80000000800 */
[----:B------:R-:W-:Y:S04]  /*0600*/  LDS R0, [R9+0x4] ;  /* 0x0000040009007984 */ /* 0x000fe80000000800 */
[----:B------:R-:W0:Y:S04]  /*0610*/  LDS R20, [R12+0x138] ;  /* 0x000138000c147984 */ /* 0x000e280000000800 */
[----:B------:R-:W-:Y:S01]  /*0620*/  LDS R27, [R9+0x3f60] ;  /* 0x003f6000091b7984 */ /* 0x000fe20000000800 */
[----:B0-----:R-:W-:-:S03]  /*0630*/  VIADDMNMX R19, R20, R0, R19, PT ;  /* 0x0000000014137246 */ /* 0x001fc60003800113 */
[----:B------:R-:W0:Y:S04]  /*0640*/  LDS R0, [R8+0x68] ;  /* 0x0000680008007984 */ /* 0x000e280000000800 */
[----:B------:R-:W-:Y:S04]  /*0650*/  STS [R8], R19 ;  /* 0x0000001308007388 */ /* 0x000fe80000000800 */
[----:B------:R-:W-:Y:S04]  /*0660*/  LDS R16, [R9+0x4] ;  /* 0x0000040009107984 */ /* 0x000fe80000000800 */
[----:B------:R-:W1:Y:S01]  /*0670*/  LDS R21, [R12+0x1a0] ;  /* 0x0001a0000c157984 */ /* 0x000e620000000800 */
[----:B0-----:R-:W-:-:S04]  /*0680*/  VIADDMNMX R17, R18, R17, R0, PT ;  /* 0x0000001112117246 */ /* 0x001fc80003800100 */
[----:B-1----:R-:W-:-:S05]  /*0690*/  VIADDMNMX R17, R21, R16, R17, PT ;  /* 0x0000001015117246 */ /* 0x002fca0003800111 */
[----:B------:R-:W-:Y:S04]  /*06a0*/  STS [R8+0x68], R17 ;  /* 0x0000681108007388 */ /* 0x000fe80000000800 */
[----:B------:R-:W0:Y:S02]  /*06b0*/  LDS R0, [R9+0x1fb4] ;  /* 0x001fb40009007984 */ /* 0x000e240000000800 */
[----:B0-----:R-:W-:Y:S02]  /*06c0*/  VIADDMNMX R25, R20, R0, R25, PT ;  /* 0x0000000014197246 */ /* 0x001fe40003800119 */
[----:B------:R-:W-:Y:S04]  /*06d0*/  LDS R0, [R12+0x208] ;  /* 0x000208000c007984 */ /* 0x000fe80000000800 */
[----:B------:R-:W-:Y:S04]  /*06e0*/  STS [R8+0x1fb0], R25 ;  /* 0x001fb01908007388 */ /* 0x000fe80000000800 */
[----:B------:R-:W0:Y:S01]  /*06f0*/  LDS R10, [R9+0x1fb4] ;  /* 0x001fb400090a7984 */ /* 0x000e220000000800 */
[----:B------:R-:W-:-:S03]  /*0700*/  VIADDMNMX R13, R18, R13, R22, PT ;  /* 0x0000000d120d7246 */ /* 0x000fc60003800116 */
[----:B------:R-:W1:Y:S01]  /*0710*/  LDS R22, [R8+0x3fc8] ;  /* 0x003fc80008167984 */ /* 0x000e620000000800 */
[----:B0-----:R-:W-:-:S05]  /*0720*/  VIADDMNMX R13, R21, R10, R13, PT ;  /* 0x0000000a150d7246 */ /* 0x001fca000380010d */
[----:B------:R-:W-:Y:S04]  /*0730*/  STS [R8+0x2018], R13 ;  /* 0x0020180d08007388 */ /* 0x000fe80000000800 */
[----:B------:R-:W0:Y:S01]  /*0740*/  LDS R24, [R9+0x3f64] ;  /* 0x003f640009187984 */ /* 0x000e220000000800 */
[----:B-1----:R-:W-:-:S03]  /*0750*/  VIADDMNMX R22, R18, R27, R22, PT ;  /* 0x0000001b12167246 */ /* 0x002fc60003800116 */
[----:B------:R-:W1:Y:S01]  /*0760*/  LDS R18, [R8+0x4030] ;  /* 0x0040300008127984 */ /* 0x000e620000000800 */
[----:B0-----:R-:W-:-:S05]  /*0770*/  VIADDMNMX R23, R20, R24, R23, PT ;  /* 0x0000001814177246 */ /* 0x001fca0003800117 */
[----:B------:R-:W-:Y:S04]  /*0780*/  STS [R8+0x3f60], R23 ;  /* 0x003f601708007388 */ /* 0x000fe80000000800 */
[----:B------:R-:W0:Y:S01]  /*0790*/  LDS R20, [R9+0x3f64] ;  /* 0x003f640009147984 */ /* 0x000e220000000800 */
[----:B-1----:R-:W-:Y:S02]  /*07a0*/  VIADDMNMX R27, R14, R27, R18, PT ;  /* 0x0000001b0e1b7246 */ /* 0x002fe40003800112 */
[-C--:B0-----:R-:W-:Y:S02]  /*07b0*/  VIADDMNMX R21, R21, R20.reuse, R22, PT ;  /* 0x0000001415157246 */ /* 0x081fe40003800116 */
[----:B------:R-:W-:-:S03]  /*07c0*/  VIADDMNMX R27, R0, R20, R27, PT ;  /* 0x00000014001b7246 */ /* 0x000fc6000380011b */
[----:B------:R-:W-:Y:S04]  /*07d0*/  STS [R8+0x3fc8], R21 ;  /* 0x003fc81508007388 */ /* 0x000fe80000000800 */
[----:B------:R-:W-:Y:S04]  /*07e0*/  STS [R8+0x4030], R27 ;  /* 0x0040301b08007388 */ /* 0x000fe80000000800 */
[----:B------:R-:W-:Y:S04]  /*07f0*/  LDS R14, [R9+0x8] ;  /* 0x00000800090e7984 */ /* 0x000fe80000000800 */
[----:B------:R-:W0:Y:S02]  /*0800*/  LDS R18, [R12+0x270] ;  /* 0x000270000c127984 */ /* 0x000e240000000800 */
[----:B0-----:R-:W-:-:S05]  /*0810*/  VIADDMNMX R19, R18, R14, R19, PT ;  /* 0x0000000e12137246 */ /* 0x001fca0003800113 */
[----:B------:R-:W-:Y:S04]  /*0820*/  STS [R8], R19 ;  /* 0x0000001308007388 */ /* 0x000fe80000000800 */
[----:B------:R-:W0:Y:S04]  /*0830*/  LDS R14, [R9+0x1fb8] ;  /* 0x001fb800090e7984 */ /* 0x000e280000000800 */
[----:B------:R-:W-:Y:S04]  /*0840*/  LDS R29, [R9+0x8] ;  /* 0x00000800091d7984 */ /* 0x000fe80000000800 */
[----:B------:R-:W-:Y:S01]  /*0850*/  LDS R24, [R12+0x2d8] ;  /* 0x0002d8000c187984 */ /* 0x000fe20000000800 */
[----:B0-----:R-:W-:-:S03]  /*0860*/  VIADDMNMX R25, R18, R14, R25, PT ;  /* 0x0000000e12197246 */ /* 0x001fc60003800119 */
[----:B------:R-:W-:Y:S04]  /*0870*/  LDS R14, [R12+0x340] ;  /* 0x000340000c0e7984 */ /* 0x000fe80000000800 */
[----:B------:R-:W-:Y:S04]  /*0880*/  STS [R8+0x1fb0], R25 ;  /* 0x001fb01908007388 */ /* 0x000fe80000000800 */
[----:B------:R-:W0:Y:S02]  /*0890*/  LDS R20, [R9+0x3f68] ;  /* 0x003f680009147984 */ /* 0x000e240000000800 */
[----:B0-----:R-:W-:-:S02]  /*08a0*/  VIADDMNMX R23, R18, R20, R23, PT ;  /* 0x0000001412177246 */ /* 0x001fc40003800117 */
[C---:B------:R-:W-:Y:S02]  /*08b0*/  VIADDMNMX R18, R0.reuse, R16, R11, PT ;  /* 0x0000001000127246 */ /* 0x040fe4000380010b */
[----:B------:R-:W-:Y:S04]  /*08c0*/  LDS R11, [R9+0x1fb8] ;  /* 0x001fb800090b7984 */ /* 0x000fe80000000800 */
[----:B------:R-:W-:Y:S04]  /*08d0*/  STS [R8+0x3f60], R23 ;  /* 0x003f601708007388 */ /* 0x000fe80000000800 */
[----:B------:R-:W-:Y:S04]  /*08e0*/  LDS R16, [R9+0xc] ;  /* 0x00000c0009107984 */ /* 0x000fe80000000800 */
[----:B------:R-:W0:Y:S01]  /*08f0*/  LDS R20, [R12+0x3a8] ;  /* 0x0003a8000c147984 */ /* 0x000e220000000800 */
[----:B------:R-:W-:-:S03]  /*0900*/  VIADDMNMX R0, R0, R10, R15, PT ;  /* 0x0000000a00007246 */ /* 0x000fc6000380010f */
[----:B------:R-:W-:Y:S01]  /*0910*/  LDS R22, [R9+0x3f68] ;  /* 0x003f680009167984 */ /* 0x000fe20000000800 */
[----:B0-----:R-:W-:-:S05]  /*0920*/  VIADDMNMX R19, R20, R16, R19, PT ;  /* 0x0000001014137246 */ /* 0x001fca0003800113 */
[----:B------:R-:W-:Y:S04]  /*0930*/  STS [R8], R19 ;  /* 0x0000001308007388 */ /* 0x000fe80000000800 */
[----:B------:R-:W-:Y:S04]  /*0940*/  LDS R15, [R9+0xc] ;  /* 0x00000c00090f7984 */ /* 0x000fe80000000800 */
[----:B------:R-:W0:Y:S01]  /*0950*/  LDS R16, [R12+0x478] ;  /* 0x000478000c107984 */ /* 0x000e220000000800 */
[-C--:B------:R-:W-:Y:S02]  /*0960*/  VIADDMNMX R18, R14, R29.reuse, R18, PT ;  /* 0x0000001d0e127246 */ /* 0x080fe40003800112 */
[----:B------:R-:W-:-:S02]  /*0970*/  VIADDMNMX R10, R24, R29, R17, PT ;  /* 0x0000001d180a7246 */ /* 0x000fc40003800111 */
[-C--:B------:R-:W-:Y:S02]  /*0980*/  VIADDMNMX R13, R24, R11.reuse, R13, PT ;  /* 0x0000000b180d7246 */ /* 0x080fe4000380010d */
[----:B------:R-:W-:Y:S02]  /*0990*/  VIADDMNMX R11, R14, R11, R0, PT ;  /* 0x0000000b0e0b7246 */ /* 0x000fe40003800100 */
[----:B0-----:R-:W-:Y:S02]  /*09a0*/  VIADDMNMX R17, R16, R15, R18, PT ;  /* 0x0000000f10117246 */ /* 0x001fe40003800112 */
[----:B------:R-:W-:Y:S04]  /*09b0*/  LDS R18, [R12+0x410] ;  /* 0x000410000c127984 */ /* 0x000fe80000000800 */
[----:B------:R-:W-:Y:S04]  /*09c0*/  STS [R8+0xd0], R17 ;  /* 0x0000d01108007388 */ /* 0x000fe80000000800 */
[----:B------:R-:W0:Y:S02]  /*09d0*/  LDS R0, [R9+0x1fbc] ;  /* 0x001fbc0009007984 */ /* 0x000e240000000800 */
[----:B0-----:R-:W-:-:S05]  /*09e0*/  VIADDMNMX R25, R20, R0, R25, PT ;  /* 0x0000000014197246 */ /* 0x001fca0003800119 */
[----:B------:R-:W-:Y:S04]  /*09f0*/  STS [R8+0x1fb0], R25 ;  /* 0x001fb01908007388 */ /* 0x000fe80000000800 */
[----:B------:R-:W0:Y:S01]  /*0a00*/  LDS R0, [R9+0x1fbc] ;  /* 0x001fbc0009007984 */ /* 0x000e220000000800 */
[----:B------:R-:W-:Y:S02]  /*0a10*/  VIADDMNMX R21, R24, R22, R21, PT ;  /* 0x0000001618157246 */ /* 0x000fe40003800115 */
[----:B0-----:R-:W-:-:S05]  /*0a20*/  VIADDMNMX R11, R16, R0, R11, PT ;  /* 0x00000000100b7246 */ /* 0x001fca000380010b */
[----:B------:R-:W-:Y:S04]  /*0a30*/  STS [R8+0x2080], R11 ;  /* 0x0020800b08007388 */ /* 0x000fe80000000800 */
[----:B------:R-:W0:Y:S02]  /*0a40*/  LDS R24, [R9+0x3f6c] ;  /* 0x003f6c0009187984 */ /* 0x000e240000000800 */
[----:B0-----:R-:W-:-:S05]  /*0a50*/  VIADDMNMX R23, R20, R24, R23, PT ;  /* 0x0000001814177246 */ /* 0x001fca0003800117 */
        /* <DEDUP_REMOVED lines=9> */
[----:B------:R-:W-:-:S04]  /*0af0*/  VIADDMNMX R15, R18, R15, R10, PT ;  /* 0x0000000f120f7246 */ /* 0x000fc8000380010a */
[----:B0-----:R-:W-:-:S05]  /*0b00*/  VIADDMNMX R15, R29, R14, R15, PT ;  /* 0x0000000e1d0f7246 */ /* 0x001fca000380010f */
[----:B------:R-:W-:Y:S04]  /*0b10*/  STS [R8+0x68], R15 ;  /* 0x0000680f08007388 */ /* 0x000fe80000000800 */
[----:B------:R-:W0:Y:S01]  /*0b20*/  LDS R10, [R9+0x1fc0] ;  /* 0x001fc000090a7984 */ /* 0x000e220000000800 */
[----:B------:R-:W-:-:S03]  /*0b30*/  VIADDMNMX R13, R18, R0, R13, PT ;  /* 0x00000000120d7246 */ /* 0x000fc6000380010d */
[----:B------:R-:W-:Y:S01]  /*0b40*/  LDS R0, [R12+0x5b0] ;  /* 0x0005b0000c007984 */ /* 0x000fe20000000800 */
        /* <DEDUP_REMOVED lines=9> */
[----:B------:R-:W0:Y:S01]  /*0be0*/  LDS R20, [R9+0x3f70] ;  /* 0x003f700009147984 */ /* 0x000e220000000800 */
[----:B------:R-:W-:Y:S02]  /*0bf0*/  VIADDMNMX R27, R16, R22, R27, PT ;  /* 0x00000016101b7246 */ /* 0x000fe4000380011b */
        /* <DEDUP_REMOVED lines=14> */
[----:B------:R-:W0:Y:S01]  /*0ce0*/  LDS R22, [R9+0x3f74] ;  /* 0x003f740009167984 */ /* 0x000e220000000800 */
[----:B------:R-:W-:-:S03]  /*0cf0*/  VIADDMNMX R17, R0, R14, R17, PT ;  /* 0x0000000e00117246 */ /* 0x000fc60003800111 */
[----:B------:R-:W-:Y:S01]  /*0d00*/  LDS R29, [R9+0x1fc4] ;  /* 0x001fc400091d7984 */ /* 0x000fe20000000800 */
        /* <DEDUP_REMOVED lines=12> */
[----:B------:R-:W-:Y:S01]  /*0dd0*/  LDS R18, [R12+0x7b8] ;  /* 0x0007b8000c127984 */ /* 0x000fe20000000800 */
[----:B------:R-:W-:Y:S02]  /*0de0*/  VIADDMNMX R15, R16, R29, R0, PT ;  /* 0x0000001d100f7246 */ /* 0x000fe40003800100 */
[----:B0-----:R-:W-:-:S05]  /*0df0*/  VIADDMNMX R17, R14, R11, R17, PT ;  /* 0x0000000b0e117246 */ /* 0x001fca0003800111 */
[----:B------:R-:W-:Y:S04]  /*0e00*/  STS [R8+0xd0], R17 ;  /* 0x0000d01108007388 */ /* 0x000fe80000000800 */
[----:B------:R-:W0:Y:S02]  /*0e10*/  LDS R0, [R9+0x1fc8] ;  /* 0x001fc80009007984 */ /* 0x000e240000000800 */
[----:B0-----:R-:W-:-:S05]  /*0e20*/  VIADDMNMX R25, R20, R0, R25, PT ;  /* 0x0000000014197246 */ /* 0x001fca0003800119 */
[----:B------:R-:W-:Y:S04]  /*0e30*/  STS [R8+0x1fb0], R25 ;  /* 0x001fb01908007388 */ /* 0x000fe80000000800 */
[----:B------:R-:W0:Y:S01]  /*0e40*/  LDS R0, [R9+0x1fc8] ;  /* 0x001fc80009007984 */ /* 0x000e220000000800 */
[C---:B------:R-:W-:Y:S02]  /*0e50*/  VIADDMNMX R13, R24.reuse, R29, R13, PT ;  /* 0x0000001d180d7246 */ /* 0x040fe4000380010d */
        /* <DEDUP_REMOVED lines=51> */
[----:B------:R-:W0:Y:S04]  /*1190*/  LDS R20, [R12+0xaf8] ;  /* 0x000af8000c147984 */ /* 0x000e280000000800 */
[----:B------:R-:W-:Y:S01]  /*11a0*/  LDS R22, [R9+0x3f80] ;  /* 0x003f800009167984 */ /* 0x000fe20000000800 */
[----:B0-----:R-:W-:-:S05]  /*11b0*/  VIADDMNMX R19, R20, R16, R19, PT ;  /* 0x0000001014137246 */ /* 0x001fca0003800113 */
[----:B------:R-:W-:Y:S04]  /*11c0*/  STS [R8], R19 ;  /* 0x0000001308007388 */ /* 0x000fe80000000800 */
[----:B------:R-:W-:Y:S04]  /*11d0*/  LDS R17, [R9+0x24] ;  /* 0x0000240009117984 */ /* 0x000fe80000000800 */
[----:B------:R-:W0:Y:S01]  /*11e0*/  LDS R16, [R12+0xbc8] ;  /* 0x000bc8000c107984 */ /* 0x000e220000000800 */
[----:B------:R-:W-:Y:S02]  /*11f0*/  VIADDMNMX R0, R0, R10, R15, PT ;  /* 0x0000000a00007246 */ /* 0x000fe4000380010f */
[----:B------:R-:W-:-:S02]  /*1200*/  VIADDMNMX R15, R14, R18, R26, PT ;  /* 0x000000120e0f7246 */ /* 0x000fc4000380011a */
[----:B------:R-:W-:Y:S02]  /*1210*/  VIADDMNMX R10, R24, R18, R11, PT ;  /* 0x00000012180a7246 */ /* 0x000fe4000380010b */
        /* <DEDUP_REMOVED lines=54> */
[----:B------:R-:W0:Y:S04]  /*1580*/  LDS R27, [R9+0x3f8c] ;  /* 0x003f8c00091b7984 */ /* 0x000e280000000800 */
[----:B------:R-:W-:Y:S01]  /*1590*/  LDS R19, [R9+0x1fdc] ;  /* 0x001fdc0009137984 */ /* 0x000fe20000000800 */
[----:B0-----:R-:W-:-:S05]  /*15a0*/  VIADDMNMX R27, R18, R27, R21, PT ;  /* 0x0000001b121b7246 */ /* 0x001fca0003800115 */
[----:B------:R-:W-:Y:S04]  /*15b0*/  STS [R8+0x3f60], R27 ;  /* 0x003f601b08007388 */ /* 0x000fe80000000800 */
[----:B------:R-:W-:Y:S04]  /*15c0*/  LDS R21, [R9+0x30] ;  /* 0x0000300009157984 */ /* 0x000fe80000000800 */
[----:B------:R-:W0:Y:S01]  /*15d0*/  LDS R18, [R12+0xea0] ;  /* 0x000ea0000c127984 */ /* 0x000e220000000800 */
[C---:B------:R-:W-:Y:S02]  /*15e0*/  VIADDMNMX R24, R0.reuse, R14, R15, PT ;  /* 0x0000000e00187246 */ /* 0x040fe4000380010f */
[----:B------:R-:W-:Y:S01]  /*15f0*/  VIADDMNMX R0, R0, R10, R11, PT ;  /* 0x0000000a00007246 */ /* 0x000fe2000380010b */
[----:B------:R-:W-:Y:S01]  /*1600*/  LDS R14, [R9+0x3f8c] ;  /* 0x003f8c00090e7984 */ /* 0x000fe20000000800 */
[----:B0-----:R-:W-:-:S05]  /*1610*/  VIADDMNMX R21, R18, R21, R26, PT ;  /* 0x0000001512157246 */ /* 0x001fca000380011a */
[----:B------:R-:W-:Y:S04]  /*1620*/  STS [R8], R21 ;  /* 0x0000001508007388 */ /* 0x000fe80000000800 */
[----:B------:R-:W-:Y:S04]  /*1630*/  LDS R10, [R9+0x30] ;  /* 0x00003000090a7984 */ /* 0x000fe80000000800 */
[----:B------:R-:W0:Y:S01]  /*1640*/  LDS R15, [R12+0xf70] ;  /* 0x000f70000c0f7984 */ /* 0x000e220000000800 */
[-C--:B------:R-:W-:Y:S02]  /*1650*/  VIADDMNMX R11, R20, R16.reuse, R24, PT ;  /* 0x00000010140b7246 */ /* 0x080fe40003800118 */
[----:B------:R-:W-:-:S02]  /*1660*/  VIADDMNMX R17, R22, R16, R17, PT ;  /* 0x0000001016117246 */ /* 0x000fc40003800111 */
[-C--:B------:R-:W-:Y:S01]  /*1670*/  VIADDMNMX R13, R22, R19.reuse, R13, PT ;  /* 0x00000013160d7246 */ /* 0x080fe2000380010d */
        /* <DEDUP_REMOVED lines=16> */
[----:B------:R-:W-:Y:S02]  /*1780*/  VIADDMNMX R20, R20, R14, R29, PT ;  /* 0x0000000e14147246 */ /* 0x000fe4000380011d */
[----:B0-----:R-:W-:-:S02]  /*1790*/  VIADDMNMX R21, R18, R22, R21, PT ;  /* 0x0000001612157246 */ /* 0x001fc40003800115 */
[----:B------:R-:W-:Y:S04]  /*17a0*/  LDS R22, [R9+0x3f90] ;  /* 0x003f900009167984 */ /* 0x000fe80000000800 */
        /* <DEDUP_REMOVED lines=35> */
[----:B------:R-:W-:Y:S02]  /*19e0*/  VIADDMNMX R14, R0, R14, R11, PT ;  /* 0x0000000e000e7246 */ /* 0x000fe4000380010b */
[----:B0-----:R-:W-:-:S02]  /*19f0*/  VIADDMNMX R21, R20, R21, R27, PT ;  /* 0x0000001514157246 */ /* 0x001fc4000380011b */
[----:B------:R-:W-:Y:S04]  /*1a00*/  LDS R27, [R9+0x1fe8] ;  /* 0x001fe800091b7984 */ /* 0x000fe80000000800 */
[----:B------:R-:W-:Y:S04]  /*1a10*/  STS [R8+0x3f60], R21 ;  /* 0x003f601508007388 */ /* 0x000fe80000000800 */
[----:B------:R-:W-:Y:S04]  /*1a20*/  LDS R11, [R9+0x3c] ;  /* 0x00003c00090b7984 */ /* 0x000fe80000000800 */
[----:B------:R-:W0:Y:S01]  /*1a30*/  LDS R20, [R12+0x1248] ;  /* 0x001248000c147984 */ /* 0x000e220000000800 */
[----:B------:R-:W-:-:S02]  /*1a40*/  VIADDMNMX R24, R0, R10, R19, PT ;  /* 0x0000000a00187246 */ /* 0x000fc40003800113 */
[----:B0-----:R-:W-:Y:S02]  /*1a50*/  VIADDMNMX R11, R20, R11, R18, PT ;  /* 0x0000000b140b7246 */ /* 0x001fe40003800112 */
[----:B------:R-:W-:Y:S04]  /*1a60*/  LDS R18, [R9+0x3f98] ;  /* 0x003f980009127984 */ /* 0x000fe80000000800 */
[----:B------:R-:W-:Y:S04]  /*1a70*/  STS [R8], R11 ;  /* 0x0000000b08007388 */ /* 0x000fe80000000800 */
[----:B------:R-:W-:Y:S04]  /*1a80*/  LDS R0, [R9+0x3c] ;  /* 0x00003c0009007984 */ /* 0x000fe80000000800 */
[----:B------:R-:W0:Y:S01]  /*1a90*/  LDS R19, [R12+0x1318] ;  /* 0x001318000c137984 */ /* 0x000e220000000800 */
[----:B------:R-:W-:-:S02]  /*1aa0*/  VIADDMNMX R10, R16, R29, R14, PT ;  /* 0x0000001d100a7246 */ /* 0x000fc4000380010e */
[C---:B------:R-:W-:Y:S02]  /*1ab0*/  VIADDMNMX R14, R22.reuse, R29, R17, PT ;  /* 0x0000001d160e7246 */ /* 0x040fe40003800111 */
[----:B0-----:R-:W-:Y:S02]  /*1ac0*/  VIADDMNMX R17, R19, R0, R10, PT ;  /* 0x0000000013117246 */ /* 0x001fe4000380010a */
[-C--:B------:R-:W-:Y:S02]  /*1ad0*/  VIADDMNMX R10, R22, R27.reuse, R13, PT ;  /* 0x0000001b160a7246 */ /* 0x080fe4000380010d */
[----:B------:R-:W-:Y:S01]  /*1ae0*/  LDS R13, [R12+0x12b0] ;  /* 0x0012b0000c0d7984 */ /* 0x000fe20000000800 */
[----:B------:R-:W-:-:S03]  /*1af0*/  VIADDMNMX R27, R16, R27, R24, PT ;  /* 0x0000001b101b7246 */ /* 0x000fc60003800118 */
        /* <DEDUP_REMOVED lines=22> */
[----:B------:R-:W0:Y:S04]  /*1c60*/  LDS R0, [R9+0x1ff0] ;  /* 0x001ff00009007984 */ /* 0x000e280000000800 */
[----:B------:R-:W-:Y:S01]  /*1c70*/  LDS R14, [R12+0x1450] ;  /* 0x001450000c0e7984 */ /* 0x000fe20000000800 */
        /* <DEDUP_REMOVED lines=22> */
[----:B------:R-:W-:Y:S04]  /*1de0*/  LDS R18, [R12+0x1520] ;  /* 0x001520000c127984 */ /* 0x000fe80000000800 */
[----:B------:R-:W-:Y:S01]  /*1df0*/  LDS R20, [R12+0x1588] ;  /* 0x001588000c147984 */ /* 0x000fe20000000800 */
[----:B0-----:R-:W-:-:S05]  /*1e00*/  VIADDMNMX R25, R22, R11, R25, PT ;  /* 0x0000000b16197246 */ /* 0x001fca0003800119 */
[----:B------:R-:W-:Y:S04]  /*1e10*/  STS [R8+0x1fb0], R25 ;  /* 0x001fb01908007388 */ /* 0x000fe80000000800 */
[----:B------:R-:W0:Y:S02]  /*1e20*/  LDS R11, [R9+0x3fa4] ;  /* 0x003fa400090b7984 */ /* 0x000e240000000800 */
[----:B0-----:R-:W-:Y:S02]  /*1e30*/  VIADDMNMX R11, R22, R11, R21, PT ;  /* 0x0000000b160b7246 */ /* 0x001fe40003800115 */
[----:B------:R-:W-:Y:S01]  /*1e40*/  LDS R22, [R9+0x1ff4] ;  /* 0x001ff40009167984 */ /* 0x000fe20000000800 */
[----:B------:R-:W-:-:S03]  /*1e50*/  VIADDMNMX R21, R14, R16, R17, PT ;  /* 0x000000100e157246 */ /* 0x000fc60003800111 */
        /* <DEDUP_REMOVED lines=11> */
[----:B------:R-:W-:Y:S02]  /*1f10*/  VIADDMNMX R27, R20, R22, R27, PT ;  /* 0x00000016141b7246 */ /* 0x000fe4000380011b */
[----:B0-----:R-:W-:Y:S02]  /*1f20*/  VIADDMNMX R19, R17, R0, R21, PT ;  /* 0x0000000011137246 */ /* 0x001fe40003800115 */
[----:B------:R-:W-:Y:S02]  /*1f30*/  VIADDMNMX R21, R18, R22, R10, PT ;  /* 0x0000001612157246 */ /* 0x000fe4000380010a */
        /* <DEDUP_REMOVED lines=53> */
[----:B0-----:R-:W-:-:S02]  /*2290*/  VIADDMNMX R15, R18, R15, R24, PT ;  /* 0x0000000f120f7246 */ /* 0x001fc40003800118 */
[----:B------:R-:W-:-:S03]  /*22a0*/  VIADDMNMX R24, R22, R14, R19, PT ;  /* 0x0000000e16187246 */ /* 0x000fc60003800113 */
        /* <DEDUP_REMOVED lines=9> */
[----:B------:R-:W-:-:S02]  /*2340*/  VIADDMNMX R24, R16, R23, R24, PT ;  /* 0x0000001710187246 */ /* 0x000fc40003800118 */
[C---:B------:R-:W-:Y:S02]  /*2350*/  VIADDMNMX R29, R10.reuse, R23, R29, PT ;  /* 0x000000170a1d7246 */ /* 0x040fe4000380011d */
        /* <DEDUP_REMOVED lines=68> */
[-C--:B------:R-:W-:Y:S02]  /*27a0*/  VIADDMNMX R25, R10, R20.reuse, R21, PT ;  /* 0x000000140a197246 */ /* 0x080fe40003800115 */
[----:B------:R-:W-:Y:S02]  /*27b0*/  VIADDMNMX R21, R16, R20, R22, PT ;  /* 0x0000001410157246 */ /* 0x000fe40003800116 */
[----:B------:R-:W-:Y:S01]  /*27c0*/  LDS R20, [R12+0x1da8] ;  /* 0x001da8000c147984 */ /* 0x000fe20000000800 */
        /* <DEDUP_REMOVED lines=24> */
[----:B------:R-:W0:Y:S02]  /*2950*/  LDS R0, [R9+0x2014] ;  /* 0x0020140009007984 */ /* 0x000e240000000800 */
[----:B0-----:R-:W-:Y:S02]  /*2960*/  VIADDMNMX R27, R10, R0, R27, PT ;  /* 0x000000000a1b7246 */ /* 0x001fe4000380011b */
[----:B------:R-:W-:Y:S04]  /*2970*/  LDS R0, [R12+0x1f48] ;  /* 0x001f48000c007984 */ /* 0x000fe80000000800 */
[----:B------:R-:W-:Y:S04]  /*2980*/  STS [R8+0x1fb0], R27 ;  /* 0x001fb01b08007388 */ /* 0x000fe80000000800 */
[----:B------:R-:W0:Y:S01]  /*2990*/  LDS R18, [R9+0x2014] ;  /* 0x0020140009127984 */ /* 0x000e220000000800 */
[----:B------:R-:W-:-:S02]  /*29a0*/  VIADDMNMX R25, R20, R22, R25, PT ;  /* 0x0000001614197246 */ /* 0x000fc40003800119 */
        /* <DEDUP_REMOVED lines=16> */
[----:B------:R-:W-:Y:S04]  /*2ab0*/  LDS R17, [R9+0x68] ;  /* 0x0000680009117984 */ /* 0x000fe80000000800 */
[----:B------:R-:W0:Y:S02]  /*2ac0*/  LDS R20, [R12+0x2018] ;  /* 0x002018000c147984 */ /* 0x000e240000000800 */
[----:B0-----:R-:W-:-:S05]  /*2ad0*/  VIADDMNMX R17, R20, R17, R29, PT ;  /* 0x0000001114117246 */ /* 0x001fca000380011d */
[----:B------:R-:W-:Y:S04]  /*2ae0*/  STS [R8+0x68], R17 ;  /* 0x0000681108007388 */ /* 0x000fe80000000800 */
[----:B------:R-:W0:Y:S04]  /*2af0*/  LDS R15, [R9+0x2018] ;  /* 0x00201800090f7984 */ /* 0x000e280000000800 */
[----:B------:R-:W-:Y:S04]  /*2b00*/  LDS R10, [R9+0x68] ;  /* 0x00006800090a7984 */ /* 0x000fe80000000800 */
[----:B------:R-:W-:Y:S01]  /*2b10*/  LDS R14, [R12+0x2080] ;  /* 0x002080000c0e7984 */ /* 0x000fe20000000800 */
[----:B0-----:R-:W-:-:S05]  /*2b20*/  VIADDMNMX R15, R22, R15, R27, PT ;  /* 0x0000000f160f7246 */ /* 0x001fca000380011b */
[----:B------:R-:W-:Y:S04]  /*2b30*/  STS [R8+0x1fb0], R15 ;  /* 0x001fb00f08007388 */ /* 0x000fe80000000800 */
[----:B------:R-:W0:Y:S02]  /*2b40*/  LDS R27, [R9+0x2018] ;  /* 0x00201800091b7984 */ /* 0x000e240000000800 */
[----:B0-----:R-:W-:-:S05]  /*2b50*/  VIADDMNMX R27, R20, R27, R25, PT ;  /* 0x0000001b141b7246 */ /* 0x001fca0003800119 */
[----:B------:R-:W-:Y:S04]  /*2b60*/  STS [R8+0x2018], R27 ;  /* 0x0020181b08007388 */ /* 0x000fe80000000800 */
[----:B------:R-:W0:Y:S04]  /*2b70*/  LDS R25, [R9+0x3fc8] ;  /* 0x003fc80009197984 */ /* 0x000e280000000800 */
[----:B------:R-:W-:Y:S01]  /*2b80*/  LDS R29, [R9+0x2018] ;  /* 0x00201800091d7984 */ /* 0x000fe20000000800 */
        /* <DEDUP_REMOVED lines=9> */
[----:B0-----:R-:W-:Y:S02]  /*2c20*/  VIADDMNMX R19, R20, R22, R19, PT ;  /* 0x0000001614137246 */ /* 0x001fe40003800113 */
[----:B------:R-:W-:-:S03]  /*2c30*/  VIADDMNMX R22, R0, R18, R21, PT ;  /* 0x0000001200167246 */ /* 0x000fc60003800115 */
[----:B------:R-:W-:Y:S04]  /*2c40*/  STS [R8], R19 ;  /* 0x0000001308007388 */ /* 0x000fe80000000800 */
[----:B------:R-:W-:Y:S04]  /*2c50*/  LDS R0, [R9+0x6c] ;  /* 0x00006c0009007984 */ /* 0x000fe80000000800 */
[----:B------:R-:W0:Y:S02]  /*2c60*/  LDS R18, [R12+0x2150] ;  /* 0x002150000c127984 */ /* 0x000e240000000800 */
[----:B0-----:R-:W-:-:S05]  /*2c70*/  VIADDMNMX R17, R18, R0, R17, PT ;  /* 0x0000000012117246 */ /* 0x001fca0003800111 */
[----:B------:R-:W-:Y:S04]  /*2c80*/  STS [R8+0x68], R17 ;  /* 0x0000681108007388 */ /* 0x000fe80000000800 */
[----:B------:R-:W-:Y:S04]  /*2c90*/  LDS R24, [R9+0x6c] ;  /* 0x00006c0009187984 */ /* 0x000fe80000000800 */
[----:B------:R-:W0:Y:S01]  /*2ca0*/  LDS R0, [R12+0x21b8] ;  /* 0x0021b8000c007984 */ /* 0x000e220000000800 */
[----:B------:R-:W-:-:S04]  /*2cb0*/  VIADDMNMX R21, R14, R10, R23, PT ;  /* 0x0000000a0e157246 */ /* 0x000fc80003800117 */
[----:B0-----:R-:W-:-:S05]  /*2cc0*/  VIADDMNMX R21, R0, R24, R21, PT ;  /* 0x0000001800157246 */ /* 0x001fca0003800115 */
[----:B------:R-:W-:Y:S04]  /*2cd0*/  STS [R8+0xd0], R21 ;  /* 0x0000d01508007388 */ /* 0x000fe80000000800 */
[----:B------:R-:W0:Y:S02]  /*2ce0*/  LDS R10, [R9+0x201c] ;  /* 0x00201c00090a7984 */ /* 0x000e240000000800 */
[----:B0-----:R-:W-:-:S05]  /*2cf0*/  VIADDMNMX R15, R20, R10, R15, PT ;  /* 0x0000000a140f7246 */ /* 0x001fca000380010f */
[----:B------:R-:W-:Y:S04]  /*2d00*/  STS [R8+0x1fb0], R15 ;  /* 0x001fb00f08007388 */ /* 0x000fe80000000800 */
[----:B------:R-:W0:Y:S02]  /*2d10*/  LDS R10, [R9+0x201c] ;  /* 0x00201c00090a7984 */ /* 0x000e240000000800 */
[----:B0-----:R-:W-:-:S05]  /*2d20*/  VIADDMNMX R27, R18, R10, R27, PT ;  /* 0x0000000a121b7246 */ /* 0x001fca000380011b */
[----:B------:R-:W-:Y:S04]  /*2d30*/  STS [R8+0x2018], R27 ;  /* 0x0020181b08007388 */ /* 0x000fe80000000800 */
        /* <DEDUP_REMOVED lines=11> */
[----:B------:R-:W0:Y:S02]  /*2df0*/  LDS R20, [R12+0x2220] ;  /* 0x002220000c147984 */ /* 0x000e240000000800 */
[----:B0-----:R-:W-:-:S02]  /*2e00*/  VIADDMNMX R19, R20, R13, R19, PT ;  /* 0x0000000d14137246 */ /* 0x001fc40003800113 */
[----:B------:R-:W-:Y:S04]  /*2e10*/  LDS R13, [R9+0x3fcc] ;  /* 0x003fcc00090d7984 */ /* 0x000fe80000000800 */
[----:B------:R-:W-:Y:S04]  /*2e20*/  STS [R8], R19 ;  /* 0x0000001308007388 */ /* 0x000fe80000000800 */
[----:B------:R-:W-:Y:S04]  /*2e30*/  LDS R18, [R9+0x70] ;  /* 0x0000700009127984 */ /* 0x000fe80000000800 */
[----:B------:R-:W0:Y:S02]  /*2e40*/  LDS R22, [R12+0x2288] ;  /* 0x002288000c167984 */ /* 0x000e240000000800 */
[----:B0-----:R-:W-:-:S05]  /*2e50*/  VIADDMNMX R17, R22, R18, R17, PT ;  /* 0x0000001216117246 */ /* 0x001fca0003800111 */
[----:B------:R-:W-:Y:S04]  /*2e60*/  STS [R8+0x68], R17 ;  /* 0x0000681108007388 */ /* 0x000fe80000000800 */
[----:B------:R-:W0:Y:S01]  /*2e70*/  LDS R18, [R9+0x2020] ;  /* 0x0020200009127984 */ /* 0x000e220000000800 */
[----:B------:R-:W-:-:S03]  /*2e80*/  VIADDMNMX R11, R14, R16, R11, PT ;  /* 0x000000100e0b7246 */ /* 0x000fc6000380010b */
[----:B------:R-:W-:Y:S01]  /*2e90*/  LDS R16, [R9+0x70] ;  /* 0x0000700009107984 */ /* 0x000fe20000000800 */
[----:B0-----:R-:W-:-:S03]  /*2ea0*/  VIADDMNMX R15, R20, R18, R15, PT ;  /* 0x00000012140f7246 */ /* 0x001fc6000380010f */
[----:B------:R-:W-:Y:S04]  /*2eb0*/  LDS R18, [R12+0x22f0] ;  /* 0x0022f0000c127984 */ /* 0x000fe80000000800 */
[----:B------:R-:W-:Y:S04]  /*2ec0*/  STS [R8+0x1fb0], R15 ;  /* 0x001fb00f08007388 */ /* 0x000fe80000000800 */
[----:B------:R-:W0:Y:S02]  /*2ed0*/  LDS R14, [R9+0x2020] ;  /* 0x00202000090e7984 */ /* 0x000e240000000800 */
        /* <DEDUP_REMOVED lines=36> */
[----:B------:R-:W-:Y:S04]  /*3120*/  LDS R22, [R9+0x78] ;  /* 0x0000780009167984 */ /* 0x000fe80000000800 */
[----:B------:R-:W0:Y:S01]  /*3130*/  LDS R14, [R12+0x2490] ;  /* 0x002490000c0e7984 */ /* 0x000e220000000800 */
[C---:B------:R-:W-:Y:S02]  /*3140*/  VIADDMNMX R21, R18.reuse, R16, R21, PT ;  /* 0x0000001012157246 */ /* 0x040fe40003800115 */
[----:B------:R-:W-:-:S02]  /*3150*/  VIADDMNMX R20, R18, R20, R10, PT ;  /* 0x0000001412147246 */ /* 0x000fc4000380010a */
[----:B------:R-:W-:Y:S01]  /*3160*/  LDS R18, [R9+0x3fd4] ;  /* 0x003fd40009127984 */ /* 0x000fe20000000800 */
[----:B0-----:R-:W-:-:S05]  /*3170*/  VIADDMNMX R19, R14, R22, R19, PT ;  /* 0x000000160e137246 */ /* 0x001fca0003800113 */
        /* <DEDUP_REMOVED lines=166> */
[----:B------:R-:W-:Y:S02]  /*3be0*/  VIADDMNMX R22, R18, R14, R10, PT ;  /* 0x0000000e12167246 */ /* 0x000fe4000380010a */
[----:B------:R-:W-:Y:S04]  /*3bf0*/  LDS R10, [R9+0x3fec] ;  /* 0x003fec00090a7984 */ /* 0x000fe80000000800 */
        /* <DEDUP_REMOVED lines=163> */
[----:B------:R-:W0:Y:S02]  /*4630*/  LDS R20, [R12+0x3330] ;  /* 0x003330000c147984 */ /* 0x000e240000000800 */
[----:B0-----:R-:W-:-:S02]  /*4640*/  VIADDMNMX R29, R20, R22, R29, PT ;  /* 0x00000016141d7246 */ /* 0x001fc4000380011d */
[C---:B------:R-:W-:Y:S02]  /*4650*/  VIADDMNMX R22, R16.reuse, R0, R11, PT ;  /* 0x0000000010167246 */ /* 0x040fe4000380010b */
[----:B------:R-:W-:Y:S01]  /*4660*/  LDS R0, [R9+0x4004] ;  /* 0x0040040009007984 */ /* 0x000fe20000000800 */
        /* <DEDUP_REMOVED lines=120> */
[----:B------:R-:W0:Y:S02]  /*4df0*/  LDS R20, [R9+0x2068] ;  /* 0x0020680009147984 */ /* 0x000e240000000800 */
[----:B0-----:R-:W-:Y:S02]  /*4e00*/  VIADDMNMX R21, R14, R20, R21, PT ;  /* 0x000000140e157246 */ /* 0x001fe40003800115 */
[----:B------:R-:W-:Y:S02]  /*4e10*/  VIADDMNMX R20, R16, R0, R11, PT ;  /* 0x0000000010147246 */ /* 0x000fe4000380010b */
[----:B------:R-:W-:Y:S04]  /*4e20*/  LDS R0, [R9+0xb8] ;  /* 0x0000b80009007984 */ /* 0x000fe80000000800 */
        /* <DEDUP_REMOVED lines=167> */
[----:B------:R-:W-:Y:S04]  /*58a0*/  LDS R16, [R9+0xd0] ;  /* 0x0000d00009107984 */ /* 0x000fe80000000800 */
[----:B------:R-:W0:Y:S02]  /*58b0*/  LDS R14, [R12+0x4030] ;  /* 0x004030000c0e7984 */ /* 0x000e240000000800 */
        /* <DEDUP_REMOVED lines=767> */
[----:B------:R-:W0:Y:S04]  /*88b0*/  LDS R0, [R9+0x4094] ;  /* 0x0040940009007984 */ /* 0x000e280000000800 */
        /* <DEDUP_REMOVED lines=8> */
[----:B0-----:R-:W-:-:S05]  /*8940*/  VIADDMNMX R11, R14, R0, R11, PT ;  /* 0x000000000e0b7246 */ /* 0x001fca000380010b */
[----:B------:R-:W-:Y:S04]  /*8950*/  STG.E desc[UR4][R2.64+0xd0], R11 ;  /* 0x0000d00b02007986 */ /* 0x000fe8000c101904 */
[----:B------:R-:W-:Y:S01]  /*8960*/  STS [R8+0x4030], R11 ;  /* 0x0040300b08007388 */ /* 0x000fe20000000800 */
[----:B------:R-:W-:Y:S05]  /*8970*/  EXIT ;  /* 0x000000000000794d */ /* 0x000fea0003800000 */
.L_x_1:
        /* <DEDUP_REMOVED lines=16> */
.L_x_5:


//--------------------- .text._Z17phase2_kernel_rowPiii --------------------------
	.section	.text._Z17phase2_kernel_rowPiii,"ax",@progbits
	.align	128
        .global         _Z17phase2_kernel_rowPiii
        .type           _Z17phase2_kernel_rowPiii,@function
        .size           _Z17phase2_kernel_rowPiii,(.L_x_6 - _Z17phase2_kernel_rowPiii)
        .other          _Z17phase2_kernel_rowPiii,@"STO_CUDA_ENTRY STV_DEFAULT"
_Z17phase2_kernel_rowPiii:
.text._Z17phase2_kernel_rowPiii:
[----:B------:R-:W-:Y:S01]  /*0000*/  LDC R1, c[0x0][0x37c] ;  /* 0x0000df00ff017b82 */ /* 0x000fe20000000800 */
[----:B------:R-:W0:Y:S07]  /*0010*/  S2R R0, SR_TID.Y ;  /* 0x0000000000007919 */ /* 0x000e2e0000002200 */
[----:B------:R-:W1:Y:S01]  /*0020*/  LDC.64 R4, c[0x0][0x388] ;  /* 0x0000e200ff047b82 */ /* 0x000e620000000a00 */
[----:B------:R-:W2:Y:S01]  /*0030*/  LDCU.64 UR6, c[0x0][0x358] ;  /* 0x00006b00ff0677ac */ /* 0x000ea20008000a00 */
[----:B------:R-:W3:Y:S06]  /*0040*/  S2R R18, SR_TID.X ;  /* 0x0000000000127919 */ /* 0x000eec0000002100 */
[----:B------:R-:W4:Y:S08]  /*0050*/  S2UR UR4, SR_CTAID.X ;  /* 0x00000000000479c3 */ /* 0x000f300000002500 */
[----:B------:R-:W5:Y:S01]  /*0060*/  LDC.64 R2, c[0x0][0x380] ;  /* 0x0000e000ff027b82 */ /* 0x000f620000000a00 */
[----:B-1----:R-:W-:-:S02]  /*0070*/  IMAD R9, R5, 0x4e, RZ ;  /* 0x0000004e05097824 */ /* 0x002fc400078e02ff */
[----:B0-----:R-:W-:Y:S01]  /*0080*/  IMAD R5, R5, 0x4e, R0 ;  /* 0x0000004e05057824 */ /* 0x001fe200078e0200 */
[----:B----4-:R-:W-:-:S03]  /*0090*/  UIMAD UR4, UR4, 0x4e, URZ ;  /* 0x0000004e040478a4 */ /* 0x010fc6000f8e02ff */
[----:B------:R-:W-:-:S03]  /*00a0*/  IMAD R7, R5, R4, R9 ;  /* 0x0000000405077224 */ /* 0x000fc600078e0209 */
[----:B------:R-:W-:Y:S02]  /*00b0*/  IMAD R11, R5, R4, UR4 ;  /* 0x00000004050b7e24 */ /* 0x000fe4000f8e0204 */
[--C-:B---3--:R-:W-:Y:S02]  /*00c0*/  IMAD.IADD R7, R7, 0x1, R18.reuse ;  /* 0x0000000107077824 */ /* 0x108fe400078e0212 */
[----:B------:R-:W-:Y:S02]  /*00d0*/  IMAD.IADD R11, R11, 0x1, R18 ;  /* 0x000000010b0b7824 */ /* 0x000fe400078e0212 */
[----:B-----5:R-:W-:-:S04]  /*00e0*/  IMAD.WIDE R20, R7, 0x4, R2 ;  /* 0x0000000407147825 */ /* 0x020fc800078e0202 */
[----:B------:R-:W-:Y:S01]  /*00f0*/  IMAD.WIDE R6, R11, 0x4, R2 ;  /* 0x000000040b067825 */ /* 0x000fe200078e0202 */
[----:B--2---:R-:W2:Y:S04]  /*0100*/  LDG.E R14, desc[UR6][R20.64] ;  /* 0x00000006140e7981 */ /* 0x004ea8000c1e1900 */
[----:B------:R-:W3:Y:S01]  /*0110*/  LDG.E R15, desc[UR6][R6.64] ;  /* 0x00000006060f7981 */ /* 0x000ee2000c1e1900 */
[----:B------:R-:W-:Y:S01]  /*0120*/  MOV R8, 0x400 ;  /* 0x0000040000087802 */ /* 0x000fe20000000f00 */
[C---:B------:R-:W-:Y:S01]  /*0130*/  VIADD R11, R5.reuse, 0x1a ;  /* 0x0000001a050b7836 */ /* 0x040fe20000000000 */
[----:B------:R-:W0:Y:S01]  /*0140*/  S2R R10, SR_CgaCtaId ;  /* 0x00000000000a7919 */ /* 0x000e220000008800 */
[----:B------:R-:W-:Y:S02]  /*0150*/  VIADD R13, R5, 0x34 ;  /* 0x00000034050d7836 */ /* 0x000fe40000000000 */
[----:B------:R-:W-:Y:S01]  /*0160*/  IMAD R5, R11, R4, R9 ;  /* 0x000000040b057224 */ /* 0x000fe200078e0209 */
[----:B------:R-:W4:Y:S01]  /*0170*/  LDG.E R16, desc[UR6][R20.64+0x68] ;  /* 0x0000680614107981 */ /* 0x000f22000c1e1900 */
[----:B------:R-:W-:-:S02]  /*0180*/  VIADD R19, R8, 0x5f10 ;  /* 0x00005f1008137836 */ /* 0x000fc40000000000 */
[-C--:B------:R-:W-:Y:S02]  /*0190*/  IMAD R11, R11, R4.reuse, UR4 ;  /* 0x000000040b0b7e24 */ /* 0x080fe4000f8e0204 */
[CC--:B------:R-:W-:Y:S02]  /*01a0*/  IMAD R17, R13.reuse, R4.reuse, R9 ;  /* 0x000000040d117224 */ /* 0x0c0fe400078e0209 */
[----:B------:R-:W-:Y:S02]  /*01b0*/  IMAD R13, R13, R4, UR4 ;  /* 0x000000040d0d7e24 */ /* 0x000fe4000f8e0204 */
[--C-:B------:R-:W-:Y:S02]  /*01c0*/  IMAD.IADD R5, R5, 0x1, R18.reuse ;  /* 0x0000000105057824 */ /* 0x100fe400078e0212 */
[--C-:B------:R-:W-:Y:S02]  /*01d0*/  IMAD.IADD R11, R11, 0x1, R18.reuse ;  /* 0x000000010b0b7824 */ /* 0x100fe400078e0212 */
[----:B------:R-:W-:-:S02]  /*01e0*/  IMAD.IADD R23, R17, 0x1, R18 ;  /* 0x0000000111177824 */ /* 0x000fc400078e0212 */
[----:B------:R-:W-:Y:S01]  /*01f0*/  IMAD.IADD R25, R13, 0x1, R18 ;  /* 0x000000010d197824 */ /* 0x000fe200078e0212 */
[----:B------:R-:W5:Y:S01]  /*0200*/  LDG.E R17, desc[UR6][R20.64+0xd0] ;  /* 0x0000d00614117981 */ /* 0x000f62000c1e1900 */
[----:B------:R-:W-:-:S04]  /*0210*/  IMAD.WIDE R12, R5, 0x4, R2 ;  /* 0x00000004050c7825 */ /* 0x000fc800078e0202 */
[--C-:B------:R-:W-:Y:S01]  /*0220*/  IMAD.WIDE R4, R11, 0x4, R2.reuse ;  /* 0x000000040b047825 */ /* 0x100fe200078e0202 */
[----:B------:R-:W5:Y:S04]  /*0230*/  LDG.E R22, desc[UR6][R12.64+0x68] ;  /* 0x000068060c167981 */ /* 0x000f68000c1e1900 */
[----:B------:R-:W5:Y:S01]  /*0240*/  LDG.E R21, desc[UR6][R6.64+0x68] ;  /* 0x0000680606157981 */ /* 0x000f62000c1e1900 */
[C---:B0-----:R-:W-:Y:S02]  /*0250*/  LEA R19, R10.reuse, R19, 0x18 ;  /* 0x000000130a137211 */ /* 0x041fe400078ec0ff */
[----:B------:R-:W-:Y:S01]  /*0260*/  LEA R9, R10, R8, 0x18 ;  /* 0x000000080a097211 */ /* 0x000fe200078ec0ff */
[----:B------:R-:W-:Y:S01]  /*0270*/  IMAD.WIDE R10, R23, 0x4, R2 ;  /* 0x00000004170a7825 */ /* 0x000fe200078e0202 */
[----:B------:R-:W5:Y:S03]  /*0280*/  LDG.E R27, desc[UR6][R4.64] ;  /* 0x00000006041b7981 */ /* 0x000f66000c1e1900 */
[----:B------:R-:W-:Y:S01]  /*0290*/  IMAD R8, R18, 0x4, R19 ;  /* 0x0000000412087824 */ /* 0x000fe200078e0213 */
[----:B------:R-:W5:Y:S01]  /*02a0*/  LDG.E R23, desc[UR6][R12.64] ;  /* 0x000000060c177981 */ /* 0x000f62000c1e1900 */
[----:B------:R-:W-:-:S03]  /*02b0*/  IMAD R9, R0, 0x138, R9 ;  /* 0x0000013800097824 */ /* 0x000fc600078e0209 */
[----:B------:R-:W5:Y:S01]  /*02c0*/  LDG.E R19, desc[UR6][R6.64+0xd0] ;  /* 0x0000d00606137981 */ /* 0x000f62000c1e1900 */
[----:B------:R-:W-:-:S03]  /*02d0*/  IMAD.WIDE R2, R25, 0x4, R2 ;  /* 0x0000000419027825 */ /* 0x000fc600078e0202 */
[----:B------:R-:W5:Y:S01]  /*02e0*/  LDG.E R29, desc[UR6][R4.64+0x68] ;  /* 0x00006806041d7981 */ /* 0x000f62000c1e1900 */
[----:B------:R-:W-:Y:S02]  /*02f0*/  IMAD R25, R18, 0x4, R9 ;  /* 0x0000000412197824 */ /* 0x000fe400078e0209 */
[----:B------:R-:W-:Y:S01]  /*0300*/  IMAD R0, R0, 0x138, R8 ;  /* 0x0000013800007824 */ /* 0x000fe200078e0208 */
[----:B------:R-:W5:Y:S04]  /*0310*/  LDG.E R24, desc[UR6][R12.64+0xd0] ;  /* 0x0000d0060c187981 */ /* 0x000f68000c1e1900 */
[----:B------:R-:W5:Y:S04]  /*0320*/  LDG.E R20, desc[UR6][R10.64] ;  /* 0x000000060a147981 */ /* 0x000f68000c1e1900 */
[----:B------:R-:W5:Y:S04]  /*0330*/  LDG.E R18, desc[UR6][R10.64+0x68] ;  /* 0x000068060a127981 */ /* 0x000f68000c1e1900 */
[----:B------:R-:W5:Y:S04]  /*0340*/  LDG.E R13, desc[UR6][R4.64+0xd0] ;  /* 0x0000d006040d7981 */ /* 0x000f68000c1e1900 */
[----:B------:R-:W5:Y:S04]  /*0350*/  LDG.E R12, desc[UR6][R2.64] ;  /* 0x00000006020c7981 */ /* 0x000f68000c1e1900 */
[----:B------:R-:W5:Y:S04]  /*0360*/  LDG.E R26, desc[UR6][R2.64+0x68] ;  /* 0x00006806021a7981 */ /* 0x000f68000c1e1900 */
[----:B------:R-:W5:Y:S04]  /*0370*/  LDG.E R28, desc[UR6][R10.64+0xd0] ;  /* 0x0000d0060a1c7981 */ /* 0x000f68000c1e1900 */
[----:B--2---:R-:W-:Y:S04]  /*0380*/  STS [R25], R14 ;  /* 0x0000000e19007388 */ /* 0x004fe80000000800 */
[----:B---3--:R0:W-:Y:S04]  /*0390*/  STS [R0], R15 ;  /* 0x0000000f00007388 */ /* 0x0081e80000000800 */
[----:B0-----:R-:W2:Y:S04]  /*03a0*/  LDG.E R15, desc[UR6][R2.64+0xd0] ;  /* 0x0000d006020f7981 */ /* 0x001ea8000c1e1900 */
[----:B----4-:R-:W-:Y:S04]  /*03b0*/  STS [R25+0x68], R16 ;  /* 0x0000681019007388 */ /* 0x010fe80000000800 */
[----:B-----5:R-:W-:Y:S04]  /*03c0*/  STS [R0+0x68], R21 ;  /* 0x0000681500007388 */ /* 0x020fe80000000800 */
        /* <DEDUP_REMOVED lines=19> */
[----:B------:R-:W-:Y:S04]  /*0500*/  LDS R21, [R0+0x3f60] ;  /* 0x003f600000157984 */ /* 0x000fe80000000800 */
[----:B------:R-:W-:Y:S04]  /*0510*/  LDS R19, [R0+0x3fc8] ;  /* 0x003fc80000137984 */ /* 0x000fe80000000800 */
[----:B------:R-:W-:Y:S04]  /*0520*/  LDS R17, [R0+0x2018] ;  /* 0x0020180000117984 */ /* 0x000fe80000000800 */
[----:B------:R-:W-:Y:S01]  /*0530*/  LDS R18, [R0+0x4030] ;  /* 0x0040300000127984 */ /* 0x000fe20000000800 */
[----:B0-----:R-:W-:-:S05]  /*0540*/  VIADDMNMX R11, R14, R10, R11, PT ;  /* 0x0000000a0e0b7246 */ /* 0x001fca000380010b */
[----:B------:R-:W-:Y:S04]  /*0550*/  STS [R0], R11 ;  /* 0x0000000b00007388 */ /* 0x000fe80000000800 */
[----:B------:R-:W0:Y:S02]  /*0560*/  LDS R12, [R8+0x68] ;  /* 0x00006800080c7984 */ /* 0x000e240000000800 */
[-C--:B0-----:R-:W-:Y:S02]  /*0570*/  VIADDMNMX R27, R12, R10.reuse, R13, PT ;  /* 0x0000000a0c1b7246 */ /* 0x081fe4000380010d */
[----:B------:R-:W-:Y:S04]  /*0580*/  LDS R13, [R0+0xd0] ;  /* 0x0000d000000d7984 */ /* 0x000fe80000000800 */
[----:B------:R-:W-:Y:S04]  /*0590*/  STS [R0+0x68], R27 ;  /* 0x0000681b00007388 */ /* 0x000fe80000000800 */
[----:B------:R-:W0:Y:S02]  /*05a0*/  LDS R12, [R8+0xd0] ;  /* 0x0000d000080c7984 */ /* 0x000e240000000800 */
[----:B0-----:R-:W-:-:S05]  /*05b0*/  VIADDMNMX R29, R12, R10, R13, PT ;  /* 0x0000000a0c1d7246 */ /* 0x001fca000380010d */
[----:B------:R-:W-:Y:S04]  /*05c0*/  STS [R0+0xd0], R29 ;  /* 0x0000d01d00007388 */ /* 0x000fe80000000800 */
[----:B------:R-:W-:Y:S04]  /*05d0*/  LDS R10, [R8] ;  /* 0x00000000080a7984 */ /* 0x000fe80000000800 */
[----:B------:R-:W0:Y:S04]  /*05e0*/  LDS R13, [R9+0x3f60] ;  /* 0x003f6000090d7984 */ /* 0x000e280000000800 */
[----:B------:R-:W1:Y:S04]  /*05f0*/  LDS R16, [R8+0x68] ;  /* 0x0000680008107984 */ /* 0x000e680000000800 */
[----:B------:R-:W-:Y:S04]  /*0600*/  LDS R15, [R9+0x1fb0] ;  /* 0x001fb000090f7984 */ /* 0x000fe80000000800 */
[----:B------:R-:W-:Y:S01]  /*0610*/  LDS R14, [R8+0xd0] ;  /* 0x0000d000080e7984 */ /* 0x000fe20000000800 */
[----:B0-----:R-:W-:-:S02]  /*0620*/  VIADDMNMX R21, R10, R13, R21, PT ;  /* 0x0000000d0a157246 */ /* 0x001fc40003800115 */
[----:B-1----:R-:W-:-:S03]  /*0630*/  VIADDMNMX R19, R16, R13, R19, PT ;  /* 0x0000000d10137246 */ /* 0x002fc60003800113 */
[----:B------:R-:W-:Y:S04]  /*0640*/  STS [R0+0x3f60], R21 ;  /* 0x003f601500007388 */ /* 0x000fe80000000800 */
[----:B------:R-:W-:Y:S04]  /*0650*/  STS [R0+0x3fc8], R19 ;  /* 0x003fc81300007388 */ /* 0x000fe80000000800 */
[----:B------:R-:W-:Y:S04]  /*0660*/  LDS R12, [R9+0x4] ;  /* 0x00000400090c7984 */ /* 0x000fe80000000800 */
[----:B------:R-:W0:Y:S02]  /*0670*/  LDS R23, [R8+0x138] ;  /* 0x0001380008177984 */ /* 0x000e240000000800 */
[----:B0-----:R-:W-:-:S05]  /*0680*/  VIADDMNMX R23, R23, R12, R11, PT ;  /* 0x0000000c17177246 */ /* 0x001fca000380010b */
[----:B------:R-:W-:Y:S04]  /*0690*/  STS [R0], R23 ;  /* 0x0000001700007388 */ /* 0x000fe80000000800 */
[----:B------:R-:W0:Y:S02]  /*06a0*/  LDS R11, [R8+0x1a0] ;  /* 0x0001a000080b7984 */ /* 0x000e240000000800 */
[----:B0-----:R-:W-:-:S05]  /*06b0*/  VIADDMNMX R27, R11, R12, R27, PT ;  /* 0x0000000c0b1b7246 */ /* 0x001fca000380011b */
[----:B------:R-:W-:Y:S04]  /*06c0*/  STS [R0+0x68], R27 ;  /* 0x0000681b00007388 */ /* 0x000fe80000000800 */
[----:B------:R-:W0:Y:S02]  /*06d0*/  LDS R11, [R8+0x208] ;  /* 0x00020800080b7984 */ /* 0x000e240000000800 */
[----:B0-----:R-:W-:Y:S02]  /*06e0*/  VIADDMNMX R29, R11, R12, R29, PT ;  /* 0x0000000c0b1d7246 */ /* 0x001fe4000380011d */
[----:B------:R-:W0:Y:S04]  /*06f0*/  LDS R11, [R0+0x1fb0] ;  /* 0x001fb000000b7984 */ /* 0x000e280000000800 */
[----:B------:R-:W-:Y:S04]  /*0700*/  STS [R0+0xd0], R29 ;  /* 0x0000d01d00007388 */ /* 0x000fe80000000800 */
[----:B------:R-:W-:Y:S04]  /*0710*/  LDS R25, [R9+0x1fb4] ;  /* 0x001fb40009197984 */ /* 0x000fe80000000800 */
[----:B------:R-:W1:Y:S01]  /*0720*/  LDS R12, [R8+0x138] ;  /* 0x00013800080c7984 */ /* 0x000e620000000800 */
[----:B0-----:R-:W-:-:S04]  /*0730*/  VIADDMNMX R11, R10, R15, R11, PT ;  /* 0x0000000f0a0b7246 */ /* 0x001fc8000380010b */
[----:B-1----:R-:W-:-:S05]  /*0740*/  VIADDMNMX R11, R12, R25, R11, PT ;  /* 0x000000190c0b7246 */ /* 0x002fca000380010b */
[----:B------:R-:W-:Y:S04]  /*0750*/  STS [R0+0x1fb0], R11 ;  /* 0x001fb00b00007388 */ /* 0x000fe80000000800 */
[----:B------:R-:W0:Y:S01]  /*0760*/  LDS R10, [R8+0x1a0] ;  /* 0x0001a000080a7984 */ /* 0x000e220000000800 */
[----:B------:R-:W-:-:S03]  /*0770*/  VIADDMNMX R17, R16, R15, R17, PT ;  /* 0x0000000f10117246 */ /* 0x000fc60003800111 */
[----:B------:R-:W1:Y:S01]  /*0780*/  LDS R16, [R0+0x2080] ;  /* 0x0020800000107984 */ /* 0x000e620000000800 */
[----:B0-----:R-:W-:-:S05]  /*0790*/  VIADDMNMX R17, R10, R25, R17, PT ;  /* 0x000000190a117246 */ /* 0x001fca0003800111 */
[----:B------:R-:W-:Y:S04]  /*07a0*/  STS [R0+0x2018], R17 ;  /* 0x0020181100007388 */ /* 0x000fe80000000800 */
[----:B------:R-:W0:Y:S01]  /*07b0*/  LDS R20, [R8+0x208] ;  /* 0x0002080008147984 */ /* 0x000e220000000800 */
[----:B-1----:R-:W-:-:S04]  /*07c0*/  VIADDMNMX R16, R14, R15, R16, PT ;  /* 0x0000000f0e107246 */ /* 0x002fc80003800110 */
        /* <DEDUP_REMOVED lines=14> */
[----:B0-----:R-:W-:-:S05]  /*08b0*/  VIADDMNMX R29, R18, R14, R29, PT ;  /* 0x0000000e121d7246 */ /* 0x001fca000380011d */
[----:B------:R-:W-:Y:S04]  /*08c0*/  STS [R0+0xd0], R29 ;  /* 0x0000d01d00007388 */ /* 0x000fe80000000800 */
[----:B------:R-:W-:Y:S04]  /*08d0*/  LDS R14, [R9+0xc] ;  /* 0x00000c00090e7984 */ /* 0x000fe80000000800 */
[----:B------:R-:W0:Y:S01]  /*08e0*/  LDS R18, [R8+0x3a8] ;  /* 0x0003a80008127984 */ /* 0x000e220000000800 */
[-C--:B------:R-:W-:Y:S02]  /*08f0*/  VIADDMNMX R21, R12, R16.reuse, R21, PT ;  /* 0x000000100c157246 */ /* 0x080fe40003800115 */
[----:B------:R-:W-:Y:S01]  /*0900*/  VIADDMNMX R19, R10, R16, R19, PT ;  /* 0x000000100a137246 */ /* 0x000fe20003800113 */
[----:B------:R-:W-:Y:S04]  /*0910*/  LDS R20, [R8+0x2d8] ;  /* 0x0002d80008147984 */ /* 0x000fe80000000800 */
[----:B------:R-:W-:Y:S04]  /*0920*/  LDS R16, [R8+0x270] ;  /* 0x0002700008107984 */ /* 0x000fe80000000800 */
[----:B------:R-:W-:Y:S04]  /*0930*/  LDS R10, [R9+0x3f68] ;  /* 0x003f6800090a7984 */ /* 0x000fe80000000800 */
[----:B------:R-:W-:Y:S01]  /*0940*/  LDS R12, [R8+0x340] ;  /* 0x00034000080c7984 */ /* 0x000fe20000000800 */
[----:B0-----:R-:W-:-:S03]  /*0950*/  VIADDMNMX R23, R18, R14, R23, PT ;  /* 0x0000000e12177246 */ /* 0x001fc60003800117 */
[----:B------:R-:W-:Y:S04]  /*0960*/  LDS R18, [R9+0x1fb8] ;  /* 0x001fb80009127984 */ /* 0x000fe80000000800 */
[----:B------:R-:W-:Y:S04]  /*0970*/  STS [R0], R23 ;  /* 0x0000001700007388 */ /* 0x000fe80000000800 */
        /* <DEDUP_REMOVED lines=8> */
[----:B------:R-:W-:Y:S04]  /*0a00*/  LDS R22, [R8+0x3a8] ;  /* 0x0003a80008167984 */ /* 0x000fe80000000800 */
[----:B------:R-:W0:Y:S04]  /*0a10*/  LDS R14, [R9+0x3f6c] ;  /* 0x003f6c00090e7984 */ /* 0x000e280000000800 */
[----:B------:R-:W1:Y:S04]  /*0a20*/  LDS R11, [R8+0x410] ;  /* 0x00041000080b7984 */ /* 0x000e680000000800 */
[----:B------:R-:W2:Y:S01]  /*0a30*/  LDS R16, [R9+0x1fbc] ;  /* 0x001fbc0009107984 */ /* 0x000ea20000000800 */
[----:B------:R-:W-:-:S02]  /*0a40*/  VIADDMNMX R24, R20, R10, R19, PT ;  /* 0x0000000a14187246 */ /* 0x000fc40003800113 */
[-C--:B------:R-:W-:Y:S02]  /*0a50*/  VIADDMNMX R17, R20, R18.reuse, R17, PT ;  /* 0x0000001214117246 */ /* 0x080fe40003800111 */
[----:B------:R-:W-:Y:S02]  /*0a60*/  VIADDMNMX R18, R12, R18, R15, PT ;  /* 0x000000120c127246 */ /* 0x000fe4000380010f */
[CC--:B0-----:R-:W-:Y:S02]  /*0a70*/  VIADDMNMX R19, R22.reuse, R14.reuse, R21, PT ;  /* 0x0000000e16137246 */ /* 0x0c1fe40003800115 */
[----:B-1----:R-:W-:Y:S02]  /*0a80*/  VIADDMNMX R21, R11, R14, R24, PT ;  /* 0x0000000e0b157246 */ /* 0x002fe40003800118 */
[----:B--2---:R-:W-:Y:S02]  /*0a90*/  VIADDMNMX R15, R22, R16, R25, PT ;  /* 0x00000010160f7246 */ /* 0x004fe40003800119 */
[----:B------:R-:W-:Y:S04]  /*0aa0*/  LDS R25, [R8+0x478] ;  /* 0x0004780008197984 */ /* 0x000fe80000000800 */
        /* <DEDUP_REMOVED lines=15> */
[----:B------:R-:W-:Y:S04]  /*0ba0*/  STS [R0+0x1fb0], R15 ;  /* 0x001fb00f00007388 */ /* 0x000fe80000000800 */
[----:B------:R-:W0:Y:S01]  /*0bb0*/  LDS R22, [R8+0x548] ;  /* 0x0005480008167984 */ /* 0x000e220000000800 */
[-C--:B------:R-:W-:Y:S02]  /*0bc0*/  VIADDMNMX R11, R11, R16.reuse, R17, PT ;  /* 0x000000100b0b7246 */ /* 0x080fe40003800111 */
[----:B------:R-:W-:Y:S02]  /*0bd0*/  VIADDMNMX R17, R25, R16, R18, PT ;  /* 0x0000001019117246 */ /* 0x000fe40003800112 */
[----:B0-----:R-:W-:-:S05]  /*0be0*/  VIADDMNMX R11, R22, R24, R11, PT ;  /* 0x00000018160b7246 */ /* 0x001fca000380010b */
[----:B------:R-:W-:Y:S04]  /*0bf0*/  STS [R0+0x2018], R11 ;  /* 0x0020180b00007388 */ /* 0x000fe80000000800 */
[----:B------:R-:W0:Y:S01]  /*0c00*/  LDS R18, [R8+0x5b0] ;  /* 0x0005b00008127984 */ /* 0x000e220000000800 */
[----:B------:R-:W-:Y:S02]  /*0c10*/  VIADDMNMX R10, R12, R10, R13, PT ;  /* 0x0000000a0c0a7246 */ /* 0x000fe4000380010d */
        /* <DEDUP_REMOVED lines=42> */
[-C--:B0-----:R-:W-:Y:S02]  /*0ec0*/  VIADDMNMX R19, R27, R14.reuse, R24, PT ;  /* 0x0000000e1b137246 */ /* 0x081fe40003800118 */
        /* <DEDUP_REMOVED lines=20> */
[----:B------:R-:W-:-:S04]  /*1010*/  VIADDMNMX R11, R25, R16, R11, PT ;  /* 0x00000010190b7246 */ /* 0x000fc8000380010b */
        /* <DEDUP_REMOVED lines=309> */
[----:B0-----:R-:W-:-:S05]  /*2370*/  VIADDMNMX R27, R22, R14, R27, PT ;  /* 0x0000000e161b7246 */ /* 0x001fca000380011b */
[----:B------:R-:W-:Y:S04]  /*2380*/  STS [R0+0x68], R27 ;  /* 0x0000681b00007388 */ /* 0x000fe80000000800 */
[----:B------:R-:W0:Y:S01]  /*2390*/  LDS R22, [R8+0x1a68] ;  /* 0x001a680008167984 */ /* 0x000e220000000800 */
[----:B------:R-:W-:Y:S02]  /*23a0*/  VIADDMNMX R23, R16, R10, R19, PT ;  /* 0x0000000a10177246 */ /* 0x000fe40003800113 */
[----:B0-----:R-:W-:Y:S02]  /*23b0*/  VIADDMNMX R29, R22, R14, R29, PT ;  /* 0x0000000e161d7246 */ /* 0x001fe4000380011d */
[----:B------:R-:W-:-:S03]  /*23c0*/  VIADDMNMX R22, R16, R20, R15, PT ;  /* 0x0000001410167246 */ /* 0x000fc6000380010f */
[----:B------:R-:W-:Y:S04]  /*23d0*/  STS [R0+0xd0], R29 ;  /* 0x0000d01d00007388 */ /* 0x000fe80000000800 */
[----:B------:R-:W-:Y:S04]  /*23e0*/  LDS R24, [R8+0x1998] ;  /* 0x0019980008187984 */ /* 0x000fe80000000800 */
[----:B------:R-:W0:Y:S04]  /*23f0*/  LDS R14, [R9+0x3fb4] ;  /* 0x003fb400090e7984 */ /* 0x000e280000000800 */
[----:B------:R-:W1:Y:S04]  /*2400*/  LDS R15, [R8+0x1a00] ;  /* 0x001a0000080f7984 */ /* 0x000e680000000800 */
[----:B------:R-:W2:Y:S01]  /*2410*/  LDS R16, [R9+0x2004] ;  /* 0x0020040009107984 */ /* 0x000ea20000000800 */
[----:B------:R-:W-:-:S02]  /*2420*/  VIADDMNMX R26, R18, R10, R21, PT ;  /* 0x0000000a121a7246 */ /* 0x000fc40003800115 */
[-C--:B------:R-:W-:Y:S02]  /*2430*/  VIADDMNMX R18, R18, R20.reuse, R11, PT ;  /* 0x0000001412127246 */ /* 0x080fe4000380010b */
[----:B------:R-:W-:Y:S01]  /*2440*/  VIADDMNMX R19, R12, R20, R17, PT ;  /* 0x000000140c137246 */ /* 0x000fe20003800111 */
[----:B------:R-:W-:Y:S01]  /*2450*/  LDS R11, [R8+0x1a68] ;  /* 0x001a6800080b7984 */ /* 0x000fe20000000800 */
[-C--:B0-----:R-:W-:Y:S02]  /*2460*/  VIADDMNMX R21, R24, R14.reuse, R23, PT ;  /* 0x0000000e18157246 */ /* 0x081fe40003800117 */
[----:B-1----:R-:W-:-:S03]  /*2470*/  VIADDMNMX R23, R15, R14, R26, PT ;  /* 0x0000000e0f177246 */ /* 0x002fc6000380011a */
[----:B------:R-:W-:Y:S01]  /*2480*/  STS [R0+0x3f60], R21 ;  /* 0x003f601500007388 */ /* 0x000fe20000000800 */
[----:B--2---:R-:W-:-:S03]  /*2490*/  VIADDMNMX R17, R24, R16, R22, PT ;  /* 0x0000001018117246 */ /* 0x004fc60003800116 */
        /* <DEDUP_REMOVED lines=154> */
[----:B0-----:R-:W-:-:S02]  /*2e40*/  VIADDMNMX R23, R14, R12, R23, PT ;  /* 0x0000000c0e177246 */ /* 0x001fc40003800117 */
        /* <DEDUP_REMOVED lines=19> */
[----:B------:R-:W-:Y:S04]  /*2f80*/  LDS R12, [R9+0x3fd0] ;  /* 0x003fd000090c7984 */ /* 0x000fe80000000800 */
[----:B------:R-:W0:Y:S01]  /*2f90*/  LDS R16, [R8+0x22f0] ;  /* 0x0022f00008107984 */ /* 0x000e220000000800 */
[----:B------:R-:W-:-:S03]  /*2fa0*/  VIADDMNMX R13, R14, R18, R13, PT ;  /* 0x000000120e0d7246 */ /* 0x000fc6000380010d */
[----:B------:R-:W-:Y:S04]  /*2fb0*/  LDS R11, [R8+0x2220] ;  /* 0x00222000080b7984 */ /* 0x000fe80000000800 */
[----:B------:R-:W-:Y:S01]  /*2fc0*/  LDS R10, [R8+0x2288] ;  /* 0x00228800080a7984 */ /* 0x000fe20000000800 */
        /* <DEDUP_REMOVED lines=58> */
[----:B------:R-:W0:Y:S04]  /*3370*/  LDS R12, [R8+0x25c8] ;  /* 0x0025c800080c7984 */ /* 0x000e280000000800 */
[----:B------:R-:W-:Y:S01]  /*3380*/  LDS R15, [R8+0x2560] ;  /* 0x00256000080f7984 */ /* 0x000fe20000000800 */
        /* <DEDUP_REMOVED lines=22> */
[----:B------:R-:W-:Y:S01]  /*34f0*/  LDS R14, [R8+0x25c8] ;  /* 0x0025c800080e7984 */ /* 0x000fe20000000800 */
[----:B0-----:R-:W-:-:S03]  /*3500*/  VIADDMNMX R13, R12, R10, R13, PT ;  /* 0x0000000a0c0d7246 */ /* 0x001fc6000380010d */
[----:B------:R-:W-:Y:S04]  /*3510*/  LDS R12, [R8+0x2630] ;  /* 0x00263000080c7984 */ /* 0x000fe80000000800 */
        /* <DEDUP_REMOVED lines=1354> */
.L_x_2:
        /* <DEDUP_REMOVED lines=12> */
.L_x_6:


//--------------------- .text._Z13phase1_kernelPiii --------------------------
	.section	.text._Z13phase1_kernelPiii,"ax",@progbits
	.align	128
        .global         _Z13phase1_kernelPiii
        .type           _Z13phase1_kernelPiii,@function
        .size           _Z13phase1_kernelPiii,(.L_x_7 - _Z13phase1_kernelPiii)
        .other          _Z13phase1_kernelPiii,@"STO_CUDA_ENTRY STV_DEFAULT"
_Z13phase1_kernelPiii:
.text._Z13phase1_kernelPiii:
[----:B------:R-:W-:Y:S01]  /*0000*/  LDC R1, c[0x0][0x37c] ;  /* 0x0000df00ff017b82 */ /* 0x000fe20000000800 */
[----:B------:R-:W0:Y:S07]  /*0010*/  S2R R8, SR_TID.Y ;  /* 0x0000000000087919 */ /* 0x000e2e0000002200 */
[----:B------:R-:W1:Y:S01]  /*0020*/  LDC.64 R10, c[0x0][0x388] ;  /* 0x0000e200ff0a7b82 */ /* 0x000e620000000a00 */
[----:B------:R-:W2:Y:S01]  /*0030*/  LDCU.64 UR4, c[0x0][0x358] ;  /* 0x00006b00ff0477ac */ /* 0x000ea20008000a00 */
[----:B------:R-:W3:Y:S06]  /*0040*/  S2R R9, SR_TID.X ;  /* 0x0000000000097919 */ /* 0x000eec0000002100 */
[----:B------:R-:W4:Y:S01]  /*0050*/  LDC.64 R2, c[0x0][0x380] ;  /* 0x0000e000ff027b82 */ /* 0x000f220000000a00 */
[----:B-1----:R-:W-:-:S04]  /*0060*/  IMAD R5, R11, 0x4e, RZ ;  /* 0x0000004e0b057824 */ /* 0x002fc800078e02ff */
[----:B0-----:R-:W-:-:S04]  /*0070*/  IMAD.IADD R0, R5, 0x1, R8 ;  /* 0x0000000105007824 */ /* 0x001fc800078e0208 */
[C---:B------:R-:W-:Y:S02]  /*0080*/  VIADD R4, R0.reuse, 0x1a ;  /* 0x0000001a00047836 */ /* 0x040fe40000000000 */
[C---:B------:R-:W-:Y:S02]  /*0090*/  VIADD R6, R0.reuse, 0x34 ;  /* 0x0000003400067836 */ /* 0x040fe40000000000 */
[-CC-:B------:R-:W-:Y:S02]  /*00a0*/  IMAD R0, R0, R10.reuse, R5.reuse ;  /* 0x0000000a00007224 */ /* 0x180fe400078e0205 */
[-CC-:B------:R-:W-:Y:S02]  /*00b0*/  IMAD R4, R4, R10.reuse, R5.reuse ;  /* 0x0000000a04047224 */ /* 0x180fe400078e0205 */
[----:B------:R-:W-:Y:S02]  /*00c0*/  IMAD R6, R6, R10, R5 ;  /* 0x0000000a06067224 */ /* 0x000fe400078e0205 */
[----:B---3--:R-:W-:-:S02]  /*00d0*/  IMAD.IADD R7, R0, 0x1, R9 ;  /* 0x0000000100077824 */ /* 0x008fc400078e0209 */
[--C-:B------:R-:W-:Y:S02]  /*00e0*/  IMAD.IADD R5, R4, 0x1, R9.reuse ;  /* 0x0000000104057824 */ /* 0x100fe400078e0209 */
[----:B------:R-:W-:Y:S02]  /*00f0*/  IMAD.IADD R11, R6, 0x1, R9 ;  /* 0x00000001060b7824 */ /* 0x000fe400078e0209 */
[----:B----4-:R-:W-:-:S04]  /*0100*/  IMAD.WIDE R6, R7, 0x4, R2 ;  /* 0x0000000407067825 */ /* 0x010fc800078e0202 */
[--C-:B------:R-:W-:Y:S01]  /*0110*/  IMAD.WIDE R4, R5, 0x4, R2.reuse ;  /* 0x0000000405047825 */ /* 0x100fe200078e0202 */
[----:B--2---:R-:W2:Y:S03]  /*0120*/  LDG.E R13, desc[UR4][R6.64+0x68] ;  /* 0x00006804060d7981 */ /* 0x004ea6000c1e1900 */
[----:B------:R-:W-:Y:S01]  /*0130*/  IMAD.WIDE R2, R11, 0x4, R2 ;  /* 0x000000040b027825 */ /* 0x000fe200078e0202 */
[----:B------:R-:W3:Y:S04]  /*0140*/  LDG.E R15, desc[UR4][R6.64+0xd0] ;  /* 0x0000d004060f7981 */ /* 0x000ee8000c1e1900 */
[----:B------:R-:W4:Y:S04]  /*0150*/  LDG.E R11, desc[UR4][R6.64] ;  /* 0x00000004060b7981 */ /* 0x000f28000c1e1900 */
[----:B------:R-:W5:Y:S04]  /*0160*/  LDG.E R17, desc[UR4][R4.64] ;  /* 0x0000000404117981 */ /* 0x000f68000c1e1900 */
[----:B------:R-:W5:Y:S04]  /*0170*/  LDG.E R19, desc[UR4][R4.64+0x68] ;  /* 0x0000680404137981 */ /* 0x000f68000c1e1900 */
[----:B------:R-:W5:Y:S04]  /*0180*/  LDG.E R21, desc[UR4][R4.64+0xd0] ;  /* 0x0000d00404157981 */ /* 0x000f68000c1e1900 */
[----:B------:R-:W5:Y:S04]  /*0190*/  LDG.E R23, desc[UR4][R2.64] ;  /* 0x0000000402177981 */ /* 0x000f68000c1e1900 */
[----:B------:R-:W5:Y:S04]  /*01a0*/  LDG.E R25, desc[UR4][R2.64+0x68] ;  /* 0x0000680402197981 */ /* 0x000f68000c1e1900 */
[----:B------:R-:W5:Y:S01]  /*01b0*/  LDG.E R29, desc[UR4][R2.64+0xd0] ;  /* 0x0000d004021d7981 */ /* 0x000f62000c1e1900 */
[----:B------:R-:W0:Y:S01]  /*01c0*/  S2R R27, SR_CgaCtaId ;  /* 0x00000000001b7919 */ /* 0x000e220000008800 */
[----:B------:R-:W-:-:S04]  /*01d0*/  MOV R0, 0x400 ;  /* 0x0000040000007802 */ /* 0x000fc80000000f00 */
[----:B0-----:R-:W-:-:S05]  /*01e0*/  LEA R10, R27, R0, 0x18 ;  /* 0x000000001b0a7211 */ /* 0x001fca00078ec0ff */
[----:B------:R-:W-:-:S04]  /*01f0*/  IMAD R8, R8, 0x138, R10 ;  /* 0x0000013808087824 */ /* 0x000fc800078e020a */
[C---:B------:R-:W-:Y:S02]  /*0200*/  IMAD R0, R9.reuse, 0x4, R8 ;  /* 0x0000000409007824 */ /* 0x040fe400078e0208 */
[----:B------:R-:W-:-:S03]  /*0210*/  IMAD R10, R9, 0x4, R10 ;  /* 0x00000004090a7824 */ /* 0x000fc600078e020a */
[----:B--2---:R-:W-:Y:S04]  /*0220*/  STS [R0+0x68], R13 ;  /* 0x0000680d00007388 */ /* 0x004fe80000000800 */
[----:B---3--:R-:W-:Y:S04]  /*0230*/  STS [R0+0xd0], R15 ;  /* 0x0000d00f00007388 */ /* 0x008fe80000000800 */
[----:B----4-:R-:W-:Y:S04]  /*0240*/  STS [R0], R11 ;  /* 0x0000000b00007388 */ /* 0x010fe80000000800 */
[----:B-----5:R-:W-:Y:S04]  /*0250*/  STS [R0+0x1fb0], R17 ;  /* 0x001fb01100007388 */ /* 0x020fe80000000800 */
[----:B------:R-:W-:Y:S04]  /*0260*/  STS [R0+0x2018], R19 ;  /* 0x0020181300007388 */ /* 0x000fe80000000800 */
[----:B------:R-:W-:Y:S04]  /*0270*/  STS [R0+0x2080], R21 ;  /* 0x0020801500007388 */ /* 0x000fe80000000800 */
[----:B------:R-:W-:Y:S04]  /*0280*/  STS [R0+0x3f60], R23 ;  /* 0x003f601700007388 */ /* 0x000fe80000000800 */
[----:B------:R-:W-:Y:S04]  /*0290*/  STS [R0+0x3fc8], R25 ;  /* 0x003fc81900007388 */ /* 0x000fe80000000800 */
[----:B------:R-:W-:Y:S01]  /*02a0*/  STS [R0+0x4030], R29 ;  /* 0x0040301d00007388 */ /* 0x000fe20000000800 */
        /* <DEDUP_REMOVED lines=11> */
[----:B------:R-:W-:Y:S04]  /*0360*/  LDS R12, [R8] ;  /* 0x00000000080c7984 */ /* 0x000fe80000000800 */
[----:B------:R-:W0:Y:S02]  /*0370*/  LDS R9, [R10+0x68] ;  /* 0x000068000a097984 */ /* 0x000e240000000800 */
[----:B0-----:R-:W-:-:S05]  /*0380*/  VIADDMNMX R27, R9, R12, R27, PT ;  /* 0x0000000c091b7246 */ /* 0x001fca000380011b */
[----:B------:R-:W-:Y:S04]  /*0390*/  STS [R0+0x68], R27 ;  /* 0x0000681b00007388 */ /* 0x000fe80000000800 */
[----:B------:R-:W0:Y:S02]  /*03a0*/  LDS R9, [R10+0xd0] ;  /* 0x0000d0000a097984 */ /* 0x000e240000000800 */
[----:B0-----:R-:W-:-:S05]  /*03b0*/  VIADDMNMX R21, R9, R12, R21, PT ;  /* 0x0000000c09157246 */ /* 0x001fca0003800115 */
[----:B------:R-:W-:Y:S04]  /*03c0*/  STS [R0+0xd0], R21 ;  /* 0x0000d01500007388 */ /* 0x000fe80000000800 */
[----:B------:R-:W-:Y:S04]  /*03d0*/  LDS R12, [R8+0x1fb0] ;  /* 0x001fb000080c7984 */ /* 0x000fe80000000800 */
[----:B------:R-:W0:Y:S02]  /*03e0*/  LDS R11, [R10] ;  /* 0x000000000a0b7984 */ /* 0x000e240000000800 */
[----:B0-----:R-:W-:-:S02]  /*03f0*/  VIADDMNMX R29, R11, R12, R29, PT ;  /* 0x0000000c0b1d7246 */ /* 0x001fc4000380011d */
[----:B------:R-:W-:Y:S04]  /*0400*/  LDS R12, [R0+0x3f60] ;  /* 0x003f6000000c7984 */ /* 0x000fe80000000800 */
[----:B------:R-:W-:Y:S04]  /*0410*/  STS [R0+0x1fb0], R29 ;  /* 0x001fb01d00007388 */ /* 0x000fe80000000800 */
[----:B------:R-:W0:Y:S04]  /*0420*/  LDS R9, [R8+0x3f60] ;  /* 0x003f600008097984 */ /* 0x000e280000000800 */
[----:B------:R-:W-:Y:S04]  /*0430*/  LDS R14, [R8+0x1fb0] ;  /* 0x001fb000080e7984 */ /* 0x000fe80000000800 */
[----:B------:R-:W-:Y:S01]  /*0440*/  LDS R13, [R10+0xd0] ;  /* 0x0000d0000a0d7984 */ /* 0x000fe20000000800 */
[----:B0-----:R-:W-:-:S03]  /*0450*/  VIADDMNMX R11, R11, R9, R12, PT ;  /* 0x000000090b0b7246 */ /* 0x001fc6000380010c */
[----:B------:R-:W-:Y:S04]  /*0460*/  LDS R9, [R10+0x68] ;  /* 0x000068000a097984 */ /* 0x000fe80000000800 */
        /* <DEDUP_REMOVED lines=17> */
[----:B------:R-:W-:Y:S04]  /*0580*/  LDS R20, [R8+0x1fb4] ;  /* 0x001fb40008147984 */ /* 0x000fe80000000800 */
        /* <DEDUP_REMOVED lines=9> */
[----:B------:R-:W0:Y:S02]  /*0620*/  LDS R14, [R8+0x3f64] ;  /* 0x003f6400080e7984 */ /* 0x000e240000000800 */
[----:B0-----:R-:W-:Y:S02]  /*0630*/  VIADDMNMX R14, R16, R14, R11, PT ;  /* 0x0000000e100e7246 */ /* 0x001fe4000380010b */
[----:B------:R-:W0:Y:S04]  /*0640*/  LDS R11, [R0+0x3fc8] ;  /* 0x003fc800000b7984 */ /* 0x000e280000000800 */
[----:B------:R-:W-:Y:S04]  /*0650*/  STS [R0+0x3f60], R14 ;  /* 0x003f600e00007388 */ /* 0x000fe80000000800 */
[----:B------:R-:W1:Y:S01]  /*0660*/  LDS R20, [R8+0x3f64] ;  /* 0x003f640008147984 */ /* 0x000e620000000800 */
[----:B0-----:R-:W-:-:S04]  /*0670*/  VIADDMNMX R11, R9, R12, R11, PT ;  /* 0x0000000c090b7246 */ /* 0x001fc8000380010b */
[----:B-1----:R-:W-:-:S05]  /*0680*/  VIADDMNMX R11, R15, R20, R11, PT ;  /* 0x000000140f0b7246 */ /* 0x002fca000380010b */
        /* <DEDUP_REMOVED lines=16> */
[----:B------:R-:W0:Y:S04]  /*0790*/  LDS R9, [R8+0x3f68] ;  /* 0x003f680008097984 */ /* 0x000e280000000800 */
[----:B------:R-:W-:Y:S04]  /*07a0*/  LDS R18, [R8+0x1fb8] ;  /* 0x001fb80008127984 */ /* 0x000fe80000000800 */
[----:B------:R-:W-:Y:S01]  /*07b0*/  LDS R16, [R10+0x2d8] ;  /* 0x0002d8000a107984 */ /* 0x000fe20000000800 */
[----:B0-----:R-:W-:-:S03]  /*07c0*/  VIADDMNMX R15, R15, R9, R14, PT ;  /* 0x000000090f0f7246 */ /* 0x001fc6000380010e */
[----:B------:R-:W-:Y:S04]  /*07d0*/  LDS R9, [R10+0x340] ;  /* 0x000340000a097984 */ /* 0x000fe80000000800 */
        /* <DEDUP_REMOVED lines=26> */
[----:B------:R-:W-:Y:S04]  /*0980*/  LDS R12, [R10+0x478] ;  /* 0x000478000a0c7984 */ /* 0x000fe80000000800 */
[----:B------:R-:W-:Y:S04]  /*0990*/  STS [R0+0x3f60], R15 ;  /* 0x003f600f00007388 */ /* 0x000fe80000000800 */
[----:B------:R-:W-:Y:S04]  /*09a0*/  LDS R22, [R8+0x10] ;  /* 0x0000100008167984 */ /* 0x000fe80000000800 */
[----:B------:R-:W0:Y:S02]  /*09b0*/  LDS R24, [R10+0x4e0] ;  /* 0x0004e0000a187984 */ /* 0x000e240000000800 */
        /* <DEDUP_REMOVED lines=77> */
[----:B0-----:R-:W-:-:S03]  /*0e90*/  VIADDMNMX R15, R22, R13, R15, PT ;  /* 0x0000000d160f7246 */ /* 0x001fc6000380010f */
        /* <DEDUP_REMOVED lines=185> */
[----:B------:R-:W-:Y:S02]  /*1a30*/  VIADDMNMX R20, R12, R20, R13, PT ;  /* 0x000000140c147246 */ /* 0x000fe4000380010d */
        /* <DEDUP_REMOVED lines=143> */
[----:B------:R-:W-:Y:S04]  /*2330*/  LDS R22, [R8+0x4c] ;  /* 0x00004c0008167984 */ /* 0x000fe80000000800 */
[----:B------:R-:W0:Y:S01]  /*2340*/  LDS R24, [R10+0x1728] ;  /* 0x001728000a187984 */ /* 0x000e220000000800 */
[----:B------:R-:W-:-:S02]  /*2350*/  VIADDMNMX R9, R29, R20, R9, PT ;  /* 0x000000141d097246 */ /* 0x000fc40003800109 */
[----:B0-----:R-:W-:Y:S02]  /*2360*/  VIADDMNMX R25, R24, R22, R25, PT ;  /* 0x0000001618197246 */ /* 0x001fe40003800119 */
        /* <DEDUP_REMOVED lines=192> */
[-C--:B------:R-:W-:Y:S02]  /*2f70*/  VIADDMNMX R20, R17, R16.reuse, R20, PT ;  /* 0x0000001011147246 */ /* 0x080fe40003800114 */
        /* <DEDUP_REMOVED lines=39> */
[----:B0-----:R-:W-:-:S02]  /*31f0*/  VIADDMNMX R25, R14, R12, R25, PT ;  /* 0x0000000c0e197246 */ /* 0x001fc40003800119 */
[----:B------:R-:W-:Y:S04]  /*3200*/  LDS R14, [R8+0x3fc8] ;  /* 0x003fc800080e7984 */ /* 0x000fe80000000800 */
[----:B------:R-:W-:Y:S04]  /*3210*/  LDS R12, [R10+0x2080] ;  /* 0x002080000a0c7984 */ /* 0x000fe80000000800 */
        /* <DEDUP_REMOVED lines=1832> */
.L_x_3:
        /* <DEDUP_REMOVED lines=14> */
.L_x_7:


//--------------------- .nv.global.init           --------------------------
	.section	.nv.global.init,"aw",@progbits
	.align	4
.nv.global.init:
	.type		INF,@object
	.size		INF,(.L_0 - INF)
INF:
        /*0000*/ 	.byte	0xff, 0xff, 0xff, 0x3f
.L_0:


//--------------------- .nv.shared._Z13phase3_kernelPiiii --------------------------
	.section	.nv.shared._Z13phase3_kernelPiiii,"aw",@nobits
	.sectionflags	@""
	.align	4
.nv.shared._Z13phase3_kernelPiiii:
	.zero		49696


//--------------------- .nv.shared.reserved.0     --------------------------
	.section	.nv.shared.reserved.0,"aw",@nobits
	.weak		__nv_reservedSMEM_offset_0_alias
	.size		__nv_reservedSMEM_offset_0_alias, 0, 64
	.other		__nv_reservedSMEM_offset_0_alias,@"STO_CUDA_RESERVED_SHARED STV_DEFAULT"
__nv_reservedSMEM_offset_0_alias:
	.zero		0
	.zero		64


//--------------------- .nv.shared._Z17phase2_kernel_colPiii --------------------------
	.section	.nv.shared._Z17phase2_kernel_colPiii,"aw",@nobits
	.sectionflags	@""
	.align	4
.nv.shared._Z17phase2_kernel_colPiii:
	.zero		49696


//--------------------- .nv.shared._Z17phase2_kernel_rowPiii --------------------------
	.section	.nv.shared._Z17phase2_kernel_rowPiii,"aw",@nobits
	.sectionflags	@""
	.align	4
.nv.shared._Z17phase2_kernel_rowPiii:
	.zero		49696


//--------------------- .nv.shared._Z13phase1_kernelPiii --------------------------
	.section	.nv.shared._Z13phase1_kernelPiii,"aw",@nobits
	.sectionflags	@""
	.align	4
.nv.shared._Z13phase1_kernelPiii:
	.zero		25360


//--------------------- .nv.constant0._Z13phase3_kernelPiiii --------------------------
	.section	.nv.constant0._Z13phase3_kernelPiiii,"a",@progbits
	.sectionflags	@""
	.align	4
.nv.constant0._Z13phase3_kernelPiiii:
	.zero		916


//--------------------- .nv.constant0._Z17phase2_kernel_colPiii --------------------------
	.section	.nv.constant0._Z17phase2_kernel_colPiii,"a",@progbits
	.sectionflags	@""
	.align	4
.nv.constant0._Z17phase2_kernel_colPiii:
	.zero		912


//--------------------- .nv.constant0._Z17phase2_kernel_rowPiii --------------------------
	.section	.nv.constant0._Z17phase2_kernel_rowPiii,"a",@progbits
	.sectionflags	@""
	.align	4
.nv.constant0._Z17phase2_kernel_rowPiii:
	.zero		912


//--------------------- .nv.constant0._Z13phase1_kernelPiii --------------------------
	.section	.nv.constant0._Z13phase1_kernelPiii,"a",@progbits
	.sectionflags	@""
	.align	4
.nv.constant0._Z13phase1_kernelPiii:
	.zero		912


//--------------------- SYMBOLS --------------------------

	.type		.nv.reservedSmem.offset0,@object
	.size		.nv.reservedSmem.offset0,0x4
	.type		.nv.reservedSmem.cap,@object
	.size		.nv.reservedSmem.cap,0x4
